def matmul_kernel(
    a_ptr,
    b_ptr,
    c_ptr,
    M,
    N,
    K,
    stride_am,
    stride_ak,
    stride_bk,
    stride_bn,
    stride_cm,
    stride_cn,
    BLOCK_M: tl.constexpr,
    BLOCK_N: tl.constexpr,
    BLOCK_K: tl.constexpr,
    GROUP_M: tl.constexpr,
):
    pid = tl.program_id(axis=0)
    num_pid_m = tl.cdiv(M, BLOCK_M)
    num_pid_n = tl.cdiv(N, BLOCK_N)
    num_pid_in_group = GROUP_M * num_pid_n
    group_id = pid // num_pid_in_group
    first_pid_m = group_id * GROUP_M
    group_size_m = min(num_pid_m - first_pid_m, GROUP_M)
    pid_m = first_pid_m + ((pid % num_pid_in_group) % group_size_m)
    pid_n = (pid % num_pid_in_group) // group_size_m

    offs_am = (pid_m * BLOCK_M + tl.arange(0, BLOCK_M)) % M
    offs_bn = (pid_n * BLOCK_N + tl.arange(0, BLOCK_N)) % N
    offs_k = tl.arange(0, BLOCK_K)
    a_ptrs = a_ptr + offs_am[:, None] * stride_am + offs_k[None, :] * stride_ak
    b_ptrs = b_ptr + offs_k[:, None] * stride_bk + offs_bn[None, :] * stride_bn

    acc = tl.zeros((BLOCK_M, BLOCK_N), dtype=tl.float32)
    for kk in range(0, tl.cdiv(K, BLOCK_K)):
        a = tl.load(a_ptrs, mask=offs_k[None, :] < K - kk * BLOCK_K, other=0.0)
        b = tl.load(b_ptrs, mask=offs_k[:, None] < K - kk * BLOCK_K, other=0.0)
        acc = tl.dot(a, b, acc)
        a_ptrs += BLOCK_K * stride_ak
        b_ptrs += BLOCK_K * stride_bk

    c = acc.to(c_ptr.dtype.element_ty)
    offs_cm = pid_m * BLOCK_M + tl.arange(0, BLOCK_M)
    offs_cn = pid_n * BLOCK_N + tl.arange(0, BLOCK_N)
    c_ptrs = c_ptr + offs_cm[:, None] * stride_cm + offs_cn[None, :] * stride_cn
    mask = (offs_cm[:, None] < M) & (offs_cn[None, :] < N)
    tl.store(c_ptrs, c, mask=mask)

# config = {"BLOCK_K": 64, "BLOCK_M": 256, "BLOCK_N": 256, "GROUP_M": 8, "arch": "sm_100", "dtype": "fp32", "num_ctas": 2, "num_stages": 3, "num_warps": 4}
# arch = sm_100


// ===== COMPILED SASS (sm_100a) =====

	.target	sm_100a

	.elftype	@"ET_EXEC"


//--------------------- .note.nv.tkinfo           --------------------------
	.section	.note.nv.tkinfo,"",@"SHT_NOTE"
	.sectionflags	@"SHF_NOTE_NV_TKINFO"
	.tkinfo
        /*0018*/ 	.word	0x00000081
        /*0030*/ 	.string	""
        /*0030*/ 	.string	"ptxas-blackwell"
        /*0030*/ 	.string	"Cuda compilation tools, release 12.9, V12.9.86"
        /*0030*/ 	.string	"Build cuda_12.9.r12.9/compiler.36037853_0"
        /*0030*/ 	.string	"-v  -suppress-debug-info  -lineinfo  -arch sm_100a "



//--------------------- .note.nv.cuver            --------------------------
	.section	.note.nv.cuver,"",@"SHT_NOTE"
	.sectionflags	@"SHF_NOTE_NV_CUVER"
        /*0018*/ 	.short	0x0001
        /*001a*/ 	.short	0x0064
        /*001c*/ 	.short	0x0001
        /*001e*/ 	.short	0x0000
        /*0020*/ 	.short	0x0001
        /*0022*/ 	.short	0x0000


//--------------------- .nv.info                  --------------------------
	.section	.nv.info,"",@"SHT_CUDA_INFO"
	.align	4


	//----- nvinfo : EIATTR_REGCOUNT
	.align		4
        /*0000*/ 	.byte	0x04, 0x2f
        /*0002*/ 	.short	(.L_6 - .L_5)
	.align		4
.L_5:
        /*0004*/ 	.word	index@(matmul_kernel)
        /*0008*/ 	.word	0x000000ff


	//----- nvinfo : EIATTR_FRAME_SIZE
	.align		4
.L_6:
        /*000c*/ 	.byte	0x04, 0x11
        /*000e*/ 	.short	(.L_8 - .L_7)
	.align		4
.L_7:
        /*0010*/ 	.word	index@($__internal_2_$__cuda_sm10x_tcgen05_guardrail_trap_unallocated_columns_being_dealloced)
        /*0014*/ 	.word	0x00000390


	//----- nvinfo : EIATTR_FRAME_SIZE
	.align		4
.L_8:
        /*0018*/ 	.byte	0x04, 0x11
        /*001a*/ 	.short	(.L_10 - .L_9)
	.align		4
.L_9:
        /*001c*/ 	.word	index@($__internal_1_$__cuda_sm10x_tcgen05_guardrail_trap_phase_invalid_during_alloc)
        /*0020*/ 	.word	0x00000390


	//----- nvinfo : EIATTR_FRAME_SIZE
	.align		4
.L_10:
        /*0024*/ 	.byte	0x04, 0x11
        /*0026*/ 	.short	(.L_12 - .L_11)
	.align		4
.L_11:
        /*0028*/ 	.word	index@($__internal_0_$__cuda_sm10x_tcgen05_guardrail_trap_col_being_dealloced_not_returned_by_alloc)
        /*002c*/ 	.word	0x00000390


	//----- nvinfo : EIATTR_FRAME_SIZE
	.align		4
.L_12:
        /*0030*/ 	.byte	0x04, 0x11
        /*0032*/ 	.short	(.L_14 - .L_13)
	.align		4
.L_13:
        /*0034*/ 	.word	index@(matmul_kernel)
        /*0038*/ 	.word	0x00000390


	//----- nvinfo : EIATTR_MIN_STACK_SIZE
	.align		4
.L_14:
        /*003c*/ 	.byte	0x04, 0x12
        /*003e*/ 	.short	(.L_16 - .L_15)
	.align		4
.L_15:
        /*0040*/ 	.word	index@(matmul_kernel)
        /*0044*/ 	.word	0x00000390
.L_16:


//--------------------- .nv.info.matmul_kernel    --------------------------
	.section	.nv.info.matmul_kernel,"",@"SHT_CUDA_INFO"
	.sectionflags	@""
	.align	4


	//----- nvinfo : EIATTR_CUDA_API_VERSION
	.align		4
        /*0000*/ 	.byte	0x04, 0x37
        /*0002*/ 	.short	(.L_18 - .L_17)
.L_17:
        /*0004*/ 	.word	0x00000081


	//----- nvinfo : EIATTR_KPARAM_INFO
	.align		4
.L_18:
        /*0008*/ 	.byte	0x04, 0x17
        /*000a*/ 	.short	(.L_20 - .L_19)
.L_19:
        /*000c*/ 	.word	0x00000000
        /*0010*/ 	.short	0x000d
        /*0012*/ 	.short	0x0048
        /*0014*/ 	.byte	0x00, 0xf4, 0x21, 0x00


	//----- nvinfo : EIATTR_KPARAM_INFO
	.align		4
.L_20:
        /*0018*/ 	.byte	0x04, 0x17
        /*001a*/ 	.short	(.L_22 - .L_21)
.L_21:
        /*001c*/ 	.word	0x00000000
        /*0020*/ 	.short	0x000c
        /*0022*/ 	.short	0x0040
        /*0024*/ 	.byte	0x00, 0xf4, 0x21, 0x00


	//----- nvinfo : EIATTR_KPARAM_INFO
	.align		4
.L_22:
        /*0028*/ 	.byte	0x04, 0x17
        /*002a*/ 	.short	(.L_24 - .L_23)
.L_23:
        /*002c*/ 	.word	0x00000000
        /*0030*/ 	.short	0x000b
        /*0032*/ 	.short	0x0038
        /*0034*/ 	.byte	0x00, 0xf0, 0x11, 0x00


	//----- nvinfo : EIATTR_KPARAM_INFO
	.align		4
.L_24:
        /*0038*/ 	.byte	0x04, 0x17
        /*003a*/ 	.short	(.L_26 - .L_25)
.L_25:
        /*003c*/ 	.word	0x00000000
        /*0040*/ 	.short	0x000a
        /*0042*/ 	.short	0x0034
        /*0044*/ 	.byte	0x00, 0xf0, 0x11, 0x00


	//----- nvinfo : EIATTR_KPARAM_INFO
	.align		4
.L_26:
        /*0048*/ 	.byte	0x04, 0x17
        /*004a*/ 	.short	(.L_28 - .L_27)
.L_27:
        /*004c*/ 	.word	0x00000000
        /*0050*/ 	.short	0x0009
        /*0052*/ 	.short	0x0030
        /*0054*/ 	.byte	0x00, 0xf0, 0x11, 0x00


	//----- nvinfo : EIATTR_KPARAM_INFO
	.align		4
.L_28:
        /*0058*/ 	.byte	0x04, 0x17
        /*005a*/ 	.short	(.L_30 - .L_29)
.L_29:
        /*005c*/ 	.word	0x00000000
        /*0060*/ 	.short	0x0008
        /*0062*/ 	.short	0x002c
        /*0064*/ 	.byte	0x00, 0xf0, 0x11, 0x00


	//----- nvinfo : EIATTR_KPARAM_INFO
	.align		4
.L_30:
        /*0068*/ 	.byte	0x04, 0x17
        /*006a*/ 	.short	(.L_32 - .L_31)
.L_31:
        /*006c*/ 	.word	0x00000000
        /*0070*/ 	.short	0x0007
        /*0072*/ 	.short	0x0028
        /*0074*/ 	.byte	0x00, 0xf0, 0x11, 0x00


	//----- nvinfo : EIATTR_KPARAM_INFO
	.align		4
.L_32:
        /*0078*/ 	.byte	0x04, 0x17
        /*007a*/ 	.short	(.L_34 - .L_33)
.L_33:
        /*007c*/ 	.word	0x00000000
        /*0080*/ 	.short	0x0006
        /*0082*/ 	.short	0x0024
        /*0084*/ 	.byte	0x00, 0xf0, 0x11, 0x00


	//----- nvinfo : EIATTR_KPARAM_INFO
	.align		4
.L_34:
        /*0088*/ 	.byte	0x04, 0x17
        /*008a*/ 	.short	(.L_36 - .L_35)
.L_35:
        /*008c*/ 	.word	0x00000000
        /*0090*/ 	.short	0x0005
        /*0092*/ 	.short	0x0020
        /*0094*/ 	.byte	0x00, 0xf0, 0x11, 0x00


	//----- nvinfo : EIATTR_KPARAM_INFO
	.align		4
.L_36:
        /*0098*/ 	.byte	0x04, 0x17
        /*009a*/ 	.short	(.L_38 - .L_37)
.L_37:
        /*009c*/ 	.word	0x00000000
        /*00a0*/ 	.short	0x0004
        /*00a2*/ 	.short	0x001c
        /*00a4*/ 	.byte	0x00, 0xf0, 0x11, 0x00


	//----- nvinfo : EIATTR_KPARAM_INFO
	.align		4
.L_38:
        /*00a8*/ 	.byte	0x04, 0x17
        /*00aa*/ 	.short	(.L_40 - .L_39)
.L_39:
        /*00ac*/ 	.word	0x00000000
        /*00b0*/ 	.short	0x0003
        /*00b2*/ 	.short	0x0018
        /*00b4*/ 	.byte	0x00, 0xf0, 0x11, 0x00


	//----- nvinfo : EIATTR_KPARAM_INFO
	.align		4
.L_40:
        /*00b8*/ 	.byte	0x04, 0x17
        /*00ba*/ 	.short	(.L_42 - .L_41)
.L_41:
        /*00bc*/ 	.word	0x00000000
        /*00c0*/ 	.short	0x0002
        /*00c2*/ 	.short	0x0010
        /*00c4*/ 	.byte	0x00, 0xf4, 0x21, 0x00


	//----- nvinfo : EIATTR_KPARAM_INFO
	.align		4
.L_42:
        /*00c8*/ 	.byte	0x04, 0x17
        /*00ca*/ 	.short	(.L_44 - .L_43)
.L_43:
        /*00cc*/ 	.word	0x00000000
        /*00d0*/ 	.short	0x0001
        /*00d2*/ 	.short	0x0008
        /*00d4*/ 	.byte	0x00, 0xf4, 0x21, 0x00


	//----- nvinfo : EIATTR_KPARAM_INFO
	.align		4
.L_44:
        /*00d8*/ 	.byte	0x04, 0x17
        /*00da*/ 	.short	(.L_46 - .L_45)
.L_45:
        /*00dc*/ 	.word	0x00000000
        /*00e0*/ 	.short	0x0000
        /*00e2*/ 	.short	0x0000
        /*00e4*/ 	.byte	0x00, 0xf4, 0x21, 0x00


	//----- nvinfo : EIATTR_EXPLICIT_CLUSTER
	.align		4
.L_46:
        /*00e8*/ 	.byte	0x01, 0x3e
	.zero		2


	//----- nvinfo : EIATTR_CTA_PER_CLUSTER
	.align		4
        /*00ec*/ 	.byte	0x04, 0x3d
        /*00ee*/ 	.short	(.L_48 - .L_47)
.L_47:
        /*00f0*/ 	.word	0x00000002
        /*00f4*/ 	.word	0x00000001
        /*00f8*/ 	.word	0x00000001


	//----- nvinfo : EIATTR_AT_ENTRY_FRAGMENTS
	.align		4
.L_48:
        /*00fc*/ 	.byte	0x04, 0x4f
        /*00fe*/ 	.short	(.L_50 - .L_49)


	//   ....[0]....
.L_49:
        /*0100*/ 	.word	0x00000004


	//   ....[1]....
        /*0104*/ 	.word	0x00000005


	//----- nvinfo : EIATTR_RESERVED_SMEM_USED
	.align		4
.L_50:
        /*0108*/ 	.byte	0x01, 0x41
	.zero		2


	//----- nvinfo : EIATTR_SPARSE_MMA_MASK
	.align		4
        /*010c*/ 	.byte	0x03, 0x50
        /*010e*/ 	.short	0x0000


	//----- nvinfo : EIATTR_TCGEN05_2CTA_USED
	.align		4
        /*0110*/ 	.byte	0x01, 0x52
	.zero		2


	//----- nvinfo : EIATTR_MAXREG_COUNT
	.align		4
        /*0114*/ 	.byte	0x03, 0x1b
        /*0116*/ 	.short	0x00ff


	//----- nvinfo : EIATTR_NUM_BARRIERS
	.align		4
        /*0118*/ 	.byte	0x02, 0x4c
        /*011a*/ 	.byte	0x01
	.zero		1


	//----- nvinfo : EIATTR_ANNOTATIONS
	.align		4
        /*011c*/ 	.byte	0x04, 0x55
        /*011e*/ 	.short	(.L_52 - .L_51)


	//   ....[0]....
.L_51:
        /*0120*/ 	.word	0x00000001
        /*0124*/ 	.byte	0xf0, 0x10, 0x00, 0x00, 0x01, 0x00, 0x00, 0x00, 0x40, 0x16, 0x00, 0x00, 0x01, 0x00, 0x00, 0x00
        /* <DEDUP_REMOVED lines=342> */
        /*1694*/ 	.byte	0x60, 0x59, 0x01, 0x00, 0x01, 0x00, 0x00, 0x00, 0x70, 0x59, 0x01, 0x00


	//----- nvinfo : EIATTR_INT_WARP_WIDE_INSTR_OFFSETS
	.align		4
.L_52:
        /*16a0*/ 	.byte	0x04, 0x31
        /*16a2*/ 	.short	(.L_54 - .L_53)


	//   ....[0]....
.L_53:
        /*16a4*/ 	.word	0x00005170


	//   ....[1]....
        /*16a8*/ 	.word	0x00005290


	//   ....[2]....
        /*16ac*/ 	.word	0x000052f0


	//   ....[3]....
        /*16b0*/ 	.word	0x0001b2b0


	//   ....[4]....
        /*16b4*/ 	.word	0x0001b300


	//----- nvinfo : EIATTR_COOP_GROUP_MASK_REGIDS
	.align		4
.L_54:
        /*16b8*/ 	.byte	0x04, 0x29
        /*16ba*/ 	.short	(.L_56 - .L_55)


	//   ....[0]....
.L_55:
        /*16bc*/ 	.word	0xffffffff


	//   ....[1]....
        /*16c0*/ 	.word	0xffffffff


	//   ....[2]....
        /*16c4*/ 	.word	0xffffffff


	//   ....[3]....
        /*16c8*/ 	.word	0xffffffff


	//----- nvinfo : EIATTR_COOP_GROUP_INSTR_OFFSETS
	.align		4
.L_56:
        /*16cc*/ 	.byte	0x04, 0x28
        /*16ce*/ 	.short	(.L_58 - .L_57)


	//   ....[0]....
.L_57:
        /*16d0*/ 	.word	0x00000070


	//   ....[1]....
        /*16d4*/ 	.word	0x00000670


	//   ....[2]....
        /*16d8*/ 	.word	0x0001b140


	//   ....[3]....
        /*16dc*/ 	.word	0x0001b3b0


	//----- nvinfo : EIATTR_VRC_CTA_INIT_COUNT
	.align		4
.L_58:
        /*16e0*/ 	.byte	0x02, 0x4a
        /*16e2*/ 	.byte	0x80
	.zero		1


	//----- nvinfo : EIATTR_MBARRIER_INSTR_OFFSETS
	.align		4
        /*16e4*/ 	.byte	0x04, 0x39
        /*16e6*/ 	.short	(.L_60 - .L_59)


	//   ....[0]....
.L_59:
        /*16e8*/ 	.word	0x000002f0
        /*16ec*/ 	.word	0x00000009
        /*16f0*/ 	.word	0x00000000
        /*16f4*/ 	.short	0x010a
        /*16f6*/ 	.byte	0xff
	.zero		1


	//   ....[1]....
        /*16f8*/ 	.word	0x00000310
        /*16fc*/ 	.word	0x00000009
        /*1700*/ 	.word	0x00000000
        /*1704*/ 	.short	0x010a
        /*1706*/ 	.byte	0xff
	.zero		1


	//   ....[2]....
        /*1708*/ 	.word	0x000004e0
        /*170c*/ 	.word	0x00000009
        /*1710*/ 	.word	0x00000000
        /*1714*/ 	.short	0x010a
        /*1716*/ 	.byte	0xff
	.zero		1


	//   ....[3]....
        /*1718*/ 	.word	0x00000500
        /*171c*/ 	.word	0x00000009
        /*1720*/ 	.word	0x00000000
        /*1724*/ 	.short	0x010a
        /*1726*/ 	.byte	0xff
	.zero		1


	//   ....[4]....
        /*1728*/ 	.word	0x000005f0
        /*172c*/ 	.word	0x00000005
        /*1730*/ 	.word	0x00000000
        /*1734*/ 	.short	0x0101
        /*1736*/ 	.byte	0xff
	.zero		1


	//   ....[5]....
        /*1738*/ 	.word	0x000052e0
        /*173c*/ 	.word	0x000000ff
        /*1740*/ 	.word	0x00000000
        /*1744*/ 	.short	0x0100
        /*1746*/ 	.byte	0x0b
	.zero		1


	//   ....[6]....
        /*1748*/ 	.word	0x00005360
        /*174c*/ 	.word	0x000000ff
        /*1750*/ 	.word	0x00028008
        /*1754*/ 	.short	0x0100
        /*1756*/ 	.byte	0x08
	.zero		1


	//   ....[7]....
        /*1758*/ 	.word	0x0000fcd0
        /*175c*/ 	.word	0x000000ff
        /*1760*/ 	.word	0x00000000
        /*1764*/ 	.short	0x010a
        /*1766*/ 	.byte	0x0b
	.zero		1


	//   ....[8]....
        /*1768*/ 	.word	0x00013550
        /*176c*/ 	.word	0x000000ff
        /*1770*/ 	.word	0x00000000
        /*1774*/ 	.short	0x010a
        /*1776*/ 	.byte	0x0b
	.zero		1


	//   ....[9]....
        /*1778*/ 	.word	0x000136c0
        /*177c*/ 	.word	0x000000ff
        /*1780*/ 	.word	0x00028000
        /*1784*/ 	.short	0x0108
        /*1786*/ 	.byte	0x08
	.zero		1


	//   ....[10]....
        /*1788*/ 	.word	0x00013740
        /*178c*/ 	.word	0x000000ff
        /*1790*/ 	.word	0x00028008
        /*1794*/ 	.short	0x0108
        /*1796*/ 	.byte	0x08
	.zero		1


	//   ....[11]....
        /*1798*/ 	.word	0x0001b3e0
        /*179c*/ 	.word	0x00000009
        /*17a0*/ 	.word	0x00000000
        /*17a4*/ 	.short	0x010a
        /*17a6*/ 	.byte	0xff
	.zero		1


	//   ....[12]....
        /*17a8*/ 	.word	0x0001b440
        /*17ac*/ 	.word	0x00000009
        /*17b0*/ 	.word	0x00000000
        /*17b4*/ 	.short	0x010a
        /*17b6*/ 	.byte	0xff
	.zero		1


	//   ....[13]....
        /*17b8*/ 	.word	0x0001b490
        /*17bc*/ 	.word	0x000000ff
        /*17c0*/ 	.word	0x00000000
        /*17c4*/ 	.short	0x010a
        /*17c6*/ 	.byte	0x0b
	.zero		1


	//   ....[14]....
        /*17c8*/ 	.word	0x0001b4c0
        /*17cc*/ 	.word	0x000000ff
        /*17d0*/ 	.word	0x00000000
        /*17d4*/ 	.short	0x010a
        /*17d6*/ 	.byte	0x0b
	.zero		1


	//----- nvinfo : EIATTR_NUM_MBARRIERS
	.align		4
.L_60:
        /*17d8*/ 	.byte	0x03, 0x38
        /*17da*/ 	.short	0x0002


	//----- nvinfo : EIATTR_EXIT_INSTR_OFFSETS
	.align		4
        /*17dc*/ 	.byte	0x04, 0x1c
        /*17de*/ 	.short	(.L_62 - .L_61)


	//   ....[0]....
.L_61:
        /*17e0*/ 	.word	0x0001b3c0


	//----- nvinfo : EIATTR_REQNTID
	.align		4
.L_62:
        /*17e4*/ 	.byte	0x04, 0x10
        /*17e6*/ 	.short	(.L_64 - .L_63)
.L_63:
        /*17e8*/ 	.word	0x00000080
        /*17ec*/ 	.word	0x00000001
        /*17f0*/ 	.word	0x00000001


	//----- nvinfo : EIATTR_CRS_STACK_SIZE
	.align		4
.L_64:
        /*17f4*/ 	.byte	0x04, 0x1e
        /*17f6*/ 	.short	(.L_66 - .L_65)
.L_65:
        /*17f8*/ 	.word	0x00000000


	//----- nvinfo : EIATTR_CBANK_PARAM_SIZE
	.align		4
.L_66:
        /*17fc*/ 	.byte	0x03, 0x19
        /*17fe*/ 	.short	0x0050


	//----- nvinfo : EIATTR_PARAM_CBANK
	.align		4
        /*1800*/ 	.byte	0x04, 0x0a
        /*1802*/ 	.short	(.L_68 - .L_67)
	.align		4
.L_67:
        /*1804*/ 	.word	index@(.nv.constant0.matmul_kernel)
        /*1808*/ 	.short	0x0380
        /*180a*/ 	.short	0x0050


	//----- nvinfo : EIATTR_SW_WAR
	.align		4
.L_68:
        /*180c*/ 	.byte	0x04, 0x36
        /*180e*/ 	.short	(.L_70 - .L_69)
.L_69:
        /*1810*/ 	.word	0x00000008
.L_70:


//--------------------- .nv.compat                --------------------------
	.section	.nv.compat,"",@"SHT_CUDA_COMPAT_INFO"
	.align	4
        /*0000*/ 	.byte	0x02, 0x02, 0x02, 0x00, 0x02, 0x05, 0x05, 0x00, 0x02, 0x03, 0x00, 0x00, 0x02, 0x06, 0x01, 0x00


//--------------------- .nv.callgraph             --------------------------
	.section	.nv.callgraph,"",@"SHT_CUDA_CALLGRAPH"
	.align	4
	.sectionentsize	8
	.align		4
        /*0000*/ 	.word	0x00000000
	.align		4
        /*0004*/ 	.word	0xffffffff
	.align		4
        /*0008*/ 	.word	0x00000000
	.align		4
        /*000c*/ 	.word	0xfffffffe
	.align		4
        /*0010*/ 	.word	0x00000000
	.align		4
        /*0014*/ 	.word	0xfffffffd
	.align		4
        /*0018*/ 	.word	0x00000000
	.align		4
        /*001c*/ 	.word	0xfffffffc


//--------------------- .text.matmul_kernel       --------------------------
	.section	.text.matmul_kernel,"ax",@progbits
	.align	128
        .global         matmul_kernel
        .type           matmul_kernel,@function
        .size           matmul_kernel,(.L_x_29 - matmul_kernel)
        .other          matmul_kernel,@"STO_CUDA_ENTRY STV_DEFAULT"
matmul_kernel:
.text.matmul_kernel:
[----:B------:R-:W1:Y:S01]  /*0000*/  LDC R1, c[0x0][0x37c] ;  /* 0x0000df00ff017b82 */ /* 0x000e620000000800 */
[----:B------:R-:W2:Y:S01]  /*0010*/  S2R R4, SR_TID.X ;  /* 0x0000000000047919 */ /* 0x000ea20000002100 */
[----:B-1----:R-:W-:Y:S01]  /*0020*/  VIADD R1, R1, 0xfffffc70 ;  /* 0xfffffc7001017836 */ /* 0x002fe20000000000 */
[----:B--2---:R-:W-:-:S13]  /*0030*/  ISETP.GE.U32.AND P0, PT, R4, 0x20, PT ;  /* 0x000000200400780c */ /* 0x004fda0003f06070 */
[----:B------:R-:W-:Y:S02]  /*0040*/  VOTEU.ANY UP0, P0 ;  /* 0x0000000000ff7886 */ /* 0x000fe40000000100 */
[----:B------:R-:W-:Y:S05]  /*0050*/  BRA.U UP0, `(.L_x_0) ;  /* 0x0000000500887547 */ /* 0x000fea000b800000 */
[----:B------:R-:W1:Y:S01]  /*0060*/  S2R R13, SR_CgaCtaId ;  /* 0x00000000000d7919 */ /* 0x000e620000008800 */
[----:B------:R-:W-:Y:S01]  /*0070*/  NOP ;  /* 0x0000000000007918 */ /* 0x000fe20000000000 */
[----:B------:R-:W-:-:S04]  /*0080*/  MOV R0, 0x40 ;  /* 0x0000004000007802 */ /* 0x000fc80000000f00 */
[----:B-1----:R-:W-:Y:S02]  /*0090*/  LEA R2, R13, R0, 0x18 ;  /* 0x000000000d027211 */ /* 0x002fe400078ec0ff */
[----:B------:R-:W-:-:S04]  /*00a0*/  MOV R0, 0x400 ;  /* 0x0000040000007802 */ /* 0x000fc80000000f00 */
[----:B------:R-:W1:Y:S01]  /*00b0*/  LDS.U8 R2, [R2] ;  /* 0x0000000002027984 */ /* 0x000e620000000000 */
[----:B------:R-:W-:Y:S02]  /*00c0*/  LEA R0, R13, R0, 0x18 ;  /* 0x000000000d007211 */ /* 0x000fe400078ec0ff */
[----:B-1----:R-:W-:-:S13]  /*00d0*/  ISETP.NE.AND P0, PT, R2, RZ, PT ;  /* 0x000000ff0200720c */ /* 0x002fda0003f05270 */
[----:B------:R-:W-:Y:S05]  /*00e0*/  @P0 BRA `(.L_x_1) ;  /* 0x00000004004c0947 */ /* 0x000fea0003800000 */
[C---:B------:R-:W-:Y:S02]  /*00f0*/  LOP3.LUT R2, R13.reuse, 0x1, RZ, 0xc0, !PT ;  /* 0x000000010d027812 */ /* 0x040fe400078ec0ff */
[----:B------:R-:W-:Y:S02]  /*0100*/  LOP3.LUT R5, R13, 0x1, RZ, 0x3c, !PT ;  /* 0x000000010d057812 */ /* 0x000fe400078e3cff */
[----:B------:R-:W-:-:S13]  /*0110*/  ISETP.NE.U32.AND P0, PT, R2, 0x1, PT ;  /* 0x000000010200780c */ /* 0x000fda0003f05070 */
[----:B------:R-:W-:Y:S05]  /*0120*/  @!P0 BRA `(.L_x_2) ;  /* 0x0000000000c08947 */ /* 0x000fea0003800000 */
[----:B------:R-:W-:Y:S01]  /*0130*/  ELECT P1, URZ, PT ;  /* 0x0000000000ff782f */ /* 0x000fe20003820000 */
[----:B------:R-:W-:-:S12]  /*0140*/  BSSY B0, `(.L_x_2) ;  /* 0x000002e000007945 */ /* 0x000fd80003800000 */
[----:B------:R-:W-:Y:S05]  /*0150*/  @!P1 BRA `(.L_x_3) ;  /* 0x0000000000b09947 */ /* 0x000fea0003800000 */
[----:B------:R-:W-:-:S05]  /*0160*/  UMOV UR4, 0x10 ;  /* 0x0000001000047882 */ /* 0x000fca0000000000 */
[----:B------:R-:W-:Y:S04]  /*0170*/  DEPBAR.LE SB1, 0x36 ;  /* 0x00009d800000791a */ /* 0x000fe80000000000 */
[----:B------:R-:W1:Y:S02]  /*0180*/  UTCATOMSWS.2CTA.FIND_AND_SET.ALIGN UP1, UR4, UR4 ;  /* 0x00000004000475e3 */ /* 0x000e640008220800 */
[----:B-1----:R-:W-:Y:S01]  /*0190*/  PLOP3.LUT P1, PT, PT, PT, UP1, 0x80, 0x8 ;  /* 0x000000000008781c */ /* 0x002fe20003f2f018 */
[----:B------:R-:W-:-:S03]  /*01a0*/  IMAD.U32 R6, RZ, RZ, UR4 ;  /* 0x00000004ff067e24 */ /* 0x000fc6000f8e00ff */
[----:B------:R-:W-:-:S04]  /*01b0*/  SEL R2, RZ, 0xffffffff, !P1 ;  /* 0xffffffffff027807 */ /* 0x000fc80004800000 */
[----:B------:R-:W-:-:S13]  /*01c0*/  ISETP.NE.AND P1, PT, R2, RZ, PT ;  /* 0x000000ff0200720c */ /* 0x000fda0003f25270 */
[----:B------:R-:W-:Y:S05]  /*01d0*/  @P1 BRA `(.L_x_4) ;  /* 0x0000000000241947 */ /* 0x000fea0003800000 */
.L_x_5:
[----:B------:R-:W-:Y:S05]  /*01e0*/  NANOSLEEP 0x64 ;  /* 0x000000640000795d */ /* 0x000fea0003800000 */
[----:B------:R-:W-:-:S05]  /*01f0*/  UMOV UR4, 0x10 ;  /* 0x0000001000047882 */ /* 0x000fca0000000000 */
[----:B------:R-:W-:Y:S04]  /*0200*/  DEPBAR.LE SB1, 0x36 ;  /* 0x00009d800000791a */ /* 0x000fe80000000000 */
[----:B------:R-:W1:Y:S02]  /*0210*/  UTCATOMSWS.2CTA.FIND_AND_SET.ALIGN UP1, UR4, UR4 ;  /* 0x00000004000475e3 */ /* 0x000e640008220800 */
[----:B-1----:R-:W-:Y:S01]  /*0220*/  PLOP3.LUT P1, PT, PT, PT, UP1, 0x80, 0x8 ;  /* 0x000000000008781c */ /* 0x002fe20003f2f018 */
[----:B------:R-:W-:-:S03]  /*0230*/  IMAD.U32 R6, RZ, RZ, UR4 ;  /* 0x00000004ff067e24 */ /* 0x000fc6000f8e00ff */
[----:B------:R-:W-:-:S04]  /*0240*/  SEL R2, RZ, 0xffffffff, !P1 ;  /* 0xffffffffff027807 */ /* 0x000fc80004800000 */
[----:B------:R-:W-:-:S13]  /*0250*/  ISETP.NE.AND P1, PT, R2, RZ, PT ;  /* 0x000000ff0200720c */ /* 0x000fda0003f25270 */
[----:B------:R-:W-:Y:S05]  /*0260*/  @!P1 BRA `(.L_x_5) ;  /* 0xfffffffc00dc9947 */ /* 0x000fea000383ffff */
.L_x_4:
[----:B------:R-:W-:Y:S01]  /*0270*/  MOV R2, 0x60 ;  /* 0x0000006000027802 */ /* 0x000fe20000000f00 */
[----:B------:R-:W-:Y:S01]  /*0280*/  IMAD.MOV.U32 R12, RZ, RZ, 0x4 ;  /* 0x00000004ff0c7424 */ /* 0x000fe200078e00ff */
[----:B------:R-:W-:Y:S01]  /*0290*/  MOV R3, 0x58 ;  /* 0x0000005800037802 */ /* 0x000fe20000000f00 */
[----:B------:R-:W-:Y:S01]  /*02a0*/  IMAD.MOV.U32 R11, RZ, RZ, 0xffff ;  /* 0x0000ffffff0b7424 */ /* 0x000fe200078e00ff */
[C---:B------:R-:W-:Y:S02]  /*02b0*/  LEA R7, R13.reuse, R2, 0x18 ;  /* 0x000000020d077211 */ /* 0x040fe400078ec0ff */
[----:B------:R-:W-:-:S03]  /*02c0*/  LEA R9, R13, R3, 0x18 ;  /* 0x000000030d097211 */ /* 0x000fc600078ec0ff */
[----:B------:R-:W1:Y:S02]  /*02d0*/  LDS R2, [R7] ;  /* 0x0000000007027984 */ /* 0x000e640000000800 */
[----:B-1----:R-:W-:-:S04]  /*02e0*/  IMAD.U32 R2, R2, -0x80000000, RZ ;  /* 0x8000000002027824 */ /* 0x002fc800078e00ff */
[----:B------:R-:W1:Y:S02]  /*02f0*/  SYNCS.PHASECHK.TRANS64.TRYWAIT P1, [R9+URZ], R2 ;  /* 0x00000002090075a7 */ /* 0x000e6400080211ff */
[----:B-1----:R-:W-:Y:S05]  /*0300*/  @P1 BRA `(.L_x_6) ;  /* 0x0000000000081947 */ /* 0x002fea0003800000 */
[----:B------:R-:W1:Y:S02]  /*0310*/  SYNCS.PHASECHK.TRANS64.TRYWAIT P1, [R9+URZ], R2 ;  /* 0x00000002090075a7 */ /* 0x000e6400080211ff */
[----:B-1----:R-:W-:Y:S05]  /*0320*/  @!P1 BRA `(.L_x_7) ;  /* 0x000001b000289947 */ /* 0x002fea0003800000 */
.L_x_6:
[C---:B-1----:R-:W-:Y:S01]  /*0330*/  PRMT R9, R5.reuse, 0x654, R9 ;  /* 0x0000065405097816 */ /* 0x042fe20000000009 */
[C---:B------:R-:W-:Y:S01]  /*0340*/  IMAD.SHL.U32 R3, R6.reuse, 0x20, RZ ;  /* 0x0000002006037824 */ /* 0x040fe200078e00ff */
[----:B------:R-:W-:Y:S01]  /*0350*/  PRMT R8, R5, 0x654, R0 ;  /* 0x0000065405087816 */ /* 0x000fe20000000000 */
[----:B------:R-:W-:Y:S01]  /*0360*/  IMAD.MOV.U32 R14, RZ, RZ, 0x1 ;  /* 0x00000001ff0e7424 */ /* 0x000fe200078e00ff */
[----:B------:R1:W-:Y:S01]  /*0370*/  SYNCS.ARRIVE.TRANS64.RED RZ, [R9+URZ], R12 ;  /* 0x0000000c09ff79a7 */ /* 0x0003e200080004ff */
[----:B------:R-:W-:Y:S01]  /*0380*/  VIADD R10, R6, 0x10 ;  /* 0x00000010060a7836 */ /* 0x000fe20000000000 */
[----:B------:R1:W-:Y:S01]  /*0390*/  STS [R0], R3 ;  /* 0x0000000300007388 */ /* 0x0003e20000000800 */
[----:B------:R-:W-:-:S03]  /*03a0*/  SHF.L.U32 R2, R11, R6, RZ ;  /* 0x000000060b027219 */ /* 0x000fc600000006ff */
[----:B------:R-:W-:Y:S01]  /*03b0*/  SHF.L.U32 R11, R14, R10, RZ ;  /* 0x0000000a0e0b7219 */ /* 0x000fe200000006ff */
[----:B------:R1:W-:Y:S01]  /*03c0*/  STAS [R8.64], R6 ;  /* 0x0000000608007dbd */ /* 0x0003e2000c0008ff */
[----:B------:R-:W-:Y:S02]  /*03d0*/  MOV R10, 0x50 ;  /* 0x00000050000a7802 */ /* 0x000fe40000000f00 */
[----:B------:R-:W-:Y:S02]  /*03e0*/  LOP3.LUT R2, R11, R2, RZ, 0xfc, !PT ;  /* 0x000000020b027212 */ /* 0x000fe400078efcff */
[----:B------:R-:W-:-:S05]  /*03f0*/  LEA R11, R13, R10, 0x18 ;  /* 0x0000000a0d0b7211 */ /* 0x000fca00078ec0ff */
[----:B------:R1:W-:Y:S04]  /*0400*/  ATOMS.OR RZ, [R11], R2 ;  /* 0x000000020bff738c */ /* 0x0003e80003000000 */
[----:B------:R1:W-:Y:S02]  /*0410*/  ATOMS.XOR RZ, [R7], R14 ;  /* 0x0000000e07ff738c */ /* 0x0003e40003800000 */
.L_x_3:
[----:B------:R-:W-:Y:S05]  /*0420*/  BSYNC B0 ;  /* 0x0000000000007941 */ /* 0x000fea0003800000 */
.L_x_2:
[----:B------:R-:W-:Y:S05]  /*0430*/  @P0 BRA `(.L_x_8) ;  /* 0x0000000000880947 */ /* 0x000fea0003800000 */
[----:B------:R-:W-:Y:S05]  /*0440*/  WARPSYNC.ALL ;  /* 0x0000000000007948 */ /* 0x000fea0003800000 */
[----:B------:R-:W-:Y:S01]  /*0450*/  NOP ;  /* 0x0000000000007918 */ /* 0x000fe20000000000 */
[----:B------:R-:W-:-:S13]  /*0460*/  ELECT P0, URZ, PT ;  /* 0x0000000000ff782f */ /* 0x000fda0003800000 */
[----:B------:R-:W-:Y:S05]  /*0470*/  @!P0 BRA `(.L_x_8) ;  /* 0x0000000000788947 */ /* 0x000fea0003800000 */
[----:B-1----:R-:W-:Y:S02]  /*0480*/  MOV R2, 0x60 ;  /* 0x0000006000027802 */ /* 0x002fe40000000f00 */
[----:B------:R-:W-:Y:S02]  /*0490*/  MOV R6, 0x58 ;  /* 0x0000005800067802 */ /* 0x000fe40000000f00 */
        /* <DEDUP_REMOVED lines=8> */
.L_x_9:
[----:B------:R-:W2:Y:S01]  /*0520*/  LDS R2, [R0] ;  /* 0x0000000000027984 */ /* 0x000ea20000000800 */
[----:B------:R-:W-:Y:S01]  /*0530*/  IMAD.MOV.U32 R7, RZ, RZ, 0xffff ;  /* 0x0000ffffff077424 */ /* 0x000fe200078e00ff */
[----:B------:R-:W-:Y:S01]  /*0540*/  PRMT R5, R5, 0x654, R9 ;  /* 0x0000065405057816 */ /* 0x000fe20000000009 */
[----:B------:R-:W-:Y:S02]  /*0550*/  IMAD.MOV.U32 R11, RZ, RZ, 0x1 ;  /* 0x00000001ff0b7424 */ /* 0x000fe400078e00ff */
[C---:B-12---:R-:W-:Y:S02]  /*0560*/  IMAD.SHL.U32 R3, R2.reuse, 0x20, RZ ;  /* 0x0000002002037824 */ /* 0x046fe400078e00ff */
[----:B------:R-:W-:Y:S01]  /*0570*/  VIADD R6, R2, 0x10 ;  /* 0x0000001002067836 */ /* 0x000fe20000000000 */
[----:B------:R-:W-:Y:S02]  /*0580*/  SHF.L.U32 R2, R7, R2, RZ ;  /* 0x0000000207027219 */ /* 0x000fe400000006ff */
[----:B------:R2:W-:Y:S02]  /*0590*/  STS [R0], R3 ;  /* 0x0000000300007388 */ /* 0x0005e40000000800 */
[----:B------:R-:W-:-:S02]  /*05a0*/  SHF.L.U32 R7, R11, R6, RZ ;  /* 0x000000060b077219 */ /* 0x000fc400000006ff */
[----:B------:R-:W-:Y:S02]  /*05b0*/  MOV R6, 0x50 ;  /* 0x0000005000067802 */ /* 0x000fe40000000f00 */
[----:B------:R-:W-:Y:S02]  /*05c0*/  LOP3.LUT R2, R7, R2, RZ, 0xfc, !PT ;  /* 0x0000000207027212 */ /* 0x000fe400078efcff */
[----:B------:R-:W-:-:S05]  /*05d0*/  LEA R13, R13, R6, 0x18 ;  /* 0x000000060d0d7211 */ /* 0x000fca00078ec0ff */
[----:B------:R2:W-:Y:S01]  /*05e0*/  ATOMS.OR RZ, [R13], R2 ;  /* 0x000000020dff738c */ /* 0x0005e20003000000 */
[----:B------:R2:W-:Y:S03]  /*05f0*/  SYNCS.ARRIVE.TRANS64.RED.A1T0 RZ, [R5+URZ], RZ ;  /* 0x000000ff05ff79a7 */ /* 0x0005e600081004ff */
[----:B------:R2:W-:Y:S01]  /*0600*/  ATOMS.XOR RZ, [R8], R11 ;  /* 0x0000000b08ff738c */ /* 0x0005e20003800000 */
[----:B------:R-:W-:Y:S05]  /*0610*/  BRA `(.L_x_8) ;  /* 0x0000000000107947 */ /* 0x000fea0003800000 */
.L_x_1:
[----:B------:R-:W-:Y:S01]  /*0620*/  IMAD.MOV.U32 R3, RZ, RZ, -0x1 ;  /* 0xffffffffff037424 */ /* 0x000fe200078e00ff */
[----:B------:R-:W-:-:S04]  /*0630*/  MOV R2, 0x660 ;  /* 0x0000066000027802 */ /* 0x000fc80000000f00 */
[----:B------:R1:W-:Y:S03]  /*0640*/  STS [R0], R3 ;  /* 0x0000000300007388 */ /* 0x0003e60000000800 */
[----:B-1----:R-:W-:Y:S05]  /*0650*/  CALL.REL.NOINC `($__internal_1_$__cuda_sm10x_tcgen05_guardrail_trap_phase_invalid_during_alloc) ;  /* 0x000001ac00b07944 */ /* 0x002fea0003c00000 */
.L_x_8:
[----:B------:R-:W-:Y:S05]  /*0660*/  WARPSYNC.ALL ;  /* 0x0000000000007948 */ /* 0x000fea0003800000 */
[----:B------:R-:W-:Y:S01]  /*0670*/  NOP ;  /* 0x0000000000007918 */ /* 0x000fe20000000000 */
.L_x_0:
[----:B-12---:R-:W1:Y:S08]  /*0680*/  LDC.64 R10, c[0x0][0x398] ;  /* 0x0000e600ff0a7b82 */ /* 0x006e700000000a00 */
[----:B------:R-:W2:Y:S02]  /*0690*/  S2UR UR5, SR_CgaSize ;  /* 0x00000000000579c3 */ /* 0x000ea40000008a00 */
[----:B--2---:R-:W-:-:S12]  /*06a0*/  UIMAD UR5, UR5, -0xa0, URZ ;  /* 0xffffff60050578a4 */ /* 0x004fd8000f8e02ff */
[----:B------:R-:W2:Y:S01]  /*06b0*/  LDCU UR5, c[0x0][UR5+0x2b0] ;  /* 0x00005600050577ac */ /* 0x000ea20008000800 */
[----:B------:R-:W-:Y:S02]  /*06c0*/  SHF.R.U32.HI R17, RZ, 0x5, R4 ;  /* 0x00000005ff117819 */ /* 0x000fe40000011604 */
[----:B------:R-:W-:Y:S01]  /*06d0*/  LOP3.LUT R71, R4, 0x3f, RZ, 0xc0, !PT ;  /* 0x0000003f04477812 */ /* 0x000fe200078ec0ff */
[----:B------:R-:W-:Y:S01]  /*06e0*/  UMOV UR8, 0x400 ;  /* 0x0000040000087882 */ /* 0x000fe20000000000 */
[----:B------:R-:W3:Y:S01]  /*06f0*/  LDCU.128 UR12, c[0x0][0x380] ;  /* 0x00007000ff0c77ac */ /* 0x000ee20008000c00 */
[----:B------:R-:W4:Y:S08]  /*0700*/  S2UR UR4, SR_CTAID.X ;  /* 0x00000000000479c3 */ /* 0x000f300000002500 */
[----:B------:R-:W5:Y:S01]  /*0710*/  S2UR UR16, SR_CgaCtaId ;  /* 0x00000000001079c3 */ /* 0x000f620000008800 */
[----:B-1----:R-:W-:Y:S01]  /*0720*/  VIADD R0, R11, 0xff ;  /* 0x000000ff0b007836 */ /* 0x002fe20000000000 */
[----:B------:R-:W-:-:S06]  /*0730*/  IABS R15, R10 ;  /* 0x0000000a000f7213 */ /* 0x000fcc0000000000 */
[----:B------:R-:W1:Y:S01]  /*0740*/  LDC R171, c[0x0][0x3a0] ;  /* 0x0000e800ffab7b82 */ /* 0x000e620000000800 */
[----:B------:R-:W-:Y:S02]  /*0750*/  SHF.R.S32.HI R3, RZ, 0x1f, R0 ;  /* 0x0000001fff037819 */ /* 0x000fe40000011400 */
[----:B----4-:R-:W-:Y:S02]  /*0760*/  I2FP.F32.U32 R6, UR4 ;  /* 0x0000000400067c45 */ /* 0x010fe40008201000 */
[----:B------:R-:W-:-:S03]  /*0770*/  LEA.HI R3, R3, R0, RZ, 0x8 ;  /* 0x0000000003037211 */ /* 0x000fc600078f40ff */
[----:B------:R-:W4:Y:S01]  /*0780*/  LDC.64 R78, c[0x0][0x3a8] ;  /* 0x0000ea00ff4e7b82 */ /* 0x000f220000000a00 */
[----:B--2---:R-:W-:Y:S01]  /*0790*/  FMUL R6, R6, UR5 ;  /* 0x0000000506067c20 */ /* 0x004fe20008400000 */
[----:B------:R-:W-:Y:S01]  /*07a0*/  SHF.R.S32.HI R3, RZ, 0x8, R3 ;  /* 0x00000008ff037819 */ /* 0x000fe20000011403 */
[----:B-----5:R-:W-:Y:S02]  /*07b0*/  USHF.L.U32 UR4, UR16, 0x7, URZ ;  /* 0x0000000710047899 */ /* 0x020fe400080006ff */
[----:B------:R-:W-:Y:S02]  /*07c0*/  ULEA UR8, UR16, UR8, 0x18 ;  /* 0x0000000810087291 */ /* 0x000fe4000f8ec0ff */
[----:B------:R-:W-:Y:S01]  /*07d0*/  IMAD.SHL.U32 R5, R3, 0x8, RZ ;  /* 0x0000000803057824 */ /* 0x000fe200078e00ff */
[----:B------:R-:W-:Y:S01]  /*07e0*/  F2I.U32.TRUNC.NTZ R6, R6 ;  /* 0x0000000600067305 */ /* 0x000fe2000020f000 */
[----:B------:R-:W-:Y:S02]  /*07f0*/  ULOP3.LUT UR5, UR4, 0x80, URZ, 0xc0, !UPT ;  /* 0x0000008004057892 */ /* 0x000fe4000f8ec0ff */
[----:B------:R-:W-:Y:S01]  /*0800*/  UIADD3 UR11, UPT, UPT, UR8, 0x28000, URZ ;  /* 0x00028000080b7890 */ /* 0x000fe2000fffe0ff */
[----:B------:R-:W-:Y:S01]  /*0810*/  IABS R7, R5 ;  /* 0x0000000500077213 */ /* 0x000fe20000000000 */
[----:B-1----:R-:W-:-:S03]  /*0820*/  VIADD R168, R171, 0xffffffc0 ;  /* 0xffffffc0aba87836 */ /* 0x002fc60000000000 */
[----:B------:R-:W1:Y:S01]  /*0830*/  I2F.RP R0, R7 ;  /* 0x0000000700007306 */ /* 0x000e620000209400 */
[C---:B------:R-:W-:Y:S02]  /*0840*/  VIADD R225, R171.reuse, 0x3f ;  /* 0x0000003fabe17836 */ /* 0x040fe40000000000 */
[C---:B------:R-:W-:Y:S02]  /*0850*/  VIADD R113, R171.reuse, 0xfffffffd ;  /* 0xfffffffdab717836 */ /* 0x040fe40000000000 */
[----:B------:R-:W-:Y:S02]  /*0860*/  VIADD R169, R171, 0xfffffffc ;  /* 0xfffffffcaba97836 */ /* 0x000fe40000000000 */
[C---:B----4-:R-:W-:Y:S02]  /*0870*/  IMAD.SHL.U32 R89, R78.reuse, 0x4, RZ ;  /* 0x000000044e597824 */ /* 0x050fe400078e00ff */
[C---:B------:R-:W-:Y:S02]  /*0880*/  IMAD.SHL.U32 R90, R78.reuse, 0x2, RZ ;  /* 0x000000024e5a7824 */ /* 0x040fe400078e00ff */
[----:B------:R-:W-:-:S02]  /*0890*/  IMAD R84, R78, 0x3, RZ ;  /* 0x000000034e547824 */ /* 0x000fc400078e02ff */
[C---:B------:R-:W-:Y:S01]  /*08a0*/  IMAD R81, R78.reuse, 0x5, RZ ;  /* 0x000000054e517824 */ /* 0x040fe200078e02ff */
[----:B-1----:R-:W1:Y:S01]  /*08b0*/  MUFU.RCP R0, R0 ;  /* 0x0000000000007308 */ /* 0x002e620000001000 */
[C---:B------:R-:W-:Y:S02]  /*08c0*/  IMAD R88, R78.reuse, 0x6, RZ ;  /* 0x000000064e587824 */ /* 0x040fe400078e02ff */
[C---:B------:R-:W-:Y:S02]  /*08d0*/  IMAD R83, R78.reuse, 0x7, RZ ;  /* 0x000000074e537824 */ /* 0x040fe400078e02ff */
[C---:B------:R-:W-:Y:S02]  /*08e0*/  IMAD.SHL.U32 R87, R78.reuse, 0x8, RZ ;  /* 0x000000084e577824 */ /* 0x040fe400078e00ff */
[C---:B------:R-:W-:Y:S02]  /*08f0*/  IMAD R85, R78.reuse, 0x9, RZ ;  /* 0x000000094e557824 */ /* 0x040fe400078e02ff */
[----:B------:R-:W-:-:S02]  /*0900*/  IMAD R43, R78, 0xa, RZ ;  /* 0x0000000a4e2b7824 */ /* 0x000fc400078e02ff */
[C---:B------:R-:W-:Y:S02]  /*0910*/  IMAD R62, R78.reuse, 0x28, RZ ;  /* 0x000000284e3e7824 */ /* 0x040fe400078e02ff */
[C---:B------:R-:W-:Y:S02]  /*0920*/  IMAD R70, R78.reuse, 0x2c, RZ ;  /* 0x0000002c4e467824 */ /* 0x040fe400078e02ff */
[----:B------:R-:W-:Y:S02]  /*0930*/  IMAD R86, R78, 0x30, RZ ;  /* 0x000000304e567824 */ /* 0x000fe400078e02ff */
[----:B-1----:R-:W-:Y:S01]  /*0940*/  VIADD R2, R0, 0xffffffe ;  /* 0x0ffffffe00027836 */ /* 0x002fe20000000000 */
[----:B------:R-:W-:Y:S01]  /*0950*/  IABS R0, R6 ;  /* 0x0000000600007213 */ /* 0x000fe20000000000 */
[C---:B------:R-:W-:Y:S02]  /*0960*/  IMAD R95, R78.reuse, 0x34, RZ ;  /* 0x000000344e5f7824 */ /* 0x040fe400078e02ff */
[----:B------:R1:W2:Y:S01]  /*0970*/  F2I.FTZ.U32.TRUNC.NTZ R3, R2 ;  /* 0x0000000200037305 */ /* 0x0002a2000021f000 */
[----:B------:R-:W-:-:S02]  /*0980*/  IMAD R103, R78, 0x38, RZ ;  /* 0x000000384e677824 */ /* 0x000fc400078e02ff */
[C---:B------:R-:W-:Y:S02]  /*0990*/  IMAD R188, R78.reuse, 0x3c, RZ ;  /* 0x0000003c4ebc7824 */ /* 0x040fe400078e02ff */
[C---:B------:R-:W-:Y:S02]  /*09a0*/  IMAD R45, R78.reuse, 0x84, RZ ;  /* 0x000000844e2d7824 */ /* 0x040fe400078e02ff */
[C---:B------:R-:W-:Y:S02]  /*09b0*/  IMAD R47, R78.reuse, 0x88, RZ ;  /* 0x000000884e2f7824 */ /* 0x040fe400078e02ff */
[----:B-1----:R-:W-:Y:S02]  /*09c0*/  IMAD.MOV.U32 R2, RZ, RZ, RZ ;  /* 0x000000ffff027224 */ /* 0x002fe400078e00ff */
[C---:B------:R-:W-:Y:S02]  /*09d0*/  IMAD R49, R78.reuse, 0x8c, RZ ;  /* 0x0000008c4e317824 */ /* 0x040fe400078e02ff */
[----:B------:R-:W-:-:S02]  /*09e0*/  IMAD R51, R78, 0x90, RZ ;  /* 0x000000904e337824 */ /* 0x000fc400078e02ff */
[--C-:B--2---:R-:W-:Y:S02]  /*09f0*/  IMAD.MOV R8, RZ, RZ, -R3.reuse ;  /* 0x000000ffff087224 */ /* 0x104fe400078e0a03 */
[----:B------:R-:W-:Y:S02]  /*0a00*/  IMAD R53, R78, 0x94, RZ ;  /* 0x000000944e357824 */ /* 0x000fe400078e02ff */
[----:B------:R-:W-:Y:S01]  /*0a10*/  IMAD R9, R8, R7, RZ ;  /* 0x0000000708097224 */ /* 0x000fe200078e02ff */
[----:B------:R-:W-:Y:S01]  /*0a20*/  IABS R8, R5 ;  /* 0x0000000500087213 */ /* 0x000fe20000000000 */
[----:B------:R-:W-:Y:S02]  /*0a30*/  IMAD R55, R78, 0x98, RZ ;  /* 0x000000984e377824 */ /* 0x000fe400078e02ff */
[----:B------:R-:W-:-:S04]  /*0a40*/  IMAD.HI.U32 R3, R3, R9, R2 ;  /* 0x0000000903037227 */ /* 0x000fc800078e0002 */
[----:B------:R-:W-:Y:S02]  /*0a50*/  IMAD.MOV R2, RZ, RZ, -R8 ;  /* 0x000000ffff027224 */ /* 0x000fe400078e0a08 */
[----:B------:R-:W-:-:S04]  /*0a60*/  IMAD.HI.U32 R3, R3, R0, RZ ;  /* 0x0000000003037227 */ /* 0x000fc800078e00ff */
[----:B------:R-:W-:Y:S02]  /*0a70*/  IMAD R0, R3, R2, R0 ;  /* 0x0000000203007224 */ /* 0x000fe400078e0200 */
[C---:B------:R-:W-:Y:S02]  /*0a80*/  IMAD R57, R78.reuse, 0x9c, RZ ;  /* 0x0000009c4e397824 */ /* 0x040fe400078e02ff */
[C---:B------:R-:W-:Y:S01]  /*0a90*/  IMAD R60, R78.reuse, 0x27, RZ ;  /* 0x000000274e3c7824 */ /* 0x040fe200078e02ff */
[----:B------:R-:W-:Y:S01]  /*0aa0*/  ISETP.GT.U32.AND P1, PT, R7, R0, PT ;  /* 0x000000000700720c */ /* 0x000fe20003f24070 */
[C---:B------:R-:W-:Y:S02]  /*0ab0*/  IMAD R59, R78.reuse, 0xa0, RZ ;  /* 0x000000a04e3b7824 */ /* 0x040fe400078e02ff */
[C---:B------:R-:W-:Y:S02]  /*0ac0*/  IMAD R61, R78.reuse, 0xa4, RZ ;  /* 0x000000a44e3d7824 */ /* 0x040fe400078e02ff */
[----:B------:R-:W-:-:S02]  /*0ad0*/  IMAD R64, R78, 0x29, RZ ;  /* 0x000000294e407824 */ /* 0x000fc400078e02ff */
[C---:B------:R-:W-:Y:S02]  /*0ae0*/  IMAD R63, R78.reuse, 0xa8, RZ ;  /* 0x000000a84e3f7824 */ /* 0x040fe400078e02ff */
[C---:B------:R-:W-:Y:S02]  /*0af0*/  IMAD R65, R78.reuse, 0xac, RZ ;  /* 0x000000ac4e417824 */ /* 0x040fe400078e02ff */
[----:B------:R-:W-:Y:S02]  /*0b00*/  IMAD R66, R78, 0x2a, RZ ;  /* 0x0000002a4e427824 */ /* 0x000fe400078e02ff */
[----:B------:R-:W-:Y:S02]  /*0b10*/  @!P1 IMAD.IADD R0, R0, 0x1, -R7 ;  /* 0x0000000100009824 */ /* 0x000fe400078e0a07 */
[----:B------:R-:W-:Y:S01]  /*0b20*/  @!P1 VIADD R3, R3, 0x1 ;  /* 0x0000000103039836 */ /* 0x000fe20000000000 */
[----:B------:R-:W-:Y:S01]  /*0b30*/  ISETP.NE.AND P1, PT, R5, RZ, PT ;  /* 0x000000ff0500720c */ /* 0x000fe20003f25270 */
[----:B------:R-:W-:Y:S01]  /*0b40*/  IMAD R68, R78, 0x2b, RZ ;  /* 0x0000002b4e447824 */ /* 0x000fe200078e02ff */
[----:B------:R-:W-:Y:S01]  /*0b50*/  ISETP.GE.U32.AND P0, PT, R0, R7, PT ;  /* 0x000000070000720c */ /* 0x000fe20003f06070 */
[----:B------:R-:W-:Y:S01]  /*0b60*/  IMAD R67, R78, 0xb0, RZ ;  /* 0x000000b04e437824 */ /* 0x000fe200078e02ff */
[----:B------:R-:W-:Y:S01]  /*0b70*/  LOP3.LUT R0, R6, R5, RZ, 0x3c, !PT ;  /* 0x0000000506007212 */ /* 0x000fe200078e3cff */
[----:B------:R-:W-:-:S02]  /*0b80*/  IMAD R69, R78, 0xb4, RZ ;  /* 0x000000b44e457824 */ /* 0x000fc400078e02ff */
[----:B------:R-:W-:Y:S01]  /*0b90*/  IMAD R77, R71, R79, RZ ;  /* 0x0000004f474d7224 */ /* 0x000fe200078e02ff */
[----:B------:R-:W-:Y:S01]  /*0ba0*/  ISETP.GE.AND P2, PT, R0, RZ, PT ;  /* 0x000000ff0000720c */ /* 0x000fe20003f46270 */
[----:B------:R-:W-:Y:S02]  /*0bb0*/  VIADD R0, R10, 0xff ;  /* 0x000000ff0a007836 */ /* 0x000fe40000000000 */
[C---:B------:R-:W-:Y:S02]  /*0bc0*/  IMAD R80, R78.reuse, 0x2d, RZ ;  /* 0x0000002d4e507824 */ /* 0x040fe400078e02ff */
[C---:B------:R-:W-:Y:S02]  /*0bd0*/  IMAD R82, R78.reuse, 0x2e, RZ ;  /* 0x0000002e4e527824 */ /* 0x040fe400078e02ff */
[----:B------:R-:W-:Y:S02]  /*0be0*/  @P0 VIADD R3, R3, 0x1 ;  /* 0x0000000103030836 */ /* 0x000fe40000000000 */
[----:B------:R-:W-:-:S02]  /*0bf0*/  IMAD R91, R78, 0x32, RZ ;  /* 0x000000324e5b7824 */ /* 0x000fc400078e02ff */
[----:B------:R-:W-:Y:S01]  /*0c00*/  IMAD.MOV.U32 R2, RZ, RZ, R3 ;  /* 0x000000ffff027224 */ /* 0x000fe200078e0003 */
[----:B------:R-:W-:Y:S01]  /*0c10*/  SHF.R.S32.HI R3, RZ, 0x1f, R0 ;  /* 0x0000001fff037819 */ /* 0x000fe20000011400 */
[C---:B------:R-:W-:Y:S02]  /*0c20*/  IMAD R93, R78.reuse, 0x33, RZ ;  /* 0x000000334e5d7824 */ /* 0x040fe400078e02ff */
[----:B------:R-:W-:Y:S01]  /*0c30*/  @!P2 IMAD.MOV R2, RZ, RZ, -R2 ;  /* 0x000000ffff02a224 */ /* 0x000fe200078e0a02 */
[----:B------:R-:W-:Y:S01]  /*0c40*/  @!P1 LOP3.LUT R2, RZ, R5, RZ, 0x33, !PT ;  /* 0x00000005ff029212 */ /* 0x000fe200078e33ff */
[C---:B------:R-:W-:Y:S01]  /*0c50*/  IMAD R92, R78.reuse, 0xd4, RZ ;  /* 0x000000d44e5c7824 */ /* 0x040fe200078e02ff */
[----:B------:R-:W-:Y:S01]  /*0c60*/  LEA.HI R3, R3, R0, RZ, 0x8 ;  /* 0x0000000003037211 */ /* 0x000fe200078f40ff */
[----:B------:R-:W-:Y:S02]  /*0c70*/  IMAD R97, R78, 0x35, RZ ;  /* 0x000000354e617824 */ /* 0x000fe400078e02ff */
[----:B------:R-:W-:-:S02]  /*0c80*/  IMAD.SHL.U32 R8, R2, 0x8, RZ ;  /* 0x0000000802087824 */ /* 0x000fc400078e00ff */
[----:B------:R-:W-:Y:S02]  /*0c90*/  IMAD.MOV R2, RZ, RZ, -R2 ;  /* 0x000000ffff027224 */ /* 0x000fe400078e0a02 */
[C---:B------:R-:W-:Y:S01]  /*0ca0*/  IMAD R94, R78.reuse, 0xd8, RZ ;  /* 0x000000d84e5e7824 */ /* 0x040fe200078e02ff */
[----:B------:R-:W-:Y:S01]  /*0cb0*/  LEA.HI.SX32 R3, R3, -R8, 0x18 ;  /* 0x8000000803037211 */ /* 0x000fe200078fc2ff */
[----:B------:R-:W-:Y:S02]  /*0cc0*/  IMAD R12, R5, R2, R6 ;  /* 0x00000002050c7224 */ /* 0x000fe400078e0206 */
[C---:B------:R-:W-:Y:S01]  /*0cd0*/  IMAD R96, R78.reuse, 0xdc, RZ ;  /* 0x000000dc4e607824 */ /* 0x040fe200078e02ff */
[----:B------:R-:W-:Y:S01]  /*0ce0*/  VIMNMX R13, PT, PT, R3, 0x8, PT ;  /* 0x00000008030d7848 */ /* 0x000fe20003fe0100 */
[C---:B------:R-:W-:Y:S02]  /*0cf0*/  IMAD R99, R78.reuse, 0x36, RZ ;  /* 0x000000364e637824 */ /* 0x040fe400078e02ff */
[C---:B------:R-:W-:Y:S01]  /*0d00*/  IMAD R101, R78.reuse, 0x37, RZ ;  /* 0x000000374e657824 */ /* 0x040fe200078e02ff */
[-C--:B------:R-:W-:Y:S01]  /*0d10*/  IABS R7, R13.reuse ;  /* 0x0000000d00077213 */ /* 0x080fe20000000000 */
[C---:B------:R-:W-:Y:S01]  /*0d20*/  IMAD R98, R78.reuse, 0xe0, RZ ;  /* 0x000000e04e627824 */ /* 0x040fe200078e02ff */
[----:B------:R-:W-:Y:S01]  /*0d30*/  IABS R6, R13 ;  /* 0x0000000d00067213 */ /* 0x000fe20000000000 */
[C---:B------:R-:W-:Y:S01]  /*0d40*/  IMAD R100, R78.reuse, 0xe4, RZ ;  /* 0x000000e44e647824 */ /* 0x040fe200078e02ff */
[----:B------:R-:W1:Y:S01]  /*0d50*/  I2F.RP R0, R7 ;  /* 0x0000000700007306 */ /* 0x000e620000209400 */
[----:B------:R-:W-:-:S02]  /*0d60*/  IMAD R105, R78, 0x39, RZ ;  /* 0x000000394e697824 */ /* 0x000fc400078e02ff */
[C---:B------:R-:W-:Y:S02]  /*0d70*/  IMAD R102, R78.reuse, 0xe8, RZ ;  /* 0x000000e84e667824 */ /* 0x040fe400078e02ff */
[C---:B------:R-:W-:Y:S02]  /*0d80*/  IMAD R104, R78.reuse, 0xec, RZ ;  /* 0x000000ec4e687824 */ /* 0x040fe400078e02ff */
[C---:B------:R-:W-:Y:S02]  /*0d90*/  IMAD R111, R78.reuse, 0x3a, RZ ;  /* 0x0000003a4e6f7824 */ /* 0x040fe400078e02ff */
[C---:B------:R-:W-:Y:S02]  /*0da0*/  IMAD R110, R78.reuse, 0x3b, RZ ;  /* 0x0000003b4e6e7824 */ /* 0x040fe400078e02ff */
[C---:B------:R-:W-:Y:S02]  /*0db0*/  IMAD R106, R78.reuse, 0xf0, RZ ;  /* 0x000000f04e6a7824 */ /* 0x040fe400078e02ff */
[C---:B------:R-:W-:Y:S01]  /*0dc0*/  IMAD R108, R78.reuse, 0xf4, RZ ;  /* 0x000000f44e6c7824 */ /* 0x040fe200078e02ff */
[----:B-1----:R-:W1:Y:S01]  /*0dd0*/  MUFU.RCP R0, R0 ;  /* 0x0000000000007308 */ /* 0x002e620000001000 */
[----:B------:R-:W-:-:S02]  /*0de0*/  IMAD R187, R78, 0x3d, RZ ;  /* 0x0000003d4ebb7824 */ /* 0x000fc400078e02ff */
[C---:B------:R-:W-:Y:S02]  /*0df0*/  IMAD R186, R78.reuse, 0x3e, RZ ;  /* 0x0000003e4eba7824 */ /* 0x040fe400078e02ff */
[C---:B------:R-:W-:Y:S02]  /*0e00*/  IMAD R170, R78.reuse, 0x3f, RZ ;  /* 0x0000003f4eaa7824 */ /* 0x040fe400078e02ff */
[----:B------:R-:W-:Y:S02]  /*0e10*/  IMAD R112, R78, 0xfc, RZ ;  /* 0x000000fc4e707824 */ /* 0x000fe400078e02ff */
[----:B-1----:R-:W-:Y:S02]  /*0e20*/  VIADD R3, R0, 0xffffffe ;  /* 0x0ffffffe00037836 */ /* 0x002fe40000000000 */
[----:B------:R-:W-:-:S04]  /*0e30*/  IMAD.MOV R0, RZ, RZ, -R6 ;  /* 0x000000ffff007224 */ /* 0x000fc800078e0a06 */
[----:B------:R-:W1:Y:S02]  /*0e40*/  F2I.FTZ.U32.TRUNC.NTZ R3, R3 ;  /* 0x0000000300037305 */ /* 0x000e64000021f000 */
[----:B-1----:R-:W-:-:S04]  /*0e50*/  IMAD.MOV R9, RZ, RZ, -R3 ;  /* 0x000000ffff097224 */ /* 0x002fc800078e0a03 */
[----:B------:R-:W-:Y:S01]  /*0e60*/  IMAD.MOV.U32 R2, RZ, RZ, R9 ;  /* 0x000000ffff027224 */ /* 0x000fe200078e0009 */
[----:B------:R-:W-:-:S03]  /*0e70*/  IABS R9, R12 ;  /* 0x0000000c00097213 */ /* 0x000fc60000000000 */
[----:B------:R-:W-:Y:S02]  /*0e80*/  IMAD R5, R2, R7, RZ ;  /* 0x0000000702057224 */ /* 0x000fe400078e02ff */
[----:B------:R-:W-:-:S04]  /*0e90*/  IMAD.MOV.U32 R2, RZ, RZ, RZ ;  /* 0x000000ffff027224 */ /* 0x000fc800078e00ff */
[----:B------:R-:W-:Y:S01]  /*0ea0*/  IMAD.HI.U32 R2, R3, R5, R2 ;  /* 0x0000000503027227 */ /* 0x000fe200078e0002 */
[----:B------:R-:W-:Y:S01]  /*0eb0*/  IABS R5, R11 ;  /* 0x0000000b00057213 */ /* 0x000fe20000000000 */
[----:B------:R-:W1:Y:S04]  /*0ec0*/  I2F.RP R3, R15 ;  /* 0x0000000f00037306 */ /* 0x000e680000209400 */
[----:B------:R-:W-:-:S04]  /*0ed0*/  IMAD.HI.U32 R2, R2, R9, RZ ;  /* 0x0000000902027227 */ /* 0x000fc800078e00ff */
[----:B------:R-:W-:Y:S01]  /*0ee0*/  IMAD R0, R2, R0, R9 ;  /* 0x0000000002007224 */ /* 0x000fe200078e0209 */
[----:B------:R-:W2:Y:S01]  /*0ef0*/  I2F.RP R6, R5 ;  /* 0x0000000500067306 */ /* 0x000ea20000209400 */
[----:B------:R-:W-:Y:S03]  /*0f00*/  BAR.SYNC.DEFER_BLOCKING 0x0 ;  /* 0x0000000000007b1d */ /* 0x000fe60000010000 */
[----:B------:R-:W-:-:S04]  /*0f10*/  ISETP.GT.U32.AND P1, PT, R7, R0, PT ;  /* 0x000000000700720c */ /* 0x000fc80003f24070 */
[----:B-1----:R-:W1:Y:S08]  /*0f20*/  MUFU.RCP R3, R3 ;  /* 0x0000000300037308 */ /* 0x002e700000001000 */
[----:B--2---:R-:W-:Y:S01]  /*0f30*/  MUFU.RCP R6, R6 ;  /* 0x0000000600067308 */ /* 0x004fe20000001000 */
[----:B------:R-:W-:Y:S02]  /*0f40*/  @!P1 IMAD.IADD R0, R0, 0x1, -R7 ;  /* 0x0000000100009824 */ /* 0x000fe400078e0a07 */
[----:B------:R-:W-:Y:S01]  /*0f50*/  @!P1 VIADD R2, R2, 0x1 ;  /* 0x0000000102029836 */ /* 0x000fe20000000000 */
[----:B------:R-:W-:-:S02]  /*0f60*/  ISETP.NE.AND P1, PT, R13, RZ, PT ;  /* 0x000000ff0d00720c */ /* 0x000fc40003f25270 */
[----:B------:R-:W-:Y:S02]  /*0f70*/  ISETP.GE.U32.AND P0, PT, R0, R7, PT ;  /* 0x000000070000720c */ /* 0x000fe40003f06070 */
[----:B------:R-:W-:Y:S01]  /*0f80*/  LOP3.LUT R0, R12, R13, RZ, 0x3c, !PT ;  /* 0x0000000d0c007212 */ /* 0x000fe200078e3cff */
[----:B-1----:R-:W-:-:S03]  /*0f90*/  VIADD R3, R3, 0xffffffe ;  /* 0x0ffffffe03037836 */ /* 0x002fc60000000000 */
[----:B------:R-:W-:-:S03]  /*0fa0*/  ISETP.GE.AND P2, PT, R0, RZ, PT ;  /* 0x000000ff0000720c */ /* 0x000fc60003f46270 */
[----:B------:R-:W1:Y:S04]  /*0fb0*/  F2I.FTZ.U32.TRUNC.NTZ R3, R3 ;  /* 0x0000000300037305 */ /* 0x000e68000021f000 */
[----:B------:R-:W-:-:S04]  /*0fc0*/  @P0 VIADD R2, R2, 0x1 ;  /* 0x0000000102020836 */ /* 0x000fc80000000000 */
[----:B------:R-:W-:-:S04]  /*0fd0*/  IMAD.MOV.U32 R14, RZ, RZ, R2 ;  /* 0x000000ffff0e7224 */ /* 0x000fc800078e0002 */
[----:B------:R-:W-:Y:S01]  /*0fe0*/  @!P2 IMAD.MOV R14, RZ, RZ, -R14 ;  /* 0x000000ffff0ea224 */ /* 0x000fe200078e0a0e */
[----:B------:R-:W-:Y:S01]  /*0ff0*/  @!P1 LOP3.LUT R14, RZ, R13, RZ, 0x33, !PT ;  /* 0x0000000dff0e9212 */ /* 0x000fe200078e33ff */
[----:B-1----:R-:W-:-:S04]  /*1000*/  IMAD.MOV R9, RZ, RZ, -R3 ;  /* 0x000000ffff097224 */ /* 0x002fc800078e0a03 */
[----:B------:R-:W-:-:S04]  /*1010*/  IMAD.MOV R0, RZ, RZ, -R14 ;  /* 0x000000ffff007224 */ /* 0x000fc800078e0a0e */
[----:B------:R-:W-:-:S04]  /*1020*/  IMAD R0, R13, R0, R12 ;  /* 0x000000000d007224 */ /* 0x000fc800078e020c */
[----:B------:R-:W-:Y:S01]  /*1030*/  IMAD.IADD R2, R8, 0x1, R0 ;  /* 0x0000000108027824 */ /* 0x000fe200078e0200 */
[----:B------:R-:W-:Y:S01]  /*1040*/  LOP3.LUT R0, R4, 0x7f, RZ, 0xc0, !PT ;  /* 0x0000007f04007812 */ /* 0x000fe200078ec0ff */
[----:B------:R-:W-:Y:S01]  /*1050*/  VIADD R8, R6, 0xffffffe ;  /* 0x0ffffffe06087836 */ /* 0x000fe20000000000 */
[----:B------:R-:W-:Y:S02]  /*1060*/  SHF.R.S32.HI R6, RZ, 0x6, R4 ;  /* 0x00000006ff067819 */ /* 0x000fe40000011404 */
[----:B------:R-:W-:Y:S01]  /*1070*/  LEA R7, R2, UR5, 0x8 ;  /* 0x0000000502077c11 */ /* 0x000fe2000f8e40ff */
[----:B------:R-:W-:Y:S01]  /*1080*/  IMAD.MOV.U32 R2, RZ, RZ, R9 ;  /* 0x000000ffff027224 */ /* 0x000fe200078e0009 */
[----:B------:R-:W-:Y:S01]  /*1090*/  UMOV UR5, 0x1 ;  /* 0x0000000100057882 */ /* 0x000fe20000000000 */
[----:B------:R-:W1:Y:S02]  /*10a0*/  F2I.FTZ.U32.TRUNC.NTZ R9, R8 ;  /* 0x0000000800097305 */ /* 0x000e64000021f000 */
[----:B------:R-:W-:-:S02]  /*10b0*/  IMAD.IADD R19, R0, 0x1, R7 ;  /* 0x0000000100137824 */ /* 0x000fc400078e0207 */
[----:B------:R-:W-:Y:S02]  /*10c0*/  IMAD R7, R2, R15, RZ ;  /* 0x0000000f02077224 */ /* 0x000fe400078e02ff */
[----:B------:R-:W-:Y:S01]  /*10d0*/  IMAD.MOV.U32 R2, RZ, RZ, RZ ;  /* 0x000000ffff027224 */ /* 0x000fe200078e00ff */
[----:B------:R-:W-:Y:S01]  /*10e0*/  IABS R76, R19 ;  /* 0x00000013004c7213 */ /* 0x000fe20000000000 */
[----:B------:R2:W-:Y:S01]  /*10f0*/  STL [R1+0x2d0], R19 ;  /* 0x0002d01301007387 */ /* 0x0005e20000100800 */
[----:B------:R-:W-:Y:S01]  /*1100*/  ISETP.GE.AND P1, PT, R19, RZ, PT ;  /* 0x000000ff1300720c */ /* 0x000fe20003f26270 */
[----:B------:R-:W-:Y:S01]  /*1110*/  IMAD.HI.U32 R2, R3, R7, R2 ;  /* 0x0000000703027227 */ /* 0x000fe200078e0002 */
[----:B------:R-:W-:Y:S02]  /*1120*/  SGXT R3, R6, 0x1 ;  /* 0x000000010603781a */ /* 0x000fe40000000200 */
[C---:B------:R-:W-:Y:S01]  /*1130*/  LEA.HI R6, R4.reuse, UR4, RZ, 0x1a ;  /* 0x0000000404067c11 */ /* 0x040fe2000f8fd0ff */
[----:B------:R-:W-:Y:S01]  /*1140*/  IMAD.SHL.U32 R7, R4, 0x4, RZ ;  /* 0x0000000404077824 */ /* 0x000fe200078e00ff */
[----:B------:R-:W-:Y:S01]  /*1150*/  LOP3.LUT R12, R3, 0x90, RZ, 0xc0, !PT ;  /* 0x00000090030c7812 */ /* 0x000fe200078ec0ff */
[----:B------:R-:W-:Y:S01]  /*1160*/  IMAD.HI.U32 R2, R2, R76, RZ ;  /* 0x0000004c02027227 */ /* 0x000fe200078e00ff */
[----:B------:R-:W4:Y:S02]  /*1170*/  LDCU UR4, c[0x0][0x3a4] ;  /* 0x00007480ff0477ac */ /* 0x000f240008000800 */
[----:B------:R-:W-:Y:S01]  /*1180*/  LOP3.LUT R13, R12, 0x7c, R7, 0x78, !PT ;  /* 0x0000007c0c0d7812 */ /* 0x000fe200078e7807 */
[----:B-1----:R-:W-:-:S02]  /*1190*/  IMAD.MOV R8, RZ, RZ, -R9 ;  /* 0x000000ffff087224 */ /* 0x002fc400078e0a09 */
[----:B------:R-:W-:Y:S02]  /*11a0*/  IMAD.SHL.U32 R3, R14, 0x100, RZ ;  /* 0x000001000e037824 */ /* 0x000fe400078e00ff */
[----:B------:R-:W-:Y:S02]  /*11b0*/  IMAD.MOV R2, RZ, RZ, -R2 ;  /* 0x000000ffff027224 */ /* 0x000fe400078e0a02 */
[----:B------:R-:W-:Y:S01]  /*11c0*/  IMAD R7, R8, R5, RZ ;  /* 0x0000000508077224 */ /* 0x000fe200078e02ff */
[----:B------:R-:W-:Y:S01]  /*11d0*/  LOP3.LUT R6, R3, 0x81, R6, 0xf8, !PT ;  /* 0x0000008103067812 */ /* 0x000fe200078ef806 */
[----:B------:R-:W-:Y:S02]  /*11e0*/  IMAD R76, R15, R2, R76 ;  /* 0x000000020f4c7224 */ /* 0x000fe400078e024c */
[----:B------:R-:W-:Y:S01]  /*11f0*/  IMAD.MOV.U32 R8, RZ, RZ, RZ ;  /* 0x000000ffff087224 */ /* 0x000fe200078e00ff */
[----:B------:R-:W-:Y:S01]  /*1200*/  LOP3.LUT R18, R6, 0x7e, RZ, 0xfc, !PT ;  /* 0x0000007e06127812 */ /* 0x000fe200078efcff */
[----:B------:R-:W-:Y:S01]  /*1210*/  IMAD.SHL.U32 R12, R4, 0x200, RZ ;  /* 0x00000200040c7824 */ /* 0x000fe200078e00ff */
[----:B------:R-:W-:Y:S01]  /*1220*/  IABS R14, R6 ;  /* 0x00000006000e7213 */ /* 0x000fe20000000000 */
[----:B------:R-:W-:Y:S01]  /*1230*/  IMAD.HI.U32 R7, R9, R7, R8 ;  /* 0x0000000709077227 */ /* 0x000fe200078e0008 */
[----:B------:R-:W-:-:S02]  /*1240*/  ISETP.GT.U32.AND P0, PT, R15, R76, PT ;  /* 0x0000004c0f00720c */ /* 0x000fc40003f04070 */
[----:B------:R-:W-:Y:S01]  /*1250*/  IABS R16, R18 ;  /* 0x0000001200107213 */ /* 0x000fe20000000000 */
[----:B------:R-:W-:Y:S01]  /*1260*/  IMAD.SHL.U32 R8, R17, 0x200000, RZ ;  /* 0x0020000011087824 */ /* 0x000fe200078e00ff */
[C---:B------:R-:W-:Y:S01]  /*1270*/  LOP3.LUT R17, R6.reuse, 0x2, RZ, 0xfc, !PT ;  /* 0x0000000206117812 */ /* 0x040fe200078efcff */
[C---:B------:R-:W-:Y:S01]  /*1280*/  IMAD.HI.U32 R2, R7.reuse, R14, RZ ;  /* 0x0000000e07027227 */ /* 0x040fe200078e00ff */
[----:B--2---:R-:W-:Y:S02]  /*1290*/  LOP3.LUT R19, R6, 0x54, RZ, 0xfc, !PT ;  /* 0x0000005406137812 */ /* 0x004fe400078efcff */
[----:B------:R-:W-:Y:S01]  /*12a0*/  LOP3.LUT R9, R8, 0x600000, RZ, 0xc0, !PT ;  /* 0x0060000008097812 */ /* 0x000fe200078ec0ff */
[----:B------:R-:W-:Y:S01]  /*12b0*/  IMAD.HI.U32 R8, R7, R16, RZ ;  /* 0x0000001007087227 */ /* 0x000fe200078e00ff */
[----:B------:R-:W-:Y:S02]  /*12c0*/  IABS R166, R17 ;  /* 0x0000001100a67213 */ /* 0x000fe40000000000 */
[----:B------:R-:W-:Y:S01]  /*12d0*/  R2UR UR10, R9 ;  /* 0x00000000090a72ca */ /* 0x000fe200000e0000 */
[----:B------:R-:W-:Y:S01]  /*12e0*/  IMAD.MOV R167, RZ, RZ, -R2 ;  /* 0x000000ffffa77224 */ /* 0x000fe200078e0a02 */
[C---:B------:R-:W-:Y:S01]  /*12f0*/  LOP3.LUT R9, R6.reuse, 0x4, RZ, 0xfc, !PT ;  /* 0x0000000406097812 */ /* 0x040fe200078efcff */
[----:B------:R-:W-:Y:S01]  /*1300*/  IMAD.MOV R8, RZ, RZ, -R8 ;  /* 0x000000ffff087224 */ /* 0x000fe200078e0a08 */
[----:B------:R-:W-:Y:S01]  /*1310*/  LOP3.LUT R2, R13, 0x4000, R12, 0xf8, !PT ;  /* 0x000040000d027812 */ /* 0x000fe200078ef80c */
[C---:B------:R-:W-:Y:S01]  /*1320*/  IMAD R167, R5.reuse, R167, R14 ;  /* 0x000000a705a77224 */ /* 0x040fe200078e020e */
[----:B------:R-:W-:Y:S01]  /*1330*/  LOP3.LUT R13, R6, 0x6, RZ, 0xfc, !PT ;  /* 0x00000006060d7812 */ /* 0x000fe200078efcff */
[----:B------:R-:W-:Y:S01]  /*1340*/  @!P0 IMAD.IADD R76, R76, 0x1, -R15 ;  /* 0x000000014c4c8824 */ /* 0x000fe200078e0a0f */
[----:B------:R-:W-:Y:S01]  /*1350*/  IABS R12, R9 ;  /* 0x00000009000c7213 */ /* 0x000fe20000000000 */
[C---:B------:R-:W-:Y:S01]  /*1360*/  IMAD R237, R5.reuse, R8, R16 ;  /* 0x0000000805ed7224 */ /* 0x040fe200078e0210 */
[----:B------:R-:W-:Y:S01]  /*1370*/  ISETP.GT.U32.AND P3, PT, R5, R167, PT ;  /* 0x000000a70500720c */ /* 0x000fe20003f64070 */
[----:B------:R-:W-:Y:S01]  /*1380*/  IMAD.HI.U32 R8, R7, R166, RZ ;  /* 0x000000a607087227 */ /* 0x000fe200078e00ff */
[----:B------:R-:W-:-:S02]  /*1390*/  ISETP.GT.U32.AND P2, PT, R15, R76, PT ;  /* 0x0000004c0f00720c */ /* 0x000fc40003f44070 */
[----:B------:R-:W-:Y:S01]  /*13a0*/  ISETP.GT.U32.AND P5, PT, R5, R237, PT ;  /* 0x000000ed0500720c */ /* 0x000fe20003fa4070 */
[----:B------:R-:W-:Y:S01]  /*13b0*/  IMAD.MOV R8, RZ, RZ, -R8 ;  /* 0x000000ffff087224 */ /* 0x000fe200078e0a08 */
[----:B------:R-:W-:Y:S02]  /*13c0*/  IABS R164, R13 ;  /* 0x0000000d00a47213 */ /* 0x000fe40000000000 */
[----:B------:R-:W-:Y:S01]  /*13d0*/  ISETP.GE.AND P4, PT, R9, RZ, PT ;  /* 0x000000ff0900720c */ /* 0x000fe20003f86270 */
[----:B------:R-:W-:Y:S01]  /*13e0*/  IMAD R166, R5, R8, R166 ;  /* 0x0000000805a67224 */ /* 0x000fe200078e02a6 */
[----:B------:R-:W-:Y:S01]  /*13f0*/  ISETP.GE.AND P6, PT, R13, RZ, PT ;  /* 0x000000ff0d00720c */ /* 0x000fe20003fc6270 */
[----:B------:R-:W-:Y:S01]  /*1400*/  IMAD.HI.U32 R8, R7, R12, RZ ;  /* 0x0000000c07087227 */ /* 0x000fe200078e00ff */
[C---:B------:R-:W-:Y:S02]  /*1410*/  LOP3.LUT R13, R6.reuse, 0xc, RZ, 0xfc, !PT ;  /* 0x0000000c060d7812 */ /* 0x040fe400078efcff */
[----:B------:R-:W-:Y:S01]  /*1420*/  LOP3.LUT R14, R6, 0xe, RZ, 0xfc, !PT ;  /* 0x0000000e060e7812 */ /* 0x000fe200078efcff */
[----:B------:R-:W-:Y:S01]  /*1430*/  @!P2 IMAD.IADD R76, R76, 0x1, -R15 ;  /* 0x000000014c4ca824 */ /* 0x000fe200078e0a0f */
[----:B------:R-:W-:Y:S01]  /*1440*/  ISETP.NE.AND P2, PT, R10, RZ, PT ;  /* 0x000000ff0a00720c */ /* 0x000fe20003f45270 */
[--C-:B------:R-:W-:Y:S01]  /*1450*/  @!P3 IMAD.IADD R167, R167, 0x1, -R5.reuse ;  /* 0x00000001a7a7b824 */ /* 0x100fe200078e0a05 */
[----:B------:R-:W-:Y:S01]  /*1460*/  LOP3.LUT R15, R6, 0x10, RZ, 0xfc, !PT ;  /* 0x00000010060f7812 */ /* 0x000fe200078efcff */
[----:B------:R-:W-:Y:S01]  /*1470*/  @!P5 IMAD.IADD R237, R237, 0x1, -R5 ;  /* 0x00000001ededd824 */ /* 0x000fe200078e0a05 */
[----:B------:R-:W-:Y:S01]  /*1480*/  IABS R160, R14 ;  /* 0x0000000e00a07213 */ /* 0x000fe20000000000 */
[----:B------:R-:W-:Y:S01]  /*1490*/  IMAD.HI.U32 R9, R7, R164, RZ ;  /* 0x000000a407097227 */ /* 0x000fe200078e00ff */
[----:B------:R-:W-:-:S02]  /*14a0*/  ISETP.GT.U32.AND P5, PT, R5, R167, PT ;  /* 0x000000a70500720c */ /* 0x000fc40003fa4070 */
[----:B------:R-:W-:Y:S01]  /*14b0*/  ISETP.GT.U32.AND P3, PT, R5, R237, PT ;  /* 0x000000ed0500720c */ /* 0x000fe20003f64070 */
[----:B------:R-:W-:Y:S01]  /*14c0*/  IMAD.MOV R8, RZ, RZ, -R8 ;  /* 0x000000ffff087224 */ /* 0x000fe200078e0a08 */
[----:B------:R-:W-:Y:S01]  /*14d0*/  ISETP.GE.AND P0, PT, R17, RZ, PT ;  /* 0x000000ff1100720c */ /* 0x000fe20003f06270 */
[----:B------:R-:W-:Y:S01]  /*14e0*/  IMAD.MOV R9, RZ, RZ, -R9 ;  /* 0x000000ffff097224 */ /* 0x000fe200078e0a09 */
[C---:B------:R-:W-:Y:S01]  /*14f0*/  LOP3.LUT R16, R6.reuse, 0x2c, RZ, 0xfc, !PT ;  /* 0x0000002c06107812 */ /* 0x040fe200078efcff */
[C---:B------:R-:W-:Y:S01]  /*1500*/  IMAD R165, R5.reuse, R8, R12 ;  /* 0x0000000805a57224 */ /* 0x040fe200078e020c */
[C---:B------:R-:W-:Y:S01]  /*1510*/  LOP3.LUT R12, R6.reuse, 0xa, RZ, 0xfc, !PT ;  /* 0x0000000a060c7812 */ /* 0x040fe200078efcff */
[----:B------:R-:W-:Y:S01]  /*1520*/  @!P1 IMAD.MOV R76, RZ, RZ, -R76 ;  /* 0x000000ffff4c9224 */ /* 0x000fe200078e0a4c */
[----:B------:R-:W-:Y:S01]  /*1530*/  @!P2 LOP3.LUT R76, RZ, R10, RZ, 0x33, !PT ;  /* 0x0000000aff4ca212 */ /* 0x000fe200078e33ff */
[C---:B------:R-:W-:Y:S01]  /*1540*/  IMAD R164, R5.reuse, R9, R164 ;  /* 0x0000000905a47224 */ /* 0x040fe200078e02a4 */
[----:B------:R-:W-:Y:S01]  /*1550*/  ISETP.GT.U32.AND P2, PT, R5, R165, PT ;  /* 0x000000a50500720c */ /* 0x000fe20003f44070 */
[--C-:B------:R-:W-:Y:S01]  /*1560*/  @!P5 IMAD.IADD R167, R167, 0x1, -R5.reuse ;  /* 0x00000001a7a7d824 */ /* 0x100fe200078e0a05 */
[----:B------:R-:W-:Y:S01]  /*1570*/  LOP3.LUT R9, R6, 0x8, RZ, 0xfc, !PT ;  /* 0x0000000806097812 */ /* 0x000fe200078efcff */
[----:B------:R-:W-:Y:S01]  /*1580*/  @!P3 IMAD.IADD R237, R237, 0x1, -R5 ;  /* 0x00000001ededb824 */ /* 0x000fe200078e0a05 */
[C---:B------:R-:W-:Y:S01]  /*1590*/  ISETP.GT.U32.AND P5, PT, R5.reuse, R164, PT ;  /* 0x000000a40500720c */ /* 0x040fe20003fa4070 */
[----:B----4-:R-:W-:Y:S01]  /*15a0*/  IMAD R76, R76, UR4, RZ ;  /* 0x000000044c4c7c24 */ /* 0x010fe2000f8e02ff */
[----:B------:R-:W-:-:S02]  /*15b0*/  ISETP.GT.U32.AND P1, PT, R5, R166, PT ;  /* 0x000000a60500720c */ /* 0x000fc40003f24070 */
[----:B------:R-:W-:Y:S01]  /*15c0*/  IABS R10, R9 ;  /* 0x00000009000a7213 */ /* 0x000fe20000000000 */
[----:B------:R-:W-:Y:S01]  /*15d0*/  IMAD.SHL.U32 R41, R76, 0x4, RZ ;  /* 0x000000044c297824 */ /* 0x000fe200078e00ff */
[----:B------:R-:W-:Y:S02]  /*15e0*/  IABS R162, R12 ;  /* 0x0000000c00a27213 */ /* 0x000fe40000000000 */
[C---:B------:R-:W-:Y:S01]  /*15f0*/  ISETP.GE.AND P3, PT, R6.reuse, RZ, PT ;  /* 0x000000ff0600720c */ /* 0x040fe20003f66270 */
[--C-:B------:R-:W-:Y:S01]  /*1600*/  @!P2 IMAD.IADD R165, R165, 0x1, -R5.reuse ;  /* 0x00000001a5a5a824 */ /* 0x100fe200078e0a05 */
[C---:B------:R-:W-:Y:S01]  /*1610*/  LOP3.LUT R17, R6.reuse, 0x2e, RZ, 0xfc, !PT ;  /* 0x0000002e06117812 */ /* 0x040fe200078efcff */
[----:B------:R-:W-:Y:S01]  /*1620*/  IMAD.HI.U32 R8, R7, R10, RZ ;  /* 0x0000000a07087227 */ /* 0x000fe200078e00ff */
[----:B------:R-:W-:Y:S01]  /*1630*/  LOP3.LUT R21, R6, 0x56, RZ, 0xfc, !PT ;  /* 0x0000005606157812 */ /* 0x000fe200078efcff */
[----:B------:R1:W-:Y:S01]  /*1640*/  STL [R1+0x1b8], R41 ;  /* 0x0001b82901007387 */ /* 0x0003e20000100800 */
[----:B------:R-:W-:Y:S01]  /*1650*/  IABS R144, R17 ;  /* 0x0000001100907213 */ /* 0x000fe20000000000 */
[--C-:B------:R-:W-:Y:S01]  /*1660*/  @!P5 IMAD.IADD R164, R164, 0x1, -R5.reuse ;  /* 0x00000001a4a4d824 */ /* 0x100fe200078e0a05 */
[----:B------:R-:W-:Y:S01]  /*1670*/  ISETP.GT.U32.AND P5, PT, R5, R165, PT ;  /* 0x000000a50500720c */ /* 0x000fe20003fa4070 */
[----:B------:R-:W-:Y:S01]  /*1680*/  IMAD.MOV R163, RZ, RZ, -R8 ;  /* 0x000000ffffa37224 */ /* 0x000fe200078e0a08 */
[----:B------:R-:W-:Y:S01]  /*1690*/  IABS R20, R21 ;  /* 0x0000001500147213 */ /* 0x000fe20000000000 */
[----:B------:R-:W-:Y:S01]  /*16a0*/  IMAD.HI.U32 R8, R7, R162, RZ ;  /* 0x000000a207087227 */ /* 0x000fe200078e00ff */
[C---:B------:R-:W-:Y:S01]  /*16b0*/  LOP3.LUT R23, R6.reuse, 0x66, RZ, 0xfc, !PT ;  /* 0x0000006606177812 */ /* 0x040fe200078efcff */
[----:B------:R-:W-:Y:S01]  /*16c0*/  STL [R1+0x2d8], R89 ;  /* 0x0002d85901007387 */ /* 0x000fe20000100800 */
[----:B------:R-:W-:Y:S01]  /*16d0*/  LOP3.LUT R27, R6, 0x6a, RZ, 0xfc, !PT ;  /* 0x0000006a061b7812 */ /* 0x000fe200078efcff */
[----:B------:R-:W-:Y:S01]  /*16e0*/  @!P1 IMAD.IADD R166, R166, 0x1, -R5 ;  /* 0x00000001a6a69824 */ /* 0x000fe200078e0a05 */
[----:B------:R-:W-:Y:S01]  /*16f0*/  ISETP.GE.AND P1, PT, R18, RZ, PT ;  /* 0x000000ff1200720c */ /* 0x000fe20003f26270 */
[----:B------:R-:W-:Y:S01]  /*1700*/  IMAD.MOV R8, RZ, RZ, -R8 ;  /* 0x000000ffff087224 */ /* 0x000fe200078e0a08 */
[----:B------:R-:W-:Y:S01]  /*1710*/  IABS R18, R19 ;  /* 0x0000001300127213 */ /* 0x000fe20000000000 */
[----:B------:R-:W-:Y:S01]  /*1720*/  @!P3 IMAD.MOV R167, RZ, RZ, -R167 ;  /* 0x000000ffffa7b224 */ /* 0x000fe200078e0aa7 */
[C---:B------:R-:W-:Y:S01]  /*1730*/  ISETP.GT.U32.AND P2, PT, R5.reuse, R166, PT ;  /* 0x000000a60500720c */ /* 0x040fe20003f44070 */
[C---:B------:R-:W-:Y:S01]  /*1740*/  IMAD R162, R5.reuse, R8, R162 ;  /* 0x0000000805a27224 */ /* 0x040fe200078e02a2 */
[----:B------:R-:W-:Y:S01]  /*1750*/  ISETP.GT.U32.AND P3, PT, R5, R164, PT ;  /* 0x000000a40500720c */ /* 0x000fe20003f64070 */
[----:B------:R-:W-:Y:S01]  /*1760*/  @!P5 IMAD.IADD R165, R165, 0x1, -R5 ;  /* 0x00000001a5a5d824 */ /* 0x000fe200078e0a05 */
[----:B------:R-:W-:Y:S01]  /*1770*/  IABS R36, R23 ;  /* 0x0000001700247213 */ /* 0x000fe20000000000 */
[C---:B------:R-:W-:Y:S01]  /*1780*/  IMAD R163, R5.reuse, R163, R10 ;  /* 0x000000a305a37224 */ /* 0x040fe200078e020a */
[----:B------:R-:W-:Y:S01]  /*1790*/  ISETP.GT.U32.AND P5, PT, R5, R162, PT ;  /* 0x000000a20500720c */ /* 0x000fe20003fa4070 */
[----:B------:R-:W-:Y:S01]  /*17a0*/  @!P4 IMAD.MOV R165, RZ, RZ, -R165 ;  /* 0x000000ffffa5c224 */ /* 0x000fe200078e0aa5 */
[----:B------:R-:W-:Y:S01]  /*17b0*/  IABS R10, R13 ;  /* 0x0000000d000a7213 */ /* 0x000fe20000000000 */
[----:B------:R-:W-:Y:S01]  /*17c0*/  @!P1 IMAD.MOV R237, RZ, RZ, -R237 ;  /* 0x000000ffffed9224 */ /* 0x000fe200078e0aed */
[----:B------:R-:W-:Y:S01]  /*17d0*/  ISETP.GE.AND P4, PT, R13, RZ, PT ;  /* 0x000000ff0d00720c */ /* 0x000fe20003f86270 */
[----:B------:R2:W-:Y:S01]  /*17e0*/  STL [R1+0x318], R90 ;  /* 0x0003185a01007387 */ /* 0x0005e20000100800 */
[----:B------:R-:W-:Y:S01]  /*17f0*/  LOP3.LUT R13, R6, 0x18, RZ, 0xfc, !PT ;  /* 0x00000018060d7812 */ /* 0x000fe200078efcff */
[--C-:B------:R-:W-:Y:S01]  /*1800*/  @!P2 IMAD.IADD R166, R166, 0x1, -R5.reuse ;  /* 0x00000001a6a6a824 */ /* 0x100fe200078e0a05 */
[----:B------:R-:W-:Y:S01]  /*1810*/  ISETP.GT.U32.AND P2, PT, R5, R163, PT ;  /* 0x000000a30500720c */ /* 0x000fe20003f44070 */
[----:B------:R-:W-:Y:S01]  /*1820*/  IMAD.HI.U32 R8, R7, R10, RZ ;  /* 0x0000000a07087227 */ /* 0x000fe200078e00ff */
[----:B------:R-:W-:Y:S01]  /*1830*/  IABS R40, R27 ;  /* 0x0000001b00287213 */ /* 0x000fe20000000000 */
[----:B------:R4:W-:Y:S01]  /*1840*/  STL [R1+0x314], R84 ;  /* 0x0003145401007387 */ /* 0x0009e20000100800 */
[----:B------:R-:W-:Y:S01]  /*1850*/  LOP3.LUT R25, R6, 0x68, RZ, 0xfc, !PT ;  /* 0x0000006806197812 */ /* 0x000fe200078efcff */
[--C-:B------:R-:W-:Y:S01]  /*1860*/  @!P5 IMAD.IADD R162, R162, 0x1, -R5.reuse ;  /* 0x00000001a2a2d824 */ /* 0x100fe200078e0a05 */
[----:B------:R-:W-:Y:S01]  /*1870*/  LOP3.LUT R29, R6, 0x6e, RZ, 0xfc, !PT ;  /* 0x0000006e061d7812 */ /* 0x000fe200078efcff */
[----:B------:R-:W-:Y:S01]  /*1880*/  @!P3 IMAD.IADD R164, R164, 0x1, -R5 ;  /* 0x00000001a4a4b824 */ /* 0x000fe200078e0a05 */
[----:B------:R-:W-:Y:S01]  /*1890*/  ISETP.GE.AND P3, PT, R9, RZ, PT ;  /* 0x000000ff0900720c */ /* 0x000fe20003f66270 */
[----:B------:R-:W-:Y:S01]  /*18a0*/  IMAD.MOV R161, RZ, RZ, -R8 ;  /* 0x000000ffffa17224 */ /* 0x000fe200078e0a08 */
[----:B------:R-:W-:Y:S01]  /*18b0*/  IABS R9, R15 ;  /* 0x0000000f00097213 */ /* 0x000fe20000000000 */
[----:B------:R-:W-:Y:S01]  /*18c0*/  IMAD.HI.U32 R8, R7, R160, RZ ;  /* 0x000000a007087227 */ /* 0x000fe200078e00ff */
[----:B------:R-:W-:-:S02]  /*18d0*/  ISETP.GT.U32.AND P5, PT, R5, R162, PT ;  /* 0x000000a20500720c */ /* 0x000fc40003fa4070 */
[----:B------:R-:W-:Y:S01]  /*18e0*/  IABS R38, R25 ;  /* 0x0000001900267213 */ /* 0x000fe20000000000 */
[----:B------:R-:W-:Y:S01]  /*18f0*/  IMAD R161, R5, R161, R10 ;  /* 0x000000a105a17224 */ /* 0x000fe200078e020a */
[----:B------:R-:W-:Y:S01]  /*1900*/  IABS R44, R29 ;  /* 0x0000001d002c7213 */ /* 0x000fe20000000000 */
[----:B------:R-:W-:Y:S01]  /*1910*/  @!P2 IMAD.IADD R163, R163, 0x1, -R5 ;  /* 0x00000001a3a3a824 */ /* 0x000fe200078e0a05 */
[----:B------:R-:W-:Y:S01]  /*1920*/  ISETP.GE.AND P2, PT, R12, RZ, PT ;  /* 0x000000ff0c00720c */ /* 0x000fe20003f46270 */
[----:B------:R-:W-:Y:S01]  /*1930*/  IMAD.MOV.U32 R10, RZ, RZ, R9 ;  /* 0x000000ffff0a7224 */ /* 0x000fe200078e0009 */
[----:B------:R-:W-:Y:S01]  /*1940*/  LOP3.LUT R12, R6, 0x16, RZ, 0xfc, !PT ;  /* 0x00000016060c7812 */ /* 0x000fe200078efcff */
[----:B------:R-:W-:Y:S01]  /*1950*/  IMAD.MOV R9, RZ, RZ, -R8 ;  /* 0x000000ffff097224 */ /* 0x000fe200078e0a08 */
[----:B------:R-:W-:Y:S01]  /*1960*/  ISETP.GT.U32.AND P1, PT, R5, R163, PT ;  /* 0x000000a30500720c */ /* 0x000fe20003f24070 */
[----:B------:R-:W-:Y:S01]  /*1970*/  IMAD.HI.U32 R8, R7, R10, RZ ;  /* 0x0000000a07087227 */ /* 0x000fe200078e00ff */
[----:B------:R-:W-:-:S02]  /*1980*/  IABS R156, R12 ;  /* 0x0000000c009c7213 */ /* 0x000fc40000000000 */
[C---:B------:R-:W-:Y:S01]  /*1990*/  LOP3.LUT R31, R6.reuse, 0x70, RZ, 0xfc, !PT ;  /* 0x00000070061f7812 */ /* 0x040fe200078efcff */
[C---:B------:R-:W-:Y:S01]  /*19a0*/  IMAD R160, R5.reuse, R9, R160 ;  /* 0x0000000905a07224 */ /* 0x040fe200078e02a0 */
[----:B------:R-:W-:Y:S01]  /*19b0*/  LOP3.LUT R9, R6, 0x12, RZ, 0xfc, !PT ;  /* 0x0000001206097812 */ /* 0x000fe200078efcff */
[--C-:B------:R-:W-:Y:S01]  /*19c0*/  @!P5 IMAD.IADD R162, R162, 0x1, -R5.reuse ;  /* 0x00000001a2a2d824 */ /* 0x100fe200078e0a05 */
[----:B------:R-:W-:Y:S01]  /*19d0*/  IABS R46, R31 ;  /* 0x0000001f002e7213 */ /* 0x000fe20000000000 */
[----:B------:R-:W-:Y:S01]  /*19e0*/  @!P0 IMAD.MOV R166, RZ, RZ, -R166 ;  /* 0x000000ffffa68224 */ /* 0x000fe200078e0aa6 */
[C---:B------:R-:W-:Y:S01]  /*19f0*/  ISETP.GT.U32.AND P5, PT, R5.reuse, R160, PT ;  /* 0x000000a00500720c */ /* 0x040fe20003fa4070 */
[----:B------:R-:W-:Y:S01]  /*1a00*/  IMAD.MOV R8, RZ, RZ, -R8 ;  /* 0x000000ffff087224 */ /* 0x000fe200078e0a08 */
[----:B------:R-:W-:Y:S01]  /*1a10*/  ISETP.GT.U32.AND P0, PT, R5, R161, PT ;  /* 0x000000a10500720c */ /* 0x000fe20003f04070 */
[----:B------:R-:W-:Y:S01]  /*1a20*/  @!P1 IMAD.IADD R163, R163, 0x1, -R5 ;  /* 0x00000001a3a39824 */ /* 0x000fe200078e0a05 */
[----:B------:R-:W-:Y:S01]  /*1a30*/  IABS R158, R9 ;  /* 0x00000009009e7213 */ /* 0x000fe20000000000 */
[----:B------:R-:W-:Y:S01]  /*1a40*/  IMAD R159, R5, R8, R10 ;  /* 0x00000008059f7224 */ /* 0x000fe200078e020a */
[----:B------:R-:W-:Y:S01]  /*1a50*/  ISETP.GE.AND P1, PT, R15, RZ, PT ;  /* 0x000000ff0f00720c */ /* 0x000fe20003f26270 */
[----:B------:R-:W-:Y:S01]  /*1a60*/  @!P3 IMAD.MOV R163, RZ, RZ, -R163 ;  /* 0x000000ffffa3b224 */ /* 0x000fe200078e0aa3 */
[----:B------:R-:W-:Y:S01]  /*1a70*/  ISETP.GE.AND P3, PT, R9, RZ, PT ;  /* 0x000000ff0900720c */ /* 0x000fe20003f66270 */
[----:B------:R-:W-:Y:S01]  /*1a80*/  IMAD.HI.U32 R8, R7, R158, RZ ;  /* 0x0000009e07087227 */ /* 0x000fe200078e00ff */
[----:B------:R-:W-:-:S02]  /*1a90*/  LOP3.LUT R9, R6, 0x14, RZ, 0xfc, !PT ;  /* 0x0000001406097812 */ /* 0x000fc400078efcff */
[----:B------:R-:W-:Y:S01]  /*1aa0*/  LOP3.LUT R15, R6, 0x20, RZ, 0xfc, !PT ;  /* 0x00000020060f7812 */ /* 0x000fe200078efcff */
[--C-:B------:R-:W-:Y:S01]  /*1ab0*/  @!P5 IMAD.IADD R160, R160, 0x1, -R5.reuse ;  /* 0x00000001a0a0d824 */ /* 0x100fe200078e0a05 */
[----:B------:R-:W-:Y:S01]  /*1ac0*/  IABS R10, R9 ;  /* 0x00000009000a7213 */ /* 0x000fe20000000000 */
[----:B------:R-:W-:Y:S01]  /*1ad0*/  IMAD.MOV R8, RZ, RZ, -R8 ;  /* 0x000000ffff087224 */ /* 0x000fe200078e0a08 */
[----:B------:R-:W-:Y:S01]  /*1ae0*/  LOP3.LUT R33, R6, 0x72, RZ, 0xfc, !PT ;  /* 0x0000007206217812 */ /* 0x000fe200078efcff */
[----:B------:R-:W-:Y:S01]  /*1af0*/  @!P6 IMAD.MOV R164, RZ, RZ, -R164 ;  /* 0x000000ffffa4e224 */ /* 0x000fe200078e0aa4 */
[----:B------:R-:W-:Y:S01]  /*1b00*/  ISETP.GT.U32.AND P5, PT, R5, R160, PT ;  /* 0x000000a00500720c */ /* 0x000fe20003fa4070 */
[----:B------:R-:W-:Y:S01]  /*1b10*/  @!P0 IMAD.IADD R161, R161, 0x1, -R5 ;  /* 0x00000001a1a18824 */ /* 0x000fe200078e0a05 */
[----:B------:R-:W-:Y:S01]  /*1b20*/  ISETP.GE.AND P6, PT, R14, RZ, PT ;  /* 0x000000ff0e00720c */ /* 0x000fe20003fc6270 */
[----:B------:R-:W-:Y:S01]  /*1b30*/  @!P2 IMAD.MOV R162, RZ, RZ, -R162 ;  /* 0x000000ffffa2a224 */ /* 0x000fe200078e0aa2 */
[C---:B------:R-:W-:Y:S01]  /*1b40*/  ISETP.GT.U32.AND P2, PT, R5.reuse, R159, PT ;  /* 0x0000009f0500720c */ /* 0x040fe20003f44070 */
[C---:B------:R-:W-:Y:S01]  /*1b50*/  IMAD R158, R5.reuse, R8, R158 ;  /* 0x00000008059e7224 */ /* 0x040fe200078e029e */
[----:B------:R-:W-:Y:S01]  /*1b60*/  ISETP.GT.U32.AND P0, PT, R5, R161, PT ;  /* 0x000000a10500720c */ /* 0x000fe20003f04070 */
[----:B------:R-:W-:Y:S01]  /*1b70*/  IMAD.HI.U32 R8, R7, R10, RZ ;  /* 0x0000000a07087227 */ /* 0x000fe200078e00ff */
[----:B------:R-:W-:-:S02]  /*1b80*/  LOP3.LUT R14, R6, 0x1e, RZ, 0xfc, !PT ;  /* 0x0000001e060e7812 */ /* 0x000fc400078efcff */
[----:B------:R-:W-:Y:S01]  /*1b90*/  IABS R48, R33 ;  /* 0x0000002100307213 */ /* 0x000fe20000000000 */
[----:B------:R-:W-:Y:S01]  /*1ba0*/  IMAD.MOV R157, RZ, RZ, -R8 ;  /* 0x000000ffff9d7224 */ /* 0x000fe200078e0a08 */
[----:B------:R-:W-:Y:S01]  /*1bb0*/  IABS R152, R14 ;  /* 0x0000000e00987213 */ /* 0x000fe20000000000 */
[--C-:B------:R-:W-:Y:S01]  /*1bc0*/  @!P5 IMAD.IADD R160, R160, 0x1, -R5.reuse ;  /* 0x00000001a0a0d824 */ /* 0x100fe200078e0a05 */
[----:B------:R-:W-:Y:S01]  /*1bd0*/  ISETP.GE.AND P5, PT, R12, RZ, PT ;  /* 0x000000ff0c00720c */ /* 0x000fe20003fa6270 */
[----:B------:R-:W-:Y:S01]  /*1be0*/  IMAD R157, R5, R157, R10 ;  /* 0x0000009d059d7224 */ /* 0x000fe200078e020a */
[C---:B------:R-:W-:Y:S01]  /*1bf0*/  LOP3.LUT R12, R6.reuse, 0x1a, RZ, 0xfc, !PT ;  /* 0x0000001a060c7812 */ /* 0x040fe200078efcff */
[----:B------:R-:W-:Y:S01]  /*1c00*/  @!P6 IMAD.MOV R160, RZ, RZ, -R160 ;  /* 0x000000ffffa0e224 */ /* 0x000fe200078e0aa0 */
[----:B------:R-:W-:Y:S01]  /*1c10*/  LOP3.LUT R35, R6, 0x76, RZ, 0xfc, !PT ;  /* 0x0000007606237812 */ /* 0x000fe200078efcff */
[--C-:B------:R-:W-:Y:S01]  /*1c20*/  @!P2 IMAD.IADD R159, R159, 0x1, -R5.reuse ;  /* 0x000000019f9fa824 */ /* 0x100fe200078e0a05 */
[----:B------:R-:W-:Y:S01]  /*1c30*/  ISETP.GT.U32.AND P6, PT, R5, R157, PT ;  /* 0x0000009d0500720c */ /* 0x000fe20003fc4070 */
[----:B------:R-:W-:Y:S01]  /*1c40*/  @!P0 IMAD.IADD R161, R161, 0x1, -R5 ;  /* 0x00000001a1a18824 */ /* 0x000fe200078e0a05 */
[----:B------:R-:W-:Y:S01]  /*1c50*/  ISETP.GE.AND P0, PT, R9, RZ, PT ;  /* 0x000000ff0900720c */ /* 0x000fe20003f06270 */
[----:B------:R-:W-:Y:S01]  /*1c60*/  IMAD.HI.U32 R8, R7, R156, RZ ;  /* 0x0000009c07087227 */ /* 0x000fe200078e00ff */
[----:B------:R-:W-:-:S02]  /*1c70*/  ISETP.GT.U32.AND P2, PT, R5, R159, PT ;  /* 0x0000009f0500720c */ /* 0x000fc40003f44070 */
[----:B------:R-:W-:Y:S01]  /*1c80*/  IABS R9, R13 ;  /* 0x0000000d00097213 */ /* 0x000fe20000000000 */
[----:B------:R-:W-:Y:S01]  /*1c90*/  IMAD.MOV R8, RZ, RZ, -R8 ;  /* 0x000000ffff087224 */ /* 0x000fe200078e0a08 */
[----:B------:R-:W-:Y:S01]  /*1ca0*/  IABS R154, R12 ;  /* 0x0000000c009a7213 */ /* 0x000fe20000000000 */
[----:B------:R-:W-:Y:S01]  /*1cb0*/  @!P4 IMAD.MOV R161, RZ, RZ, -R161 ;  /* 0x000000ffffa1c224 */ /* 0x000fe200078e0aa1 */
[C---:B------:R-:W-:Y:S01]  /*1cc0*/  ISETP.GT.U32.AND P4, PT, R5.reuse, R158, PT ;  /* 0x0000009e0500720c */ /* 0x040fe20003f84070 */
[----:B------:R-:W-:Y:S01]  /*1cd0*/  IMAD.MOV.U32 R10, RZ, RZ, R9 ;  /* 0x000000ffff0a7224 */ /* 0x000fe200078e0009 */
[----:B------:R-:W-:Y:S01]  /*1ce0*/  IABS R9, R15 ;  /* 0x0000000f00097213 */ /* 0x000fe20000000000 */
[----:B------:R-:W-:Y:S01]  /*1cf0*/  IMAD R156, R5, R8, R156 ;  /* 0x00000008059c7224 */ /* 0x000fe200078e029c */
[----:B------:R-:W-:Y:S01]  /*1d00*/  IABS R52, R35 ;  /* 0x0000002300347213 */ /* 0x000fe20000000000 */
[----:B------:R-:W-:Y:S01]  /*1d10*/  @!P6 IMAD.IADD R157, R157, 0x1, -R5 ;  /* 0x000000019d9de824 */ /* 0x000fe200078e0a05 */
[C---:B------:R-:W-:Y:S01]  /*1d20*/  LOP3.LUT R37, R6.reuse, 0x78, RZ, 0xfc, !PT ;  /* 0x0000007806257812 */ /* 0x040fe200078efcff */
[----:B------:R-:W-:Y:S01]  /*1d30*/  IMAD.HI.U32 R8, R7, R10, RZ ;  /* 0x0000000a07087227 */ /* 0x000fe200078e00ff */
[----:B------:R-:W-:-:S02]  /*1d40*/  LOP3.LUT R39, R6, 0x7a, RZ, 0xfc, !PT ;  /* 0x0000007a06277812 */ /* 0x000fc400078efcff */
[----:B------:R-:W-:Y:S01]  /*1d50*/  ISETP.GT.U32.AND P6, PT, R5, R157, PT ;  /* 0x0000009d0500720c */ /* 0x000fe20003fc4070 */
[----:B------:R-:W-:Y:S01]  /*1d60*/  @!P2 IMAD.IADD R159, R159, 0x1, -R5 ;  /* 0x000000019f9fa824 */ /* 0x000fe200078e0a05 */
[----:B------:R-:W-:Y:S01]  /*1d70*/  ISETP.GE.AND P2, PT, R13, RZ, PT ;  /* 0x000000ff0d00720c */ /* 0x000fe20003f46270 */
[----:B------:R-:W-:Y:S01]  /*1d80*/  IMAD.MOV R155, RZ, RZ, -R8 ;  /* 0x000000ffff9b7224 */ /* 0x000fe200078e0a08 */
[----:B------:R-:W-:Y:S01]  /*1d90*/  LOP3.LUT R13, R6, 0x1c, RZ, 0xfc, !PT ;  /* 0x0000001c060d7812 */ /* 0x000fe200078efcff */
[----:B------:R-:W-:Y:S01]  /*1da0*/  IMAD.HI.U32 R8, R7, R154, RZ ;  /* 0x0000009a07087227 */ /* 0x000fe200078e00ff */
[----:B------:R-:W-:Y:S02]  /*1db0*/  IABS R54, R37 ;  /* 0x0000002500367213 */ /* 0x000fe40000000000 */
[----:B------:R-:W-:Y:S01]  /*1dc0*/  IABS R56, R39 ;  /* 0x0000002700387213 */ /* 0x000fe20000000000 */
[----:B------:R-:W-:Y:S01]  /*1dd0*/  @!P1 IMAD.MOV R159, RZ, RZ, -R159 ;  /* 0x000000ffff9f9224 */ /* 0x000fe200078e0a9f */
[----:B------:R-:W-:Y:S01]  /*1de0*/  ISETP.GT.U32.AND P1, PT, R5, R156, PT ;  /* 0x0000009c0500720c */ /* 0x000fe20003f24070 */
[----:B------:R-:W-:Y:S01]  /*1df0*/  IMAD.MOV R8, RZ, RZ, -R8 ;  /* 0x000000ffff087224 */ /* 0x000fe200078e0a08 */
[----:B------:R-:W-:Y:S01]  /*1e00*/  LOP3.LUT R4, RZ, R11, RZ, 0x33, !PT ;  /* 0x0000000bff047212 */ /* 0x000fe200078e33ff */
[----:B------:R-:W-:-:S02]  /*1e10*/  @!P6 IMAD.IADD R157, R157, 0x1, -R5 ;  /* 0x000000019d9de824 */ /* 0x000fc400078e0a05 */
[C---:B------:R-:W-:Y:S02]  /*1e20*/  IMAD R154, R5.reuse, R8, R154 ;  /* 0x00000008059a7224 */ /* 0x040fe400078e029a */
[C---:B------:R-:W-:Y:S01]  /*1e30*/  IMAD R155, R5.reuse, R155, R10 ;  /* 0x0000009b059b7224 */ /* 0x040fe200078e020a */
[----:B------:R-:W-:Y:S01]  /*1e40*/  IABS R10, R13 ;  /* 0x0000000d000a7213 */ /* 0x000fe20000000000 */
[----:B------:R-:W-:Y:S01]  /*1e50*/  @!P4 IMAD.IADD R158, R158, 0x1, -R5 ;  /* 0x000000019e9ec824 */ /* 0x000fe200078e0a05 */
[----:B------:R-:W-:Y:S01]  /*1e60*/  ISETP.GT.U32.AND P6, PT, R5, R154, PT ;  /* 0x0000009a0500720c */ /* 0x000fe20003fc4070 */
[----:B------:R-:W-:Y:S01]  /*1e70*/  @!P0 IMAD.MOV R157, RZ, RZ, -R157 ;  /* 0x000000ffff9d8224 */ /* 0x000fe200078e0a9d */
[----:B------:R-:W-:Y:S01]  /*1e80*/  ISETP.GE.AND P0, PT, R13, RZ, PT ;  /* 0x000000ff0d00720c */ /* 0x000fe20003f06270 */
[----:B------:R-:W-:Y:S01]  /*1e90*/  @!P1 IMAD.IADD R156, R156, 0x1, -R5 ;  /* 0x000000019c9c9824 */ /* 0x000fe200078e0a05 */
[----:B------:R-:W-:Y:S01]  /*1ea0*/  ISETP.GT.U32.AND P4, PT, R5, R158, PT ;  /* 0x0000009e0500720c */ /* 0x000fe20003f84070 */
[----:B------:R-:W-:Y:S01]  /*1eb0*/  IMAD.HI.U32 R8, R7, R10, RZ ;  /* 0x0000000a07087227 */ /* 0x000fe200078e00ff */
[----:B------:R-:W-:-:S02]  /*1ec0*/  LOP3.LUT R13, R6, 0x24, RZ, 0xfc, !PT ;  /* 0x00000024060d7812 */ /* 0x000fc400078efcff */
[----:B------:R-:W-:Y:S01]  /*1ed0*/  ISETP.GT.U32.AND P1, PT, R5, R156, PT ;  /* 0x0000009c0500720c */ /* 0x000fe20003f24070 */
[----:B------:R-:W-:-:S04]  /*1ee0*/  IMAD.MOV R8, RZ, RZ, -R8 ;  /* 0x000000ffff087224 */ /* 0x000fc800078e0a08 */
[----:B------:R-:W-:Y:S02]  /*1ef0*/  @!P6 IMAD.IADD R154, R154, 0x1, -R5 ;  /* 0x000000019a9ae824 */ /* 0x000fe400078e0a05 */
[----:B------:R-:W-:Y:S02]  /*1f00*/  IMAD R153, R5, R8, R10 ;  /* 0x0000000805997224 */ /* 0x000fe400078e020a */
[----:B------:R-:W-:Y:S01]  /*1f10*/  IMAD.HI.U32 R8, R7, R152, RZ ;  /* 0x0000009807087227 */ /* 0x000fe200078e00ff */
[----:B------:R-:W-:-:S03]  /*1f20*/  ISETP.GT.U32.AND P6, PT, R5, R154, PT ;  /* 0x0000009a0500720c */ /* 0x000fc60003fc4070 */
[----:B------:R-:W-:Y:S02]  /*1f30*/  IMAD.MOV.U32 R10, RZ, RZ, R9 ;  /* 0x000000ffff0a7224 */ /* 0x000fe400078e0009 */
[----:B------:R-:W-:Y:S01]  /*1f40*/  @!P1 IMAD.IADD R156, R156, 0x1, -R5 ;  /* 0x000000019c9c9824 */ /* 0x000fe200078e0a05 */
[----:B------:R-:W-:Y:S01]  /*1f50*/  ISETP.GT.U32.AND P1, PT, R5, R153, PT ;  /* 0x000000990500720c */ /* 0x000fe20003f24070 */
[----:B------:R-:W-:Y:S02]  /*1f60*/  IMAD.MOV R8, RZ, RZ, -R8 ;  /* 0x000000ffff087224 */ /* 0x000fe400078e0a08 */
[----:B------:R-:W-:-:S04]  /*1f70*/  IMAD.HI.U32 R9, R7, R10, RZ ;  /* 0x0000000a07097227 */ /* 0x000fc800078e00ff */
[C---:B------:R-:W-:Y:S02]  /*1f80*/  IMAD R152, R5.reuse, R8, R152 ;  /* 0x0000000805987224 */ /* 0x040fe400078e0298 */
[----:B------:R-:W-:Y:S01]  /*1f90*/  @!P4 IMAD.IADD R158, R158, 0x1, -R5 ;  /* 0x000000019e9ec824 */ /* 0x000fe200078e0a05 */
[C---:B------:R-:W-:Y:S01]  /*1fa0*/  ISETP.GT.U32.AND P4, PT, R5.reuse, R155, PT ;  /* 0x0000009b0500720c */ /* 0x040fe20003f84070 */
[----:B------:R-:W-:Y:S02]  /*1fb0*/  IMAD.MOV R9, RZ, RZ, -R9 ;  /* 0x000000ffff097224 */ /* 0x000fe400078e0a09 */
[--C-:B------:R-:W-:Y:S01]  /*1fc0*/  @!P6 IMAD.IADD R154, R154, 0x1, -R5.reuse ;  /* 0x000000019a9ae824 */ /* 0x100fe200078e0a05 */
[C---:B------:R-:W-:Y:S01]  /*1fd0*/  ISETP.GT.U32.AND P6, PT, R5.reuse, R152, PT ;  /* 0x000000980500720c */ /* 0x040fe20003fc4070 */
[----:B------:R-:W-:Y:S01]  /*1fe0*/  IMAD R151, R5, R9, R10 ;  /* 0x0000000905977224 */ /* 0x000fe200078e020a */
[----:B------:R-:W-:Y:S01]  /*1ff0*/  IABS R10, R13 ;  /* 0x0000000d000a7213 */ /* 0x000fe20000000000 */
[----:B------:R-:W-:-:S02]  /*2000*/  @!P1 IMAD.IADD R153, R153, 0x1, -R5 ;  /* 0x0000000199999824 */ /* 0x000fc400078e0a05 */
[----:B------:R-:W-:Y:S01]  /*2010*/  @!P5 IMAD.MOV R156, RZ, RZ, -R156 ;  /* 0x000000ffff9cd224 */ /* 0x000fe200078e0a9c */
[----:B------:R-:W-:Y:S01]  /*2020*/  ISETP.GT.U32.AND P5, PT, R5, R151, PT ;  /* 0x000000970500720c */ /* 0x000fe20003fa4070 */
[----:B------:R-:W-:Y:S01]  /*2030*/  @!P3 IMAD.MOV R158, RZ, RZ, -R158 ;  /* 0x000000ffff9eb224 */ /* 0x000fe200078e0a9e */
[----:B------:R-:W-:Y:S01]  /*2040*/  ISETP.GE.AND P3, PT, R12, RZ, PT ;  /* 0x000000ff0c00720c */ /* 0x000fe20003f66270 */
[--C-:B------:R-:W-:Y:S01]  /*2050*/  @!P4 IMAD.IADD R155, R155, 0x1, -R5.reuse ;  /* 0x000000019b9bc824 */ /* 0x100fe200078e0a05 */
[----:B------:R-:W-:Y:S01]  /*2060*/  ISETP.GT.U32.AND P1, PT, R5, R153, PT ;  /* 0x000000990500720c */ /* 0x000fe20003f24070 */
[----:B------:R-:W-:Y:S01]  /*2070*/  IMAD.HI.U32 R9, R7, R10, RZ ;  /* 0x0000000a07097227 */ /* 0x000fe200078e00ff */
[----:B------:R-:W-:Y:S02]  /*2080*/  LOP3.LUT R12, R6, 0x22, RZ, 0xfc, !PT ;  /* 0x00000022060c7812 */ /* 0x000fe400078efcff */
[----:B------:R-:W-:Y:S01]  /*2090*/  ISETP.GT.U32.AND P4, PT, R5, R155, PT ;  /* 0x0000009b0500720c */ /* 0x000fe20003f84070 */
[----:B------:R-:W-:Y:S01]  /*20a0*/  @!P6 IMAD.IADD R152, R152, 0x1, -R5 ;  /* 0x000000019898e824 */ /* 0x000fe200078e0a05 */
[----:B------:R-:W-:Y:S01]  /*20b0*/  IABS R150, R12 ;  /* 0x0000000c00967213 */ /* 0x000fe20000000000 */
[----:B------:R-:W-:-:S02]  /*20c0*/  IMAD.MOV R9, RZ, RZ, -R9 ;  /* 0x000000ffff097224 */ /* 0x000fc400078e0a09 */
[----:B------:R-:W-:Y:S01]  /*20d0*/  @!P5 IMAD.IADD R151, R151, 0x1, -R5 ;  /* 0x000000019797d824 */ /* 0x000fe200078e0a05 */
[----:B------:R-:W-:Y:S01]  /*20e0*/  ISETP.GT.U32.AND P6, PT, R5, R152, PT ;  /* 0x000000980500720c */ /* 0x000fe20003fc4070 */
[----:B------:R-:W-:-:S03]  /*20f0*/  IMAD.HI.U32 R8, R7, R150, RZ ;  /* 0x0000009607087227 */ /* 0x000fc600078e00ff */
[----:B------:R-:W-:Y:S01]  /*2100*/  ISETP.GT.U32.AND P5, PT, R5, R151, PT ;  /* 0x000000970500720c */ /* 0x000fe20003fa4070 */
[--C-:B------:R-:W-:Y:S01]  /*2110*/  @!P1 IMAD.IADD R153, R153, 0x1, -R5.reuse ;  /* 0x0000000199999824 */ /* 0x100fe200078e0a05 */
[----:B------:R-:W-:Y:S01]  /*2120*/  ISETP.GE.AND P1, PT, R13, RZ, PT ;  /* 0x000000ff0d00720c */ /* 0x000fe20003f26270 */
[----:B------:R-:W-:Y:S01]  /*2130*/  IMAD.MOV R8, RZ, RZ, -R8 ;  /* 0x000000ffff087224 */ /* 0x000fe200078e0a08 */
[----:B------:R-:W-:Y:S01]  /*2140*/  LOP3.LUT R13, R6, 0x26, RZ, 0xfc, !PT ;  /* 0x00000026060d7812 */ /* 0x000fe200078efcff */
[--C-:B------:R-:W-:Y:S01]  /*2150*/  @!P4 IMAD.IADD R155, R155, 0x1, -R5.reuse ;  /* 0x000000019b9bc824 */ /* 0x100fe200078e0a05 */
[----:B------:R-:W-:Y:S01]  /*2160*/  ISETP.GE.AND P4, PT, R14, RZ, PT ;  /* 0x000000ff0e00720c */ /* 0x000fe20003f86270 */
[C---:B------:R-:W-:Y:S01]  /*2170*/  IMAD R150, R5.reuse, R8, R150 ;  /* 0x0000000805967224 */ /* 0x040fe200078e0296 */
[----:B------:R-:W-:Y:S01]  /*2180*/  IABS R148, R13 ;  /* 0x0000000d00947213 */ /* 0x000fe20000000000 */
[----:B------:R-:W-:Y:S01]  /*2190*/  @!P6 IMAD.IADD R152, R152, 0x1, -R5 ;  /* 0x000000019898e824 */ /* 0x000fe200078e0a05 */
[C---:B------:R-:W-:Y:S01]  /*21a0*/  LOP3.LUT R14, R6.reuse, 0x28, RZ, 0xfc, !PT ;  /* 0x00000028060e7812 */ /* 0x040fe200078efcff */
[----:B------:R-:W-:Y:S01]  /*21b0*/  @!P2 IMAD.MOV R155, RZ, RZ, -R155 ;  /* 0x000000ffff9ba224 */ /* 0x000fe200078e0a9b */
[C---:B------:R-:W-:Y:S01]  /*21c0*/  ISETP.GT.U32.AND P6, PT, R5.reuse, R150, PT ;  /* 0x000000960500720c */ /* 0x040fe20003fc4070 */
[----:B------:R-:W-:Y:S01]  /*21d0*/  IMAD R149, R5, R9, R10 ;  /* 0x0000000905957224 */ /* 0x000fe200078e020a */
[----:B------:R-:W-:Y:S01]  /*21e0*/  ISETP.GE.AND P2, PT, R15, RZ, PT ;  /* 0x000000ff0f00720c */ /* 0x000fe20003f46270 */
[----:B------:R-:W-:Y:S01]  /*21f0*/  IMAD.HI.U32 R8, R7, R148, RZ ;  /* 0x0000009407087227 */ /* 0x000fe200078e00ff */
[----:B------:R-:W-:-:S02]  /*2200*/  LOP3.LUT R15, R6, 0x2a, RZ, 0xfc, !PT ;  /* 0x0000002a060f7812 */ /* 0x000fc400078efcff */
[----:B------:R-:W-:Y:S01]  /*2210*/  IABS R10, R14 ;  /* 0x0000000e000a7213 */ /* 0x000fe20000000000 */
[----:B------:R-:W-:Y:S01]  /*2220*/  IMAD.MOV R8, RZ, RZ, -R8 ;  /* 0x000000ffff087224 */ /* 0x000fe200078e0a08 */
[----:B------:R-:W-:Y:S01]  /*2230*/  IABS R146, R15 ;  /* 0x0000000f00927213 */ /* 0x000fe20000000000 */
[----:B------:R-:W-:Y:S01]  /*2240*/  @!P5 IMAD.IADD R151, R151, 0x1, -R5 ;  /* 0x000000019797d824 */ /* 0x000fe200078e0a05 */
[C---:B------:R-:W-:Y:S01]  /*2250*/  ISETP.GT.U32.AND P5, PT, R5.reuse, R149, PT ;  /* 0x000000950500720c */ /* 0x040fe20003fa4070 */
[----:B------:R-:W-:Y:S02]  /*2260*/  IMAD R148, R5, R8, R148 ;  /* 0x0000000805947224 */ /* 0x000fe400078e0294 */
[----:B------:R-:W-:-:S04]  /*2270*/  IMAD.HI.U32 R9, R7, R146, RZ ;  /* 0x0000009207097227 */ /* 0x000fc800078e00ff */
[----:B------:R-:W-:Y:S01]  /*2280*/  @!P6 IMAD.IADD R150, R150, 0x1, -R5 ;  /* 0x000000019696e824 */ /* 0x000fe200078e0a05 */
[----:B------:R-:W-:Y:S01]  /*2290*/  ISETP.GT.U32.AND P6, PT, R5, R148, PT ;  /* 0x000000940500720c */ /* 0x000fe20003fc4070 */
[----:B------:R-:W-:-:S04]  /*22a0*/  IMAD.HI.U32 R8, R7, R10, RZ ;  /* 0x0000000a07087227 */ /* 0x000fc800078e00ff */
[----:B------:R-:W-:Y:S02]  /*22b0*/  IMAD.MOV R9, RZ, RZ, -R9 ;  /* 0x000000ffff097224 */ /* 0x000fe400078e0a09 */
[----:B------:R-:W-:Y:S01]  /*22c0*/  @!P3 IMAD.MOV R154, RZ, RZ, -R154 ;  /* 0x000000ffff9ab224 */ /* 0x000fe200078e0a9a */
[----:B------:R-:W-:Y:S01]  /*22d0*/  ISETP.GE.AND P3, PT, R12, RZ, PT ;  /* 0x000000ff0c00720c */ /* 0x000fe20003f66270 */
[----:B------:R-:W-:Y:S01]  /*22e0*/  IMAD.MOV R8, RZ, RZ, -R8 ;  /* 0x000000ffff087224 */ /* 0x000fe200078e0a08 */
[----:B------:R-:W-:Y:S01]  /*22f0*/  IABS R12, R16 ;  /* 0x00000010000c7213 */ /* 0x000fe20000000000 */
[----:B------:R-:W-:Y:S01]  /*2300*/  @!P5 IMAD.IADD R149, R149, 0x1, -R5 ;  /* 0x000000019595d824 */ /* 0x000fe200078e0a05 */
[----:B------:R-:W-:Y:S01]  /*2310*/  ISETP.GE.AND P5, PT, R13, RZ, PT ;  /* 0x000000ff0d00720c */ /* 0x000fe20003fa6270 */
[----:B------:R-:W-:Y:S01]  /*2320*/  @!P0 IMAD.MOV R153, RZ, RZ, -R153 ;  /* 0x000000ffff998224 */ /* 0x000fe200078e0a99 */
[C---:B------:R-:W-:Y:S01]  /*2330*/  ISETP.GT.U32.AND P0, PT, R5.reuse, R150, PT ;  /* 0x000000960500720c */ /* 0x040fe20003f04070 */
[C---:B------:R-:W-:Y:S01]  /*2340*/  IMAD R146, R5.reuse, R9, R146 ;  /* 0x0000000905927224 */ /* 0x040fe200078e0292 */
[C---:B------:R-:W-:Y:S01]  /*2350*/  LOP3.LUT R9, R6.reuse, 0x30, RZ, 0xfc, !PT ;  /* 0x0000003006097812 */ /* 0x040fe200078efcff */
[C---:B------:R-:W-:Y:S01]  /*2360*/  IMAD R147, R5.reuse, R8, R10 ;  /* 0x0000000805937224 */ /* 0x040fe200078e020a */
[----:B------:R-:W-:Y:S01]  /*2370*/  LOP3.LUT R13, R6, 0x34, RZ, 0xfc, !PT ;  /* 0x00000034060d7812 */ /* 0x000fe200078efcff */
[----:B------:R-:W-:Y:S01]  /*2380*/  @!P4 IMAD.MOV R152, RZ, RZ, -R152 ;  /* 0x000000ffff98c224 */ /* 0x000fe200078e0a98 */
[C---:B------:R-:W-:Y:S01]  /*2390*/  ISETP.GT.U32.AND P4, PT, R5.reuse, R149, PT ;  /* 0x000000950500720c */ /* 0x040fe20003f84070 */
[----:B------:R-:W-:Y:S01]  /*23a0*/  @!P2 IMAD.MOV R151, RZ, RZ, -R151 ;  /* 0x000000ffff97a224 */ /* 0x000fe200078e0a97 */
[----:B------:R-:W-:Y:S01]  /*23b0*/  ISETP.GT.U32.AND P2, PT, R5, R146, PT ;  /* 0x000000920500720c */ /* 0x000fe20003f44070 */
[----:B------:R-:W-:Y:S01]  /*23c0*/  IMAD.HI.U32 R8, R7, R12, RZ ;  /* 0x0000000c07087227 */ /* 0x000fe200078e00ff */
[----:B------:R-:W-:-:S03]  /*23d0*/  IABS R10, R9 ;  /* 0x00000009000a7213 */ /* 0x000fc60000000000 */
[--C-:B------:R-:W-:Y:S02]  /*23e0*/  @!P6 IMAD.IADD R148, R148, 0x1, -R5.reuse ;  /* 0x000000019494e824 */ /* 0x100fe400078e0a05 */
[----:B------:R-:W-:Y:S02]  /*23f0*/  IMAD.MOV R8, RZ, RZ, -R8 ;  /* 0x000000ffff087224 */ /* 0x000fe400078e0a08 */
[----:B------:R-:W-:Y:S01]  /*2400*/  @!P0 IMAD.IADD R150, R150, 0x1, -R5 ;  /* 0x0000000196968824 */ /* 0x000fe200078e0a05 */
[C---:B------:R-:W-:Y:S01]  /*2410*/  ISETP.GT.U32.AND P6, PT, R5.reuse, R148, PT ;  /* 0x000000940500720c */ /* 0x040fe20003fc4070 */
[C---:B------:R-:W-:Y:S01]  /*2420*/  IMAD R145, R5.reuse, R8, R12 ;  /* 0x0000000805917224 */ /* 0x040fe200078e020c */
[----:B------:R-:W-:Y:S01]  /*2430*/  ISETP.GT.U32.AND P0, PT, R5, R147, PT ;  /* 0x000000930500720c */ /* 0x000fe20003f04070 */
[----:B------:R-:W-:Y:S01]  /*2440*/  IMAD.HI.U32 R8, R7, R144, RZ ;  /* 0x0000009007087227 */ /* 0x000fe200078e00ff */
[----:B------:R-:W-:-:S03]  /*2450*/  LOP3.LUT R12, R6, 0x32, RZ, 0xfc, !PT ;  /* 0x00000032060c7812 */ /* 0x000fc600078efcff */
[----:B------:R-:W-:Y:S01]  /*2460*/  IMAD.MOV R8, RZ, RZ, -R8 ;  /* 0x000000ffff087224 */ /* 0x000fe200078e0a08 */
[----:B------:R-:W-:Y:S01]  /*2470*/  IABS R142, R12 ;  /* 0x0000000c008e7213 */ /* 0x000fe20000000000 */
[--C-:B------:R-:W-:Y:S01]  /*2480*/  @!P4 IMAD.IADD R149, R149, 0x1, -R5.reuse ;  /* 0x000000019595c824 */ /* 0x100fe200078e0a05 */
[C---:B------:R-:W-:Y:S01]  /*2490*/  ISETP.GT.U32.AND P4, PT, R5.reuse, R145, PT ;  /* 0x000000910500720c */ /* 0x040fe20003f84070 */
[----:B------:R-:W-:Y:S02]  /*24a0*/  @!P2 IMAD.IADD R146, R146, 0x1, -R5 ;  /* 0x000000019292a824 */ /* 0x000fe400078e0a05 */
[C---:B------:R-:W-:Y:S02]  /*24b0*/  IMAD R144, R5.reuse, R8, R144 ;  /* 0x0000000805907224 */ /* 0x040fe400078e0290 */
[----:B------:R-:W-:Y:S01]  /*24c0*/  @!P1 IMAD.MOV R149, RZ, RZ, -R149 ;  /* 0x000000ffff959224 */ /* 0x000fe200078e0a95 */
[----:B------:R-:W-:Y:S01]  /*24d0*/  ISETP.GT.U32.AND P1, PT, R5, R146, PT ;  /* 0x000000920500720c */ /* 0x000fe20003f24070 */
[----:B------:R-:W-:-:S04]  /*24e0*/  IMAD.HI.U32 R8, R7, R10, RZ ;  /* 0x0000000a07087227 */ /* 0x000fc800078e00ff */
[--C-:B------:R-:W-:Y:S01]  /*24f0*/  @!P6 IMAD.IADD R148, R148, 0x1, -R5.reuse ;  /* 0x000000019494e824 */ /* 0x100fe200078e0a05 */
[----:B------:R-:W-:Y:S01]  /*2500*/  ISETP.GE.AND P6, PT, R15, RZ, PT ;  /* 0x000000ff0f00720c */ /* 0x000fe20003fc6270 */
[----:B------:R-:W-:Y:S01]  /*2510*/  IMAD.MOV R143, RZ, RZ, -R8 ;  /* 0x000000ffff8f7224 */ /* 0x000fe200078e0a08 */
[----:B------:R-:W-:Y:S01]  /*2520*/  LOP3.LUT R15, R6, 0x38, RZ, 0xfc, !PT ;  /* 0x00000038060f7812 */ /* 0x000fe200078efcff */
[--C-:B------:R-:W-:Y:S01]  /*2530*/  @!P0 IMAD.IADD R147, R147, 0x1, -R5.reuse ;  /* 0x0000000193938824 */ /* 0x100fe200078e0a05 */
[----:B------:R-:W-:Y:S01]  /*2540*/  ISETP.GE.AND P0, PT, R16, RZ, PT ;  /* 0x000000ff1000720c */ /* 0x000fe20003f06270 */
[----:B------:R-:W-:Y:S01]  /*2550*/  IMAD.HI.U32 R8, R7, R142, RZ ;  /* 0x0000008e07087227 */ /* 0x000fe200078e00ff */
[----:B------:R-:W-:Y:S02]  /*2560*/  LOP3.LUT R16, R6, 0x3a, RZ, 0xfc, !PT ;  /* 0x0000003a06107812 */ /* 0x000fe400078efcff */
[C---:B------:R-:W-:Y:S01]  /*2570*/  ISETP.GT.U32.AND P2, PT, R5.reuse, R147, PT ;  /* 0x000000930500720c */ /* 0x040fe20003f44070 */
[----:B------:R-:W-:Y:S01]  /*2580*/  @!P5 IMAD.MOV R148, RZ, RZ, -R148 ;  /* 0x000000ffff94d224 */ /* 0x000fe200078e0a94 */
[C---:B------:R-:W-:Y:S01]  /*2590*/  ISETP.GT.U32.AND P5, PT, R5.reuse, R144, PT ;  /* 0x000000900500720c */ /* 0x040fe20003fa4070 */
[----:B------:R-:W-:Y:S01]  /*25a0*/  IMAD.MOV R8, RZ, RZ, -R8 ;  /* 0x000000ffff087224 */ /* 0x000fe200078e0a08 */
[----:B------:R-:W-:Y:S01]  /*25b0*/  IABS R140, R15 ;  /* 0x0000000f008c7213 */ /* 0x000fe20000000000 */
[----:B------:R-:W-:Y:S01]  /*25c0*/  @!P3 IMAD.MOV R150, RZ, RZ, -R150 ;  /* 0x000000ffff96b224 */ /* 0x000fe200078e0a96 */
[----:B------:R-:W-:Y:S01]  /*25d0*/  ISETP.GE.AND P3, PT, R14, RZ, PT ;  /* 0x000000ff0e00720c */ /* 0x000fe20003f66270 */
[--C-:B------:R-:W-:Y:S01]  /*25e0*/  @!P1 IMAD.IADD R146, R146, 0x1, -R5.reuse ;  /* 0x0000000192929824 */ /* 0x100fe200078e0a05 */
[----:B------:R-:W-:Y:S01]  /*25f0*/  LOP3.LUT R14, R6, 0x36, RZ, 0xfc, !PT ;  /* 0x00000036060e7812 */ /* 0x000fe200078efcff */
[----:B------:R-:W-:Y:S01]  /*2600*/  IMAD R142, R5, R8, R142 ;  /* 0x00000008058e7224 */ /* 0x000fe200078e028e */
[----:B------:R-:W-:Y:S01]  /*2610*/  ISETP.GE.AND P1, PT, R9, RZ, PT ;  /* 0x000000ff0900720c */ /* 0x000fe20003f26270 */
[----:B------:R-:W-:Y:S01]  /*2620*/  @!P6 IMAD.MOV R146, RZ, RZ, -R146 ;  /* 0x000000ffff92e224 */ /* 0x000fe200078e0a92 */
[----:B------:R-:W-:Y:S01]  /*2630*/  IABS R9, R16 ;  /* 0x0000001000097213 */ /* 0x000fe20000000000 */
[C---:B------:R-:W-:Y:S01]  /*2640*/  IMAD R143, R5.reuse, R143, R10 ;  /* 0x0000008f058f7224 */ /* 0x040fe200078e020a */
[----:B------:R-:W-:Y:S01]  /*2650*/  ISETP.GT.U32.AND P6, PT, R5, R142, PT ;  /* 0x0000008e0500720c */ /* 0x000fe20003fc4070 */
[--C-:B------:R-:W-:Y:S01]  /*2660*/  @!P2 IMAD.IADD R147, R147, 0x1, -R5.reuse ;  /* 0x000000019393a824 */ /* 0x100fe200078e0a05 */
[----:B------:R-:W-:Y:S01]  /*2670*/  IABS R10, R13 ;  /* 0x0000000d000a7213 */ /* 0x000fe20000000000 */
[--C-:B------:R-:W-:Y:S01]  /*2680*/  @!P5 IMAD.IADD R144, R144, 0x1, -R5.reuse ;  /* 0x000000019090d824 */ /* 0x100fe200078e0a05 */
[----:B------:R-:W-:Y:S01]  /*2690*/  ISETP.GE.AND P5, PT, R12, RZ, PT ;  /* 0x000000ff0c00720c */ /* 0x000fe20003fa6270 */
[----:B------:R-:W-:Y:S01]  /*26a0*/  @!P4 IMAD.IADD R145, R145, 0x1, -R5 ;  /* 0x000000019191c824 */ /* 0x000fe200078e0a05 */
[----:B------:R-:W-:Y:S01]  /*26b0*/  IABS R12, R14 ;  /* 0x0000000e000c7213 */ /* 0x000fe20000000000 */
[----:B------:R-:W-:Y:S01]  /*26c0*/  IMAD.HI.U32 R8, R7, R10, RZ ;  /* 0x0000000a07087227 */ /* 0x000fe200078e00ff */
[----:B------:R-:W-:-:S02]  /*26d0*/  ISETP.GE.AND P2, PT, R17, RZ, PT ;  /* 0x000000ff1100720c */ /* 0x000fc40003f46270 */
[C---:B------:R-:W-:Y:S01]  /*26e0*/  ISETP.GT.U32.AND P4, PT, R5.reuse, R145, PT ;  /* 0x000000910500720c */ /* 0x040fe20003f84070 */
[----:B------:R-:W-:Y:S01]  /*26f0*/  @!P3 IMAD.MOV R147, RZ, RZ, -R147 ;  /* 0x000000ffff93b224 */ /* 0x000fe200078e0a93 */
[C---:B------:R-:W-:Y:S01]  /*2700*/  ISETP.GT.U32.AND P3, PT, R5.reuse, R144, PT ;  /* 0x000000900500720c */ /* 0x040fe20003f64070 */
[----:B------:R-:W-:Y:S01]  /*2710*/  IMAD.MOV R8, RZ, RZ, -R8 ;  /* 0x000000ffff087224 */ /* 0x000fe200078e0a08 */
[----:B------:R-:W-:Y:S01]  /*2720*/  LOP3.LUT R17, R6, 0x52, RZ, 0xfc, !PT ;  /* 0x0000005206117812 */ /* 0x000fe200078efcff */
[----:B------:R-:W-:Y:S02]  /*2730*/  @!P6 IMAD.IADD R142, R142, 0x1, -R5 ;  /* 0x000000018e8ee824 */ /* 0x000fe400078e0a05 */
[----:B------:R-:W-:Y:S02]  /*2740*/  IMAD R141, R5, R8, R10 ;  /* 0x00000008058d7224 */ /* 0x000fe400078e020a */
[----:B------:R-:W-:Y:S01]  /*2750*/  IMAD.HI.U32 R8, R7, R12, RZ ;  /* 0x0000000c07087227 */ /* 0x000fe200078e00ff */
[----:B------:R-:W-:-:S03]  /*2760*/  ISETP.GT.U32.AND P6, PT, R5, R142, PT ;  /* 0x0000008e0500720c */ /* 0x000fc60003fc4070 */
[----:B------:R-:W-:Y:S02]  /*2770*/  IMAD.MOV.U32 R10, RZ, RZ, R9 ;  /* 0x000000ffff0a7224 */ /* 0x000fe400078e0009 */
[----:B------:R-:W-:-:S04]  /*2780*/  IMAD.HI.U32 R9, R7, R140, RZ ;  /* 0x0000008c07097227 */ /* 0x000fc800078e00ff */
[----:B------:R-:W-:Y:S02]  /*2790*/  IMAD.MOV R73, RZ, RZ, -R8 ;  /* 0x000000ffff497224 */ /* 0x000fe400078e0a08 */
[----:B------:R-:W-:Y:S01]  /*27a0*/  @!P3 IMAD.IADD R144, R144, 0x1, -R5 ;  /* 0x000000019090b824 */ /* 0x000fe200078e0a05 */
[----:B------:R-:W-:Y:S01]  /*27b0*/  ISETP.GT.U32.AND P3, PT, R5, R141, PT ;  /* 0x0000008d0500720c */ /* 0x000fe20003f64070 */
[----:B------:R-:W-:-:S04]  /*27c0*/  IMAD.HI.U32 R8, R7, R10, RZ ;  /* 0x0000000a07087227 */ /* 0x000fc800078e00ff */
[----:B------:R-:W-:Y:S02]  /*27d0*/  IMAD.MOV R9, RZ, RZ, -R9 ;  /* 0x000000ffff097224 */ /* 0x000fe400078e0a09 */
[----:B------:R-:W-:Y:S02]  /*27e0*/  IMAD R73, R5, R73, R12 ;  /* 0x0000004905497224 */ /* 0x000fe400078e020c */
[----:B------:R-:W-:Y:S01]  /*27f0*/  @!P4 IMAD.IADD R145, R145, 0x1, -R5 ;  /* 0x000000019191c824 */ /* 0x000fe200078e0a05 */
[C---:B------:R-:W-:Y:S01]  /*2800*/  ISETP.GT.U32.AND P4, PT, R5.reuse, R143, PT ;  /* 0x0000008f0500720c */ /* 0x040fe20003f84070 */
[----:B------:R-:W-:Y:S02]  /*2810*/  IMAD.MOV R8, RZ, RZ, -R8 ;  /* 0x000000ffff087224 */ /* 0x000fe400078e0a08 */
[C---:B------:R-:W-:Y:S01]  /*2820*/  IMAD R140, R5.reuse, R9, R140 ;  /* 0x00000009058c7224 */ /* 0x040fe200078e028c */
[C---:B------:R-:W-:Y:S01]  /*2830*/  LOP3.LUT R9, R6.reuse, 0x3e, RZ, 0xfc, !PT ;  /* 0x0000003e06097812 */ /* 0x040fe200078efcff */
[----:B------:R-:W-:Y:S01]  /*2840*/  @!P2 IMAD.MOV R144, RZ, RZ, -R144 ;  /* 0x000000ffff90a224 */ /* 0x000fe200078e0a90 */
[----:B------:R-:W-:Y:S01]  /*2850*/  ISETP.GT.U32.AND P2, PT, R5, R73, PT ;  /* 0x000000490500720c */ /* 0x000fe20003f44070 */
[----:B------:R-:W-:Y:S01]  /*2860*/  @!P0 IMAD.MOV R145, RZ, RZ, -R145 ;  /* 0x000000ffff918224 */ /* 0x000fe200078e0a91 */
[----:B------:R-:W-:Y:S01]  /*2870*/  ISETP.GE.AND P0, PT, R13, RZ, PT ;  /* 0x000000ff0d00720c */ /* 0x000fe20003f06270 */
[C---:B------:R-:W-:Y:S01]  /*2880*/  IMAD R139, R5.reuse, R8, R10 ;  /* 0x00000008058b7224 */ /* 0x040fe200078e020a */
[----:B------:R-:W-:Y:S01]  /*2890*/  LOP3.LUT R13, R6, 0x3c, RZ, 0xfc, !PT ;  /* 0x0000003c060d7812 */ /* 0x000fe200078efcff */
[--C-:B------:R-:W-:Y:S01]  /*28a0*/  @!P6 IMAD.IADD R142, R142, 0x1, -R5.reuse ;  /* 0x000000018e8ee824 */ /* 0x100fe200078e0a05 */
[----:B------:R-:W-:Y:S01]  /*28b0*/  ISETP.GT.U32.AND P6, PT, R5, R140, PT ;  /* 0x0000008c0500720c */ /* 0x000fe20003fc4070 */
[--C-:B------:R-:W-:Y:S01]  /*28c0*/  @!P4 IMAD.IADD R143, R143, 0x1, -R5.reuse ;  /* 0x000000018f8fc824 */ /* 0x100fe200078e0a05 */
[----:B------:R-:W-:Y:S01]  /*28d0*/  IABS R138, R13 ;  /* 0x0000000d008a7213 */ /* 0x000fe20000000000 */
[----:B------:R-:W-:Y:S01]  /*28e0*/  @!P5 IMAD.MOV R142, RZ, RZ, -R142 ;  /* 0x000000ffff8ed224 */ /* 0x000fe200078e0a8e */
[----:B------:R-:W-:Y:S01]  /*28f0*/  ISETP.GT.U32.AND P5, PT, R5, R139, PT ;  /* 0x0000008b0500720c */ /* 0x000fe20003fa4070 */
[--C-:B------:R-:W-:Y:S01]  /*2900*/  @!P3 IMAD.IADD R141, R141, 0x1, -R5.reuse ;  /* 0x000000018d8db824 */ /* 0x100fe200078e0a05 */
[----:B------:R-:W-:Y:S01]  /*2910*/  ISETP.GT.U32.AND P4, PT, R5, R143, PT ;  /* 0x0000008f0500720c */ /* 0x000fe20003f84070 */
[----:B------:R-:W-:Y:S01]  /*2920*/  @!P2 IMAD.IADD R73, R73, 0x1, -R5 ;  /* 0x000000014949a824 */ /* 0x000fe200078e0a05 */
[----:B------:R-:W-:Y:S01]  /*2930*/  IABS R74, R9 ;  /* 0x00000009004a7213 */ /* 0x000fe20000000000 */
[----:B------:R-:W-:Y:S01]  /*2940*/  IMAD.HI.U32 R8, R7, R138, RZ ;  /* 0x0000008a07087227 */ /* 0x000fe200078e00ff */
[----:B------:R-:W-:-:S02]  /*2950*/  ISETP.GT.U32.AND P3, PT, R5, R141, PT ;  /* 0x0000008d0500720c */ /* 0x000fc40003f64070 */
[----:B------:R-:W-:Y:S01]  /*2960*/  ISETP.GE.AND P2, PT, R13, RZ, PT ;  /* 0x000000ff0d00720c */ /* 0x000fe20003f46270 */
[--C-:B------:R-:W-:Y:S01]  /*2970*/  @!P6 IMAD.IADD R140, R140, 0x1, -R5.reuse ;  /* 0x000000018c8ce824 */ /* 0x100fe200078e0a05 */
[----:B------:R-:W-:Y:S01]  /*2980*/  ISETP.GT.U32.AND P6, PT, R5, R73, PT ;  /* 0x000000490500720c */ /* 0x000fe20003fc4070 */
[----:B------:R-:W-:Y:S01]  /*2990*/  IMAD.MOV R8, RZ, RZ, -R8 ;  /* 0x000000ffff087224 */ /* 0x000fe200078e0a08 */
[----:B------:R-:W-:Y:S01]  /*29a0*/  LOP3.LUT R13, R6, 0x40, RZ, 0xfc, !PT ;  /* 0x00000040060d7812 */ /* 0x000fe200078efcff */
[----:B------:R-:W-:Y:S01]  /*29b0*/  @!P5 IMAD.IADD R139, R139, 0x1, -R5 ;  /* 0x000000018b8bd824 */ /* 0x000fe200078e0a05 */
[C---:B------:R-:W-:Y:S01]  /*29c0*/  ISETP.GT.U32.AND P5, PT, R5.reuse, R140, PT ;  /* 0x0000008c0500720c */ /* 0x040fe20003fa4070 */
[----:B------:R-:W-:Y:S01]  /*29d0*/  IMAD R138, R5, R8, R138 ;  /* 0x00000008058a7224 */ /* 0x000fe200078e028a */
[----:B------:R-:W-:Y:S01]  /*29e0*/  IABS R10, R13 ;  /* 0x0000000d000a7213 */ /* 0x000fe20000000000 */
[----:B------:R-:W-:-:S04]  /*29f0*/  IMAD.HI.U32 R8, R7, R74, RZ ;  /* 0x0000004a07087227 */ /* 0x000fc800078e00ff */
[----:B------:R-:W-:Y:S02]  /*2a00*/  IMAD.MOV R8, RZ, RZ, -R8 ;  /* 0x000000ffff087224 */ /* 0x000fe400078e0a08 */
[--C-:B------:R-:W-:Y:S01]  /*2a10*/  @!P4 IMAD.IADD R143, R143, 0x1, -R5.reuse ;  /* 0x000000018f8fc824 */ /* 0x100fe200078e0a05 */
[----:B------:R-:W-:Y:S01]  /*2a20*/  ISETP.GE.AND P4, PT, R14, RZ, PT ;  /* 0x000000ff0e00720c */ /* 0x000fe20003f86270 */
[----:B------:R-:W-:Y:S01]  /*2a30*/  @!P6 IMAD.IADD R73, R73, 0x1, -R5 ;  /* 0x000000014949e824 */ /* 0x000fe200078e0a05 */
[C---:B------:R-:W-:Y:S01]  /*2a40*/  ISETP.GT.U32.AND P6, PT, R5.reuse, R138, PT ;  /* 0x0000008a0500720c */ /* 0x040fe20003fc4070 */
[----:B------:R-:W-:Y:S01]  /*2a50*/  IMAD R74, R5, R8, R74 ;  /* 0x00000008054a7224 */ /* 0x000fe200078e024a */
[C---:B------:R-:W-:Y:S01]  /*2a60*/  LOP3.LUT R14, R6.reuse, 0x42, RZ, 0xfc, !PT ;  /* 0x00000042060e7812 */ /* 0x040fe200078efcff */
[----:B------:R-:W-:Y:S01]  /*2a70*/  @!P1 IMAD.MOV R143, RZ, RZ, -R143 ;  /* 0x000000ffff8f9224 */ /* 0x000fe200078e0a8f */
[----:B------:R-:W-:Y:S01]  /*2a80*/  ISETP.GE.AND P1, PT, R15, RZ, PT ;  /* 0x000000ff0f00720c */ /* 0x000fe20003f26270 */
[--C-:B------:R-:W-:Y:S01]  /*2a90*/  @!P3 IMAD.IADD R141, R141, 0x1, -R5.reuse ;  /* 0x000000018d8db824 */ /* 0x100fe200078e0a05 */
[----:B------:R-:W-:Y:S01]  /*2aa0*/  LOP3.LUT R15, R6, 0x44, RZ, 0xfc, !PT ;  /* 0x00000044060f7812 */ /* 0x000fe200078efcff */
[----:B------:R-:W-:Y:S01]  /*2ab0*/  @!P5 IMAD.IADD R140, R140, 0x1, -R5 ;  /* 0x000000018c8cd824 */ /* 0x000fe200078e0a05 */
[----:B------:R-:W-:Y:S01]  /*2ac0*/  ISETP.GT.U32.AND P5, PT, R5, R74, PT ;  /* 0x0000004a0500720c */ /* 0x000fe20003fa4070 */
[----:B------:R-:W-:Y:S01]  /*2ad0*/  IMAD.HI.U32 R8, R7, R10, RZ ;  /* 0x0000000a07087227 */ /* 0x000fe200078e00ff */
[----:B------:R-:W-:-:S02]  /*2ae0*/  IABS R136, R14 ;  /* 0x0000000e00887213 */ /* 0x000fc40000000000 */
[----:B------:R-:W-:Y:S01]  /*2af0*/  IABS R12, R15 ;  /* 0x0000000f000c7213 */ /* 0x000fe20000000000 */
[----:B------:R-:W-:Y:S01]  /*2b00*/  @!P0 IMAD.MOV R141, RZ, RZ, -R141 ;  /* 0x000000ffff8d8224 */ /* 0x000fe200078e0a8d */
[----:B------:R-:W-:Y:S01]  /*2b10*/  ISETP.GT.U32.AND P0, PT, R5, R139, PT ;  /* 0x0000008b0500720c */ /* 0x000fe20003f04070 */
[----:B------:R-:W-:Y:S01]  /*2b20*/  IMAD.MOV R137, RZ, RZ, -R8 ;  /* 0x000000ffff897224 */ /* 0x000fe200078e0a08 */
[----:B------:R-:W-:Y:S01]  /*2b30*/  ISETP.GE.AND P3, PT, R16, RZ, PT ;  /* 0x000000ff1000720c */ /* 0x000fe20003f66270 */
[--C-:B------:R-:W-:Y:S01]  /*2b40*/  @!P6 IMAD.IADD R138, R138, 0x1, -R5.reuse ;  /* 0x000000018a8ae824 */ /* 0x100fe200078e0a05 */
[----:B------:R-:W-:Y:S01]  /*2b50*/  ISETP.GE.AND P6, PT, R13, RZ, PT ;  /* 0x000000ff0d00720c */ /* 0x000fe20003fc6270 */
[C---:B------:R-:W-:Y:S01]  /*2b60*/  IMAD R137, R5.reuse, R137, R10 ;  /* 0x0000008905897224 */ /* 0x040fe200078e020a */
[----:B------:R-:W-:Y:S01]  /*2b70*/  LOP3.LUT R13, R6, 0x4e, RZ, 0xfc, !PT ;  /* 0x0000004e060d7812 */ /* 0x000fe200078efcff */
[----:B------:R-:W-:Y:S01]  /*2b80*/  @!P5 IMAD.IADD R74, R74, 0x1, -R5 ;  /* 0x000000014a4ad824 */ /* 0x000fe200078e0a05 */
[C---:B------:R-:W-:Y:S01]  /*2b90*/  ISETP.GT.U32.AND P5, PT, R5.reuse, R138, PT ;  /* 0x0000008a0500720c */ /* 0x040fe20003fa4070 */
[----:B------:R-:W-:Y:S01]  /*2ba0*/  @!P1 IMAD.MOV R140, RZ, RZ, -R140 ;  /* 0x000000ffff8c9224 */ /* 0x000fe200078e0a8c */
[----:B------:R-:W-:Y:S01]  /*2bb0*/  ISETP.GT.U32.AND P1, PT, R5, R137, PT ;  /* 0x000000890500720c */ /* 0x000fe20003f24070 */
[----:B------:R-:W-:-:S04]  /*2bc0*/  IMAD.HI.U32 R8, R7, R136, RZ ;  /* 0x0000008807087227 */ /* 0x000fc800078e00ff */
[----:B------:R-:W-:Y:S01]  /*2bd0*/  @!P0 IMAD.IADD R139, R139, 0x1, -R5 ;  /* 0x000000018b8b8824 */ /* 0x000fe200078e0a05 */
[----:B------:R-:W-:Y:S01]  /*2be0*/  ISETP.GE.AND P0, PT, R9, RZ, PT ;  /* 0x000000ff0900720c */ /* 0x000fe20003f06270 */
[----:B------:R-:W-:Y:S01]  /*2bf0*/  @!P4 IMAD.MOV R73, RZ, RZ, -R73 ;  /* 0x000000ffff49c224 */ /* 0x000fe200078e0a49 */
[----:B------:R-:W-:Y:S01]  /*2c00*/  ISETP.GT.U32.AND P4, PT, R5, R74, PT ;  /* 0x0000004a0500720c */ /* 0x000fe20003f84070 */
[----:B------:R-:W-:-:S04]  /*2c10*/  IMAD.HI.U32 R9, R7, R12, RZ ;  /* 0x0000000c07097227 */ /* 0x000fc800078e00ff */
[----:B------:R-:W-:Y:S02]  /*2c20*/  IMAD.MOV R8, RZ, RZ, -R8 ;  /* 0x000000ffff087224 */ /* 0x000fe400078e0a08 */
[----:B------:R-:W-:Y:S02]  /*2c30*/  IMAD.MOV R9, RZ, RZ, -R9 ;  /* 0x000000ffff097224 */ /* 0x000fe400078e0a09 */
[C---:B------:R-:W-:Y:S02]  /*2c40*/  IMAD R136, R5.reuse, R8, R136 ;  /* 0x0000000805887224 */ /* 0x040fe400078e0288 */
[C---:B------:R-:W-:Y:S01]  /*2c50*/  IMAD R135, R5.reuse, R9, R12 ;  /* 0x0000000905877224 */ /* 0x040fe200078e020c */
[----:B------:R-:W-:Y:S01]  /*2c60*/  LOP3.LUT R9, R6, 0x46, RZ, 0xfc, !PT ;  /* 0x0000004606097812 */ /* 0x000fe200078efcff */
[--C-:B------:R-:W-:Y:S01]  /*2c70*/  @!P5 IMAD.IADD R138, R138, 0x1, -R5.reuse ;  /* 0x000000018a8ad824 */ /* 0x100fe200078e0a05 */
[----:B------:R-:W-:Y:S01]  /*2c80*/  ISETP.GT.U32.AND P5, PT, R5, R136, PT ;  /* 0x000000880500720c */ /* 0x000fe20003fa4070 */
[--C-:B------:R-:W-:Y:S01]  /*2c90*/  @!P1 IMAD.IADD R137, R137, 0x1, -R5.reuse ;  /* 0x0000000189899824 */ /* 0x100fe200078e0a05 */
[----:B------:R-:W-:Y:S01]  /*2ca0*/  IABS R10, R9 ;  /* 0x00000009000a7213 */ /* 0x000fe20000000000 */
[----:B------:R-:W-:Y:S01]  /*2cb0*/  @!P4 IMAD.IADD R74, R74, 0x1, -R5 ;  /* 0x000000014a4ac824 */ /* 0x000fe200078e0a05 */
[C---:B------:R-:W-:Y:S01]  /*2cc0*/  ISETP.GT.U32.AND P4, PT, R5.reuse, R135, PT ;  /* 0x000000870500720c */ /* 0x040fe20003f84070 */
[----:B------:R-:W-:Y:S01]  /*2cd0*/  @!P2 IMAD.MOV R138, RZ, RZ, -R138 ;  /* 0x000000ffff8aa224 */ /* 0x000fe200078e0a8a */
[----:B------:R-:W-:Y:S01]  /*2ce0*/  ISETP.GT.U32.AND P2, PT, R5, R137, PT ;  /* 0x000000890500720c */ /* 0x000fe20003f44070 */
[----:B------:R-:W-:Y:S01]  /*2cf0*/  IMAD.HI.U32 R8, R7, R10, RZ ;  /* 0x0000000a07087227 */ /* 0x000fe200078e00ff */
[----:B------:R-:W-:-:S02]  /*2d00*/  LOP3.LUT R12, R6, 0x48, RZ, 0xfc, !PT ;  /* 0x00000048060c7812 */ /* 0x000fc400078efcff */
[----:B------:R-:W-:Y:S01]  /*2d10*/  ISETP.GE.AND P1, PT, R15, RZ, PT ;  /* 0x000000ff0f00720c */ /* 0x000fe20003f26270 */
[----:B------:R-:W-:Y:S01]  /*2d20*/  IMAD.MOV R8, RZ, RZ, -R8 ;  /* 0x000000ffff087224 */ /* 0x000fe200078e0a08 */
[----:B------:R-:W-:Y:S01]  /*2d30*/  IABS R134, R12 ;  /* 0x0000000c00867213 */ /* 0x000fe20000000000 */
[--C-:B------:R-:W-:Y:S01]  /*2d40*/  @!P5 IMAD.IADD R136, R136, 0x1, -R5.reuse ;  /* 0x000000018888d824 */ /* 0x100fe200078e0a05 */
[----:B------:R-:W-:Y:S01]  /*2d50*/  ISETP.GE.AND P5, PT, R9, RZ, PT ;  /* 0x000000ff0900720c */ /* 0x000fe20003fa6270 */
[----:B------:R-:W-:Y:S01]  /*2d60*/  IMAD R75, R5, R8, R10 ;  /* 0x00000008054b7224 */ /* 0x000fe200078e020a */
[----:B------:R-:W-:Y:S01]  /*2d70*/  LOP3.LUT R8, R6, 0x4a, RZ, 0xfc, !PT ;  /* 0x0000004a06087812 */ /* 0x000fe200078efcff */
[--C-:B------:R-:W-:Y:S01]  /*2d80*/  @!P4 IMAD.IADD R135, R135, 0x1, -R5.reuse ;  /* 0x000000018787c824 */ /* 0x100fe200078e0a05 */
[----:B------:R-:W-:Y:S01]  /*2d90*/  ISETP.GT.U32.AND P4, PT, R5, R136, PT ;  /* 0x000000880500720c */ /* 0x000fe20003f84070 */
[----:B------:R-:W-:Y:S01]  /*2da0*/  @!P2 IMAD.IADD R137, R137, 0x1, -R5 ;  /* 0x000000018989a824 */ /* 0x000fe200078e0a05 */
[----:B------:R-:W-:Y:S01]  /*2db0*/  IABS R10, R8 ;  /* 0x00000008000a7213 */ /* 0x000fe20000000000 */
[----:B------:R-:W-:Y:S01]  /*2dc0*/  @!P3 IMAD.MOV R139, RZ, RZ, -R139 ;  /* 0x000000ffff8bb224 */ /* 0x000fe200078e0a8b */
[----:B------:R-:W-:Y:S01]  /*2dd0*/  ISETP.GE.AND P3, PT, R14, RZ, PT ;  /* 0x000000ff0e00720c */ /* 0x000fe20003f66270 */
[----:B------:R-:W-:Y:S01]  /*2de0*/  @!P6 IMAD.MOV R137, RZ, RZ, -R137 ;  /* 0x000000ffff89e224 */ /* 0x000fe200078e0a89 */
[----:B------:R-:W-:Y:S01]  /*2df0*/  ISETP.GT.U32.AND P6, PT, R5, R75, PT ;  /* 0x0000004b0500720c */ /* 0x000fe20003fc4070 */
[----:B------:R-:W-:Y:S01]  /*2e00*/  IMAD.HI.U32 R9, R7, R134, RZ ;  /* 0x0000008607097227 */ /* 0x000fe200078e00ff */
[----:B------:R-:W-:-:S02]  /*2e10*/  ISETP.GE.AND P2, PT, R12, RZ, PT ;  /* 0x000000ff0c00720c */ /* 0x000fc40003f46270 */
[C---:B------:R-:W-:Y:S01]  /*2e20*/  LOP3.LUT R15, R6.reuse, 0x50, RZ, 0xfc, !PT ;  /* 0x00000050060f7812 */ /* 0x040fe200078efcff */
[----:B------:R-:W-:Y:S01]  /*2e30*/  IMAD.MOV R9, RZ, RZ, -R9 ;  /* 0x000000ffff097224 */ /* 0x000fe200078e0a09 */
[----:B------:R-:W-:Y:S01]  /*2e40*/  IABS R14, R13 ;  /* 0x0000000d000e7213 */ /* 0x000fe20000000000 */
[----:B------:R-:W-:Y:S01]  /*2e50*/  @!P0 IMAD.MOV R74, RZ, RZ, -R74 ;  /* 0x000000ffff4a8224 */ /* 0x000fe200078e0a4a */
[C---:B------:R-:W-:Y:S01]  /*2e60*/  ISETP.GT.U32.AND P0, PT, R5.reuse, R135, PT ;  /* 0x000000870500720c */ /* 0x040fe20003f04070 */
[----:B------:R-:W-:Y:S01]  /*2e70*/  IMAD R134, R5, R9, R134 ;  /* 0x0000000905867224 */ /* 0x000fe200078e0286 */
[----:B------:R-:W-:Y:S01]  /*2e80*/  LOP3.LUT R9, R6, 0x4c, RZ, 0xfc, !PT ;  /* 0x0000004c06097812 */ /* 0x000fe200078efcff */
[--C-:B------:R-:W-:Y:S01]  /*2e90*/  @!P4 IMAD.IADD R136, R136, 0x1, -R5.reuse ;  /* 0x000000018888c824 */ /* 0x100fe200078e0a05 */
[----:B------:R-:W-:Y:S01]  /*2ea0*/  ISETP.GE.AND P4, PT, R8, RZ, PT ;  /* 0x000000ff0800720c */ /* 0x000fe20003f86270 */
[----:B------:R-:W-:Y:S01]  /*2eb0*/  @!P6 IMAD.IADD R75, R75, 0x1, -R5 ;  /* 0x000000014b4be824 */ /* 0x000fe200078e0a05 */
[----:B------:R-:W-:Y:S01]  /*2ec0*/  IABS R12, R9 ;  /* 0x00000009000c7213 */ /* 0x000fe20000000000 */
[----:B------:R-:W-:Y:S01]  /*2ed0*/  @!P3 IMAD.MOV R136, RZ, RZ, -R136 ;  /* 0x000000ffff88b224 */ /* 0x000fe200078e0a88 */
[----:B------:R-:W-:Y:S01]  /*2ee0*/  ISETP.GT.U32.AND P3, PT, R5, R134, PT ;  /* 0x000000860500720c */ /* 0x000fe20003f64070 */
[----:B------:R-:W-:Y:S01]  /*2ef0*/  IMAD.HI.U32 R8, R7, R10, RZ ;  /* 0x0000000a07087227 */ /* 0x000fe200078e00ff */
[----:B------:R-:W-:-:S02]  /*2f00*/  ISETP.GT.U32.AND P6, PT, R5, R75, PT ;  /* 0x0000004b0500720c */ /* 0x000fc40003fc4070 */
[----:B------:R-:W-:Y:S01]  /*2f10*/  IABS R16, R15 ;  /* 0x0000000f00107213 */ /* 0x000fe20000000000 */
[----:B------:R-:W-:Y:S01]  /*2f20*/  @!P0 IMAD.IADD R135, R135, 0x1, -R5 ;  /* 0x0000000187878824 */ /* 0x000fe200078e0a05 */
[----:B------:R-:W-:Y:S01]  /*2f30*/  ISETP.GE.AND P0, PT, R9, RZ, PT ;  /* 0x000000ff0900720c */ /* 0x000fe20003f06270 */
[----:B------:R-:W-:-:S04]  /*2f40*/  IMAD.HI.U32 R9, R7, R12, RZ ;  /* 0x0000000c07097227 */ /* 0x000fc800078e00ff */
[----:B------:R-:W-:Y:S02]  /*2f50*/  IMAD.MOV R8, RZ, RZ, -R8 ;  /* 0x000000ffff087224 */ /* 0x000fe400078e0a08 */
[----:B------:R-:W-:Y:S02]  /*2f60*/  IMAD.MOV R9, RZ, RZ, -R9 ;  /* 0x000000ffff097224 */ /* 0x000fe400078e0a09 */
[C---:B------:R-:W-:Y:S02]  /*2f70*/  IMAD R8, R5.reuse, R8, R10 ;  /* 0x0000000805087224 */ /* 0x040fe400078e020a */
[--C-:B------:R-:W-:Y:S02]  /*2f80*/  @!P3 IMAD.IADD R134, R134, 0x1, -R5.reuse ;  /* 0x000000018686b824 */ /* 0x100fe400078e0a05 */
[----:B------:R-:W-:Y:S02]  /*2f90*/  IMAD R10, R5, R9, R12 ;  /* 0x00000009050a7224 */ /* 0x000fe400078e020c */
[----:B------:R-:W-:Y:S01]  /*2fa0*/  @!P6 IMAD.IADD R75, R75, 0x1, -R5 ;  /* 0x000000014b4be824 */ /* 0x000fe200078e0a05 */
[----:B------:R-:W-:Y:S01]  /*2fb0*/  ISETP.GT.U32.AND P6, PT, R5, R8, PT ;  /* 0x000000080500720c */ /* 0x000fe20003fc4070 */
[----:B------:R-:W-:Y:S01]  /*2fc0*/  IMAD.HI.U32 R9, R7, R14, RZ ;  /* 0x0000000e07097227 */ /* 0x000fe200078e00ff */
[----:B------:R-:W-:-:S03]  /*2fd0*/  ISETP.GT.U32.AND P3, PT, R5, R134, PT ;  /* 0x000000860500720c */ /* 0x000fc60003f64070 */
[----:B------:R-:W-:Y:S01]  /*2fe0*/  @!P5 IMAD.MOV R75, RZ, RZ, -R75 ;  /* 0x000000ffff4bd224 */ /* 0x000fe200078e0a4b */
[----:B------:R-:W-:Y:S01]  /*2ff0*/  ISETP.GT.U32.AND P5, PT, R5, R10, PT ;  /* 0x0000000a0500720c */ /* 0x000fe20003fa4070 */
[----:B------:R-:W-:-:S04]  /*3000*/  IMAD.HI.U32 R12, R7, R16, RZ ;  /* 0x00000010070c7227 */ /* 0x000fc800078e00ff */
[----:B------:R-:W-:Y:S01]  /*3010*/  @!P1 IMAD.MOV R135, RZ, RZ, -R135 ;  /* 0x000000ffff879224 */ /* 0x000fe200078e0a87 */
[----:B------:R-:W-:Y:S01]  /*3020*/  ISETP.GE.AND P1, PT, R13, RZ, PT ;  /* 0x000000ff0d00720c */ /* 0x000fe20003f26270 */
[----:B------:R-:W-:Y:S02]  /*3030*/  IMAD.MOV R9, RZ, RZ, -R9 ;  /* 0x000000ffff097224 */ /* 0x000fe400078e0a09 */
[----:B------:R-:W-:Y:S02]  /*3040*/  IMAD.MOV R13, RZ, RZ, -R12 ;  /* 0x000000ffff0d7224 */ /* 0x000fe400078e0a0c */
[C---:B------:R-:W-:Y:S02]  /*3050*/  IMAD R12, R5.reuse, R9, R14 ;  /* 0x00000009050c7224 */ /* 0x040fe400078e020e */
[----:B------:R-:W-:Y:S01]  /*3060*/  IMAD R14, R5, R13, R16 ;  /* 0x0000000d050e7224 */ /* 0x000fe200078e0210 */
[----:B------:R-:W-:Y:S01]  /*3070*/  IABS R16, R17 ;  /* 0x0000001100107213 */ /* 0x000fe20000000000 */
[----:B------:R-:W-:-:S02]  /*3080*/  @!P6 IMAD.IADD R8, R8, 0x1, -R5 ;  /* 0x000000010808e824 */ /* 0x000fc400078e0a05 */
[--C-:B------:R-:W-:Y:S01]  /*3090*/  @!P3 IMAD.IADD R134, R134, 0x1, -R5.reuse ;  /* 0x000000018686b824 */ /* 0x100fe200078e0a05 */
[C---:B------:R-:W-:Y:S01]  /*30a0*/  ISETP.GT.U32.AND P3, PT, R5.reuse, R12, PT ;  /* 0x0000000c0500720c */ /* 0x040fe20003f64070 */
[----:B------:R-:W-:Y:S01]  /*30b0*/  @!P5 IMAD.IADD R10, R10, 0x1, -R5 ;  /* 0x000000010a0ad824 */ /* 0x000fe200078e0a05 */
[C---:B------:R-:W-:Y:S01]  /*30c0*/  ISETP.GT.U32.AND P6, PT, R5.reuse, R8, PT ;  /* 0x000000080500720c */ /* 0x040fe20003fc4070 */
[----:B------:R-:W-:Y:S01]  /*30d0*/  @!P2 IMAD.MOV R134, RZ, RZ, -R134 ;  /* 0x000000ffff86a224 */ /* 0x000fe200078e0a86 */
[----:B------:R-:W-:Y:S01]  /*30e0*/  ISETP.GT.U32.AND P2, PT, R5, R14, PT ;  /* 0x0000000e0500720c */ /* 0x000fe20003f44070 */
[----:B------:R-:W-:Y:S01]  /*30f0*/  IMAD.HI.U32 R9, R7, R16, RZ ;  /* 0x0000001007097227 */ /* 0x000fe200078e00ff */
[----:B------:R-:W-:-:S03]  /*3100*/  ISETP.GT.U32.AND P5, PT, R5, R10, PT ;  /* 0x0000000a0500720c */ /* 0x000fc60003fa4070 */
[----:B------:R-:W-:Y:S02]  /*3110*/  IMAD.MOV R9, RZ, RZ, -R9 ;  /* 0x000000ffff097224 */ /* 0x000fe400078e0a09 */
[----:B------:R-:W-:-:S04]  /*3120*/  IMAD.HI.U32 R13, R7, R20, RZ ;  /* 0x00000014070d7227 */ /* 0x000fc800078e00ff */
[--C-:B------:R-:W-:Y:S01]  /*3130*/  @!P6 IMAD.IADD R8, R8, 0x1, -R5.reuse ;  /* 0x000000010808e824 */ /* 0x100fe200078e0a05 */
[----:B------:R-:W-:Y:S01]  /*3140*/  ISETP.GE.AND P6, PT, R15, RZ, PT ;  /* 0x000000ff0f00720c */ /* 0x000fe20003fc6270 */
[----:B------:R-:W-:Y:S01]  /*3150*/  IMAD R16, R5, R9, R16 ;  /* 0x0000000905107224 */ /* 0x000fe200078e0210 */
[----:B------:R-:W-:Y:S01]  /*3160*/  LOP3.LUT R15, R6, 0x5c, RZ, 0xfc, !PT ;  /* 0x0000005c060f7812 */ /* 0x000fe200078efcff */
[--C-:B------:R-:W-:Y:S01]  /*3170*/  @!P2 IMAD.IADD R14, R14, 0x1, -R5.reuse ;  /* 0x000000010e0ea824 */ /* 0x100fe200078e0a05 */
[----:B------:R-:W-:Y:S01]  /*3180*/  ISETP.GE.AND P2, PT, R17, RZ, PT ;  /* 0x000000ff1100720c */ /* 0x000fe20003f46270 */
[----:B------:R-:W-:Y:S01]  /*3190*/  @!P5 IMAD.IADD R10, R10, 0x1, -R5 ;  /* 0x000000010a0ad824 */ /* 0x000fe200078e0a05 */
[C---:B------:R-:W-:Y:S01]  /*31a0*/  ISETP.GT.U32.AND P5, PT, R5.reuse, R16, PT ;  /* 0x000000100500720c */ /* 0x040fe20003fa4070 */
[----:B------:R-:W-:Y:S01]  /*31b0*/  @!P4 IMAD.MOV R8, RZ, RZ, -R8 ;  /* 0x000000ffff08c224 */ /* 0x000fe200078e0a08 */
[----:B------:R-:W-:Y:S01]  /*31c0*/  ISETP.GT.U32.AND P4, PT, R5, R14, PT ;  /* 0x0000000e0500720c */ /* 0x000fe20003f84070 */
[----:B------:R-:W-:Y:S01]  /*31d0*/  IMAD.HI.U32 R9, R7, R18, RZ ;  /* 0x0000001207097227 */ /* 0x000fe200078e00ff */
[----:B------:R-:W-:-:S03]  /*31e0*/  IABS R26, R15 ;  /* 0x0000000f001a7213 */ /* 0x000fc60000000000 */
[----:B------:R-:W-:Y:S02]  /*31f0*/  IMAD.MOV R9, RZ, RZ, -R9 ;  /* 0x000000ffff097224 */ /* 0x000fe400078e0a09 */
[--C-:B------:R-:W-:Y:S02]  /*3200*/  @!P3 IMAD.IADD R12, R12, 0x1, -R5.reuse ;  /* 0x000000010c0cb824 */ /* 0x100fe400078e0a05 */
[C---:B------:R-:W-:Y:S01]  /*3210*/  IMAD R18, R5.reuse, R9, R18 ;  /* 0x0000000905127224 */ /* 0x040fe200078e0212 */
[----:B------:R-:W-:Y:S01]  /*3220*/  LOP3.LUT R9, R6, 0x58, RZ, 0xfc, !PT ;  /* 0x0000005806097812 */ /* 0x000fe200078efcff */
[--C-:B------:R-:W-:Y:S01]  /*3230*/  @!P5 IMAD.IADD R16, R16, 0x1, -R5.reuse ;  /* 0x000000011010d824 */ /* 0x100fe200078e0a05 */
[C---:B------:R-:W-:Y:S01]  /*3240*/  ISETP.GT.U32.AND P3, PT, R5.reuse, R12, PT ;  /* 0x0000000c0500720c */ /* 0x040fe20003f64070 */
[----:B------:R-:W-:Y:S01]  /*3250*/  @!P4 IMAD.IADD R14, R14, 0x1, -R5 ;  /* 0x000000010e0ec824 */ /* 0x000fe200078e0a05 */
[C---:B------:R-:W-:Y:S01]  /*3260*/  ISETP.GT.U32.AND P4, PT, R5.reuse, R18, PT ;  /* 0x000000120500720c */ /* 0x040fe20003f84070 */
[----:B------:R-:W-:Y:S01]  /*3270*/  IMAD.MOV R13, RZ, RZ, -R13 ;  /* 0x000000ffff0d7224 */ /* 0x000fe200078e0a0d */
[C---:B------:R-:W-:Y:S01]  /*3280*/  ISETP.GT.U32.AND P5, PT, R5.reuse, R16, PT ;  /* 0x000000100500720c */ /* 0x040fe20003fa4070 */
[----:B------:R-:W-:Y:S01]  /*3290*/  @!P0 IMAD.MOV R10, RZ, RZ, -R10 ;  /* 0x000000ffff0a8224 */ /* 0x000fe200078e0a0a */
[----:B------:R-:W-:Y:S01]  /*32a0*/  IABS R22, R9 ;  /* 0x0000000900167213 */ /* 0x000fe20000000000 */
[----:B------:R-:W-:Y:S01]  /*32b0*/  IMAD R20, R5, R13, R20 ;  /* 0x0000000d05147224 */ /* 0x000fe200078e0214 */
[----:B------:R-:W-:Y:S01]  /*32c0*/  LOP3.LUT R13, R6, 0x5a, RZ, 0xfc, !PT ;  /* 0x0000005a060d7812 */ /* 0x000fe200078efcff */
[----:B------:R-:W-:Y:S01]  /*32d0*/  @!P6 IMAD.MOV R14, RZ, RZ, -R14 ;  /* 0x000000ffff0ee224 */ /* 0x000fe200078e0a0e */
[----:B------:R-:W-:-:S02]  /*32e0*/  ISETP.GE.AND P0, PT, R19, RZ, PT ;  /* 0x000000ff1300720c */ /* 0x000fc40003f06270 */
[----:B------:R-:W-:Y:S01]  /*32f0*/  IABS R24, R13 ;  /* 0x0000000d00187213 */ /* 0x000fe20000000000 */
[--C-:B------:R-:W-:Y:S01]  /*3300*/  @!P3 IMAD.IADD R12, R12, 0x1, -R5.reuse ;  /* 0x000000010c0cb824 */ /* 0x100fe200078e0a05 */
[----:B------:R-:W-:Y:S01]  /*3310*/  LOP3.LUT R19, R6, 0x5e, RZ, 0xfc, !PT ;  /* 0x0000005e06137812 */ /* 0x000fe200078efcff */
[--C-:B------:R-:W-:Y:S01]  /*3320*/  @!P4 IMAD.IADD R18, R18, 0x1, -R5.reuse ;  /* 0x000000011212c824 */ /* 0x100fe200078e0a05 */
[----:B------:R-:W-:Y:S01]  /*3330*/  ISETP.GE.AND P3, PT, R21, RZ, PT ;  /* 0x000000ff1500720c */ /* 0x000fe20003f66270 */
[----:B------:R-:W-:Y:S01]  /*3340*/  @!P1 IMAD.MOV R12, RZ, RZ, -R12 ;  /* 0x000000ffff0c9224 */ /* 0x000fe200078e0a0c */
[----:B------:R-:W-:Y:S01]  /*3350*/  ISETP.GE.AND P1, PT, R9, RZ, PT ;  /* 0x000000ff0900720c */ /* 0x000fe20003f26270 */
[----:B------:R-:W-:Y:S01]  /*3360*/  @!P5 IMAD.IADD R16, R16, 0x1, -R5 ;  /* 0x000000011010d824 */ /* 0x000fe200078e0a05 */
[----:B------:R-:W-:Y:S01]  /*3370*/  ISETP.GT.U32.AND P4, PT, R5, R18, PT ;  /* 0x000000120500720c */ /* 0x000fe20003f84070 */
[----:B------:R-:W-:Y:S01]  /*3380*/  IMAD.HI.U32 R9, R7, R22, RZ ;  /* 0x0000001607097227 */ /* 0x000fe200078e00ff */
[----:B------:R-:W-:-:S02]  /*3390*/  IABS R28, R19 ;  /* 0x00000013001c7213 */ /* 0x000fc40000000000 */
[----:B------:R-:W-:Y:S01]  /*33a0*/  ISETP.GE.AND P5, PT, R15, RZ, PT ;  /* 0x000000ff0f00720c */ /* 0x000fe20003fa6270 */
[----:B------:R-:W-:Y:S01]  /*33b0*/  @!P2 IMAD.MOV R16, RZ, RZ, -R16 ;  /* 0x000000ffff10a224 */ /* 0x000fe200078e0a10 */
[----:B------:R-:W-:Y:S01]  /*33c0*/  ISETP.GT.U32.AND P2, PT, R5, R20, PT ;  /* 0x000000140500720c */ /* 0x000fe20003f44070 */
[----:B------:R-:W-:Y:S01]  /*33d0*/  IMAD.MOV R9, RZ, RZ, -R9 ;  /* 0x000000ffff097224 */ /* 0x000fe200078e0a09 */
[----:B------:R-:W-:Y:S01]  /*33e0*/  LOP3.LUT R21, R6, 0x60, RZ, 0xfc, !PT ;  /* 0x0000006006157812 */ /* 0x000fe200078efcff */
[----:B------:R-:W-:Y:S01]  /*33f0*/  IMAD.HI.U32 R15, R7, R28, RZ ;  /* 0x0000001c070f7227 */ /* 0x000fe200078e00ff */
[----:B------:R-:W-:Y:S02]  /*3400*/  ISETP.GE.AND P6, PT, R13, RZ, PT ;  /* 0x000000ff0d00720c */ /* 0x000fe40003fc6270 */
[----:B------:R-:W-:Y:S01]  /*3410*/  IABS R30, R21 ;  /* 0x00000015001e7213 */ /* 0x000fe20000000000 */
[----:B------:R-:W-:Y:S02]  /*3420*/  IMAD R22, R5, R9, R22 ;  /* 0x0000000905167224 */ /* 0x000fe400078e0216 */
[----:B------:R-:W-:-:S02]  /*3430*/  @!P4 IMAD.IADD R18, R18, 0x1, -R5 ;  /* 0x000000011212c824 */ /* 0x000fc400078e0a05 */
[----:B------:R-:W-:Y:S01]  /*3440*/  IMAD.HI.U32 R9, R7, R24, RZ ;  /* 0x0000001807097227 */ /* 0x000fe200078e00ff */
[----:B------:R-:W-:-:S03]  /*3450*/  ISETP.GT.U32.AND P4, PT, R5, R22, PT ;  /* 0x000000160500720c */ /* 0x000fc60003f84070 */
[----:B------:R-:W-:Y:S02]  /*3460*/  @!P2 IMAD.IADD R20, R20, 0x1, -R5 ;  /* 0x000000011414a824 */ /* 0x000fe400078e0a05 */
[----:B------:R-:W-:Y:S02]  /*3470*/  IMAD.MOV R9, RZ, RZ, -R9 ;  /* 0x000000ffff097224 */ /* 0x000fe400078e0a09 */
[----:B------:R-:W-:Y:S01]  /*3480*/  IMAD.MOV R15, RZ, RZ, -R15 ;  /* 0x000000ffff0f7224 */ /* 0x000fe200078e0a0f */
[C---:B------:R-:W-:Y:S01]  /*3490*/  ISETP.GT.U32.AND P2, PT, R5.reuse, R20, PT ;  /* 0x000000140500720c */ /* 0x040fe20003f44070 */
[C---:B------:R-:W-:Y:S02]  /*34a0*/  IMAD R24, R5.reuse, R9, R24 ;  /* 0x0000000905187224 */ /* 0x040fe400078e0218 */
[----:B------:R-:W-:Y:S02]  /*34b0*/  IMAD R28, R5, R15, R28 ;  /* 0x0000000f051c7224 */ /* 0x000fe400078e021c */
[----:B------:R-:W-:-:S02]  /*34c0*/  @!P4 IMAD.IADD R22, R22, 0x1, -R5 ;  /* 0x000000011616c824 */ /* 0x000fc400078e0a05 */
[----:B------:R-:W-:Y:S01]  /*34d0*/  @!P0 IMAD.MOV R18, RZ, RZ, -R18 ;  /* 0x000000ffff128224 */ /* 0x000fe200078e0a12 */
[----:B------:R-:W-:Y:S01]  /*34e0*/  ISETP.GE.AND P0, PT, R19, RZ, PT ;  /* 0x000000ff1300720c */ /* 0x000fe20003f06270 */
[----:B------:R-:W-:Y:S01]  /*34f0*/  IMAD.HI.U32 R17, R7, R30, RZ ;  /* 0x0000001e07117227 */ /* 0x000fe200078e00ff */
[C---:B------:R-:W-:Y:S02]  /*3500*/  ISETP.GT.U32.AND P4, PT, R5.reuse, R22, PT ;  /* 0x000000160500720c */ /* 0x040fe40003f84070 */
[----:B------:R-:W-:Y:S01]  /*3510*/  LOP3.LUT R19, R6, 0x64, RZ, 0xfc, !PT ;  /* 0x0000006406137812 */ /* 0x000fe200078efcff */
[----:B------:R-:W-:Y:S01]  /*3520*/  @!P2 IMAD.IADD R20, R20, 0x1, -R5 ;  /* 0x000000011414a824 */ /* 0x000fe200078e0a05 */
[----:B------:R-:W-:Y:S01]  /*3530*/  ISETP.GT.U32.AND P2, PT, R5, R24, PT ;  /* 0x000000180500720c */ /* 0x000fe20003f44070 */
[----:B------:R-:W-:Y:S01]  /*3540*/  IMAD.HI.U32 R13, R7, R26, RZ ;  /* 0x0000001a070d7227 */ /* 0x000fe200078e00ff */
[----:B------:R-:W-:-:S03]  /*3550*/  IABS R34, R19 ;  /* 0x0000001300227213 */ /* 0x000fc60000000000 */
[----:B------:R-:W-:Y:S02]  /*3560*/  IMAD.MOV R17, RZ, RZ, -R17 ;  /* 0x000000ffff117224 */ /* 0x000fe400078e0a11 */
[----:B------:R-:W-:Y:S02]  /*3570*/  IMAD.MOV R13, RZ, RZ, -R13 ;  /* 0x000000ffff0d7224 */ /* 0x000fe400078e0a0d */
[--C-:B------:R-:W-:Y:S01]  /*3580*/  @!P4 IMAD.IADD R22, R22, 0x1, -R5.reuse ;  /* 0x000000011616c824 */ /* 0x100fe200078e0a05 */
[C---:B------:R-:W-:Y:S01]  /*3590*/  ISETP.GT.U32.AND P4, PT, R5.reuse, R28, PT ;  /* 0x0000001c0500720c */ /* 0x040fe20003f84070 */
[C---:B------:R-:W-:Y:S01]  /*35a0*/  IMAD R30, R5.reuse, R17, R30 ;  /* 0x00000011051e7224 */ /* 0x040fe200078e021e */
[----:B------:R-:W-:Y:S01]  /*35b0*/  LOP3.LUT R17, R6, 0x62, RZ, 0xfc, !PT ;  /* 0x0000006206117812 */ /* 0x000fe200078efcff */
[----:B------:R-:W-:Y:S02]  /*35c0*/  @!P2 IMAD.IADD R24, R24, 0x1, -R5 ;  /* 0x000000011818a824 */ /* 0x000fe400078e0a05 */
[----:B------:R-:W-:Y:S01]  /*35d0*/  IMAD R26, R5, R13, R26 ;  /* 0x0000000d051a7224 */ /* 0x000fe200078e021a */
[----:B------:R-:W-:Y:S01]  /*35e0*/  IABS R32, R17 ;  /* 0x0000001100207213 */ /* 0x000fe20000000000 */
[----:B------:R-:W-:Y:S01]  /*35f0*/  IMAD.HI.U32 R13, R7, R34, RZ ;  /* 0x00000022070d7227 */ /* 0x000fe200078e00ff */
[----:B------:R-:W-:-:S03]  /*3600*/  ISETP.GT.U32.AND P2, PT, R5, R24, PT ;  /* 0x000000180500720c */ /* 0x000fc60003f44070 */
[----:B------:R-:W-:Y:S02]  /*3610*/  IMAD.MOV R13, RZ, RZ, -R13 ;  /* 0x000000ffff0d7224 */ /* 0x000fe400078e0a0d */
[----:B------:R-:W-:Y:S02]  /*3620*/  @!P4 IMAD.IADD R28, R28, 0x1, -R5 ;  /* 0x000000011c1cc824 */ /* 0x000fe400078e0a05 */
[C---:B------:R-:W-:Y:S02]  /*3630*/  IMAD R34, R5.reuse, R13, R34 ;  /* 0x0000000d05227224 */ /* 0x040fe400078e0222 */
[----:B------:R-:W-:Y:S01]  /*3640*/  @!P3 IMAD.MOV R20, RZ, RZ, -R20 ;  /* 0x000000ffff14b224 */ /* 0x000fe200078e0a14 */
[----:B------:R-:W-:Y:S01]  /*3650*/  ISETP.GT.U32.AND P4, PT, R5, R28, PT ;  /* 0x0000001c0500720c */ /* 0x000fe20003f84070 */
[----:B------:R-:W-:Y:S01]  /*3660*/  IMAD.HI.U32 R9, R7, R32, RZ ;  /* 0x0000002007097227 */ /* 0x000fe200078e00ff */
[----:B------:R-:W-:-:S03]  /*3670*/  ISETP.GT.U32.AND P3, PT, R5, R26, PT ;  /* 0x0000001a0500720c */ /* 0x000fc60003f64070 */
[----:B------:R-:W-:Y:S01]  /*3680*/  @!P2 IMAD.IADD R24, R24, 0x1, -R5 ;  /* 0x000000011818a824 */ /* 0x000fe200078e0a05 */
[----:B------:R-:W-:Y:S01]  /*3690*/  ISETP.GT.U32.AND P2, PT, R5, R30, PT ;  /* 0x0000001e0500720c */ /* 0x000fe20003f44070 */
[----:B------:R-:W-:Y:S02]  /*36a0*/  IMAD.MOV R9, RZ, RZ, -R9 ;  /* 0x000000ffff097224 */ /* 0x000fe400078e0a09 */
[----:B------:R-:W-:-:S04]  /*36b0*/  IMAD.HI.U32 R15, R7, R40, RZ ;  /* 0x00000028070f7227 */ /* 0x000fc800078e00ff */
[----:B------:R-:W-:Y:S01]  /*36c0*/  @!P4 IMAD.IADD R28, R28, 0x1, -R5 ;  /* 0x000000011c1cc824 */ /* 0x000fe200078e0a05 */
[C---:B------:R-:W-:Y:S01]  /*36d0*/  ISETP.GT.U32.AND P4, PT, R5.reuse, R34, PT ;  /* 0x000000220500720c */ /* 0x040fe20003f84070 */
[----:B------:R-:W-:Y:S02]  /*36e0*/  IMAD R32, R5, R9, R32 ;  /* 0x0000000905207224 */ /* 0x000fe400078e0220 */
[----:B------:R-:W-:-:S04]  /*36f0*/  IMAD.HI.U32 R9, R7, R36, RZ ;  /* 0x0000002407097227 */ /* 0x000fc800078e00ff */
[--C-:B------:R-:W-:Y:S02]  /*3700*/  @!P2 IMAD.IADD R30, R30, 0x1, -R5.reuse ;  /* 0x000000011e1ea824 */ /* 0x100fe400078e0a05 */
[----:B------:R-:W-:Y:S02]  /*3710*/  @!P3 IMAD.IADD R26, R26, 0x1, -R5 ;  /* 0x000000011a1ab824 */ /* 0x000fe400078e0a05 */
[----:B------:R-:W-:Y:S01]  /*3720*/  IMAD.MOV R9, RZ, RZ, -R9 ;  /* 0x000000ffff097224 */ /* 0x000fe200078e0a09 */
[C---:B------:R-:W-:Y:S01]  /*3730*/  ISETP.GT.U32.AND P2, PT, R5.reuse, R30, PT ;  /* 0x0000001e0500720c */ /* 0x040fe20003f44070 */
[----:B------:R-:W-:Y:S01]  /*3740*/  @!P4 IMAD.IADD R34, R34, 0x1, -R5 ;  /* 0x000000012222c824 */ /* 0x000fe200078e0a05 */
[C---:B------:R-:W-:Y:S01]  /*3750*/  ISETP.GT.U32.AND P3, PT, R5.reuse, R26, PT ;  /* 0x0000001a0500720c */ /* 0x040fe20003f64070 */
[C---:B------:R-:W-:Y:S02]  /*3760*/  IMAD R36, R5.reuse, R9, R36 ;  /* 0x0000000905247224 */ /* 0x040fe400078e0224 */
[----:B------:R-:W-:Y:S01]  /*3770*/  @!P1 IMAD.MOV R22, RZ, RZ, -R22 ;  /* 0x000000ffff169224 */ /* 0x000fe200078e0a16 */
[----:B------:R-:W-:Y:S01]  /*3780*/  ISETP.GT.U32.AND P4, PT, R5, R34, PT ;  /* 0x000000220500720c */ /* 0x000fe20003f84070 */
[----:B------:R-:W-:Y:S01]  /*3790*/  IMAD.MOV R15, RZ, RZ, -R15 ;  /* 0x000000ffff0f7224 */ /* 0x000fe200078e0a0f */
[----:B------:R-:W-:Y:S01]  /*37a0*/  ISETP.GE.AND P1, PT, R21, RZ, PT ;  /* 0x000000ff1500720c */ /* 0x000fe20003f26270 */
[----:B------:R-:W-:Y:S01]  /*37b0*/  IMAD.HI.U32 R13, R7, R38, RZ ;  /* 0x00000026070d7227 */ /* 0x000fe200078e00ff */
[----:B------:R-:W-:-:S03]  /*37c0*/  LOP3.LUT R21, R6, 0x6c, RZ, 0xfc, !PT ;  /* 0x0000006c06157812 */ /* 0x000fc600078efcff */
[--C-:B------:R-:W-:Y:S01]  /*37d0*/  @!P2 IMAD.IADD R30, R30, 0x1, -R5.reuse ;  /* 0x000000011e1ea824 */ /* 0x100fe200078e0a05 */
[C---:B------:R-:W-:Y:S01]  /*37e0*/  ISETP.GT.U32.AND P2, PT, R5.reuse, R36, PT ;  /* 0x000000240500720c */ /* 0x040fe20003f44070 */
[C---:B------:R-:W-:Y:S01]  /*37f0*/  IMAD R40, R5.reuse, R15, R40 ;  /* 0x0000000f05287224 */ /* 0x040fe200078e0228 */
[----:B------:R-:W-:Y:S01]  /*3800*/  IABS R42, R21 ;  /* 0x00000015002a7213 */ /* 0x000fe20000000000 */
[--C-:B------:R-:W-:Y:S01]  /*3810*/  @!P3 IMAD.IADD R26, R26, 0x1, -R5.reuse ;  /* 0x000000011a1ab824 */ /* 0x100fe200078e0a05 */
[C---:B------:R-:W-:Y:S01]  /*3820*/  ISETP.GT.U32.AND P3, PT, R5.reuse, R32, PT ;  /* 0x000000200500720c */ /* 0x040fe20003f64070 */
[----:B------:R-:W-:Y:S01]  /*3830*/  @!P4 IMAD.IADD R34, R34, 0x1, -R5 ;  /* 0x000000012222c824 */ /* 0x000fe200078e0a05 */
[----:B------:R-:W-:Y:S01]  /*3840*/  ISETP.GT.U32.AND P4, PT, R5, R40, PT ;  /* 0x000000280500720c */ /* 0x000fe20003f84070 */
[----:B------:R-:W-:-:S04]  /*3850*/  IMAD.HI.U32 R9, R7, R42, RZ ;  /* 0x0000002a07097227 */ /* 0x000fc800078e00ff */
[----:B------:R-:W-:Y:S02]  /*3860*/  IMAD.MOV R13, RZ, RZ, -R13 ;  /* 0x000000ffff0d7224 */ /* 0x000fe400078e0a0d */
[----:B------:R-:W-:Y:S01]  /*3870*/  @!P2 IMAD.IADD R36, R36, 0x1, -R5 ;  /* 0x000000012424a824 */ /* 0x000fe200078e0a05 */
[----:B------:R-:W-:Y:S01]  /*3880*/  ISETP.GE.AND P2, PT, R17, RZ, PT ;  /* 0x000000ff1100720c */ /* 0x000fe20003f46270 */
[----:B------:R-:W-:Y:S02]  /*3890*/  IMAD.MOV R17, RZ, RZ, -R9 ;  /* 0x000000ffff117224 */ /* 0x000fe400078e0a09 */
[--C-:B------:R-:W-:Y:S02]  /*38a0*/  @!P3 IMAD.IADD R32, R32, 0x1, -R5.reuse ;  /* 0x000000012020b824 */ /* 0x100fe400078e0a05 */
[C---:B------:R-:W-:Y:S01]  /*38b0*/  IMAD R42, R5.reuse, R17, R42 ;  /* 0x00000011052a7224 */ /* 0x040fe200078e022a */
[----:B------:R-:W-:Y:S01]  /*38c0*/  LOP3.LUT R17, R6, 0x7c, RZ, 0xfc, !PT ;  /* 0x0000007c06117812 */ /* 0x000fe200078efcff */
[----:B------:R-:W-:Y:S01]  /*38d0*/  @!P4 IMAD.IADD R40, R40, 0x1, -R5 ;  /* 0x000000012828c824 */ /* 0x000fe200078e0a05 */
[C---:B------:R-:W-:Y:S01]  /*38e0*/  ISETP.GT.U32.AND P3, PT, R5.reuse, R32, PT ;  /* 0x000000200500720c */ /* 0x040fe20003f64070 */
[C---:B------:R-:W-:Y:S01]  /*38f0*/  IMAD R38, R5.reuse, R13, R38 ;  /* 0x0000000d05267224 */ /* 0x040fe200078e0226 */
[----:B------:R-:W-:Y:S01]  /*3900*/  ISETP.GT.U32.AND P4, PT, R5, R42, PT ;  /* 0x0000002a0500720c */ /* 0x000fe20003f84070 */
[----:B------:R-:W-:Y:S01]  /*3910*/  IMAD.HI.U32 R13, R7, R44, RZ ;  /* 0x0000002c070d7227 */ /* 0x000fe200078e00ff */
[----:B------:R-:W-:-:S03]  /*3920*/  IABS R58, R17 ;  /* 0x00000011003a7213 */ /* 0x000fc60000000000 */
[----:B------:R-:W-:Y:S02]  /*3930*/  IMAD.MOV R13, RZ, RZ, -R13 ;  /* 0x000000ffff0d7224 */ /* 0x000fe400078e0a0d */
[----:B------:R-:W-:-:S04]  /*3940*/  IMAD.HI.U32 R15, R7, R46, RZ ;  /* 0x0000002e070f7227 */ /* 0x000fc800078e00ff */
[C---:B------:R-:W-:Y:S02]  /*3950*/  IMAD R44, R5.reuse, R13, R44 ;  /* 0x0000000d052c7224 */ /* 0x040fe400078e022c */
[--C-:B------:R-:W-:Y:S02]  /*3960*/  @!P4 IMAD.IADD R42, R42, 0x1, -R5.reuse ;  /* 0x000000012a2ac824 */ /* 0x100fe400078e0a05 */
[----:B------:R-:W-:Y:S01]  /*3970*/  @!P3 IMAD.IADD R32, R32, 0x1, -R5 ;  /* 0x000000012020b824 */ /* 0x000fe200078e0a05 */
[C---:B------:R-:W-:Y:S01]  /*3980*/  ISETP.GT.U32.AND P4, PT, R5.reuse, R44, PT ;  /* 0x0000002c0500720c */ /* 0x040fe20003f84070 */
[----:B------:R-:W-:Y:S01]  /*3990*/  IMAD.MOV R15, RZ, RZ, -R15 ;  /* 0x000000ffff0f7224 */ /* 0x000fe200078e0a0f */
[----:B------:R-:W-:Y:S01]  /*39a0*/  ISETP.GT.U32.AND P3, PT, R5, R38, PT ;  /* 0x000000260500720c */ /* 0x000fe20003f64070 */
[----:B------:R-:W-:-:S04]  /*39b0*/  IMAD.HI.U32 R9, R7, R48, RZ ;  /* 0x0000003007097227 */ /* 0x000fc800078e00ff */
[C---:B------:R-:W-:Y:S02]  /*39c0*/  IMAD R46, R5.reuse, R15, R46 ;  /* 0x0000000f052e7224 */ /* 0x040fe400078e022e */
[----:B------:R-:W-:Y:S02]  /*39d0*/  IMAD.MOV R9, RZ, RZ, -R9 ;  /* 0x000000ffff097224 */ /* 0x000fe400078e0a09 */
[----:B------:R-:W-:Y:S02]  /*39e0*/  @!P5 IMAD.MOV R26, RZ, RZ, -R26 ;  /* 0x000000ffff1ad224 */ /* 0x000fe400078e0a1a */
[--C-:B------:R-:W-:Y:S01]  /*39f0*/  @!P4 IMAD.IADD R44, R44, 0x1, -R5.reuse ;  /* 0x000000012c2cc824 */ /* 0x100fe200078e0a05 */
[----:B------:R-:W-:Y:S01]  /*3a00*/  ISETP.GT.U32.AND P4, PT, R5, R46, PT ;  /* 0x0000002e0500720c */ /* 0x000fe20003f84070 */
[----:B------:R-:W-:Y:S01]  /*3a10*/  @!P3 IMAD.IADD R38, R38, 0x1, -R5 ;  /* 0x000000012626b824 */ /* 0x000fe200078e0a05 */
[----:B------:R-:W-:Y:S01]  /*3a20*/  ISETP.GE.AND P3, PT, R19, RZ, PT ;  /* 0x000000ff1300720c */ /* 0x000fe20003f66270 */
[----:B------:R-:W-:Y:S01]  /*3a30*/  IMAD R48, R5, R9, R48 ;  /* 0x0000000905307224 */ /* 0x000fe200078e0230 */
[----:B------:R-:W-:Y:S01]  /*3a40*/  LOP3.LUT R19, R6, 0x74, RZ, 0xfc, !PT ;  /* 0x0000007406137812 */ /* 0x000fe200078efcff */
[----:B------:R-:W-:Y:S01]  /*3a50*/  IMAD.HI.U32 R9, R7, R52, RZ ;  /* 0x0000003407097227 */ /* 0x000fe200078e00ff */
[----:B------:R-:W-:-:S02]  /*3a60*/  ISETP.GT.U32.AND P5, PT, R5, R38, PT ;  /* 0x000000260500720c */ /* 0x000fc40003fa4070 */
[----:B------:R-:W-:Y:S01]  /*3a70*/  IABS R50, R19 ;  /* 0x0000001300327213 */ /* 0x000fe20000000000 */
[----:B------:R-:W-:Y:S02]  /*3a80*/  IMAD.MOV R9, RZ, RZ, -R9 ;  /* 0x000000ffff097224 */ /* 0x000fe400078e0a09 */
[----:B------:R-:W-:Y:S01]  /*3a90*/  @!P0 IMAD.MOV R28, RZ, RZ, -R28 ;  /* 0x000000ffff1c8224 */ /* 0x000fe200078e0a1c */
[C---:B------:R-:W-:Y:S01]  /*3aa0*/  ISETP.GT.U32.AND P0, PT, R5.reuse, R40, PT ;  /* 0x000000280500720c */ /* 0x040fe20003f04070 */
[----:B------:R-:W-:Y:S01]  /*3ab0*/  @!P4 IMAD.IADD R46, R46, 0x1, -R5 ;  /* 0x000000012e2ec824 */ /* 0x000fe200078e0a05 */
[----:B------:R-:W-:Y:S01]  /*3ac0*/  ISETP.GT.U32.AND P4, PT, R5, R36, PT ;  /* 0x000000240500720c */ /* 0x000fe20003f84070 */
[----:B------:R-:W-:-:S04]  /*3ad0*/  IMAD.HI.U32 R6, R7, R50, RZ ;  /* 0x0000003207067227 */ /* 0x000fc800078e00ff */
[----:B------:R-:W-:Y:S02]  /*3ae0*/  IMAD.MOV R6, RZ, RZ, -R6 ;  /* 0x000000ffff067224 */ /* 0x000fe400078e0a06 */
[----:B------:R-:W-:Y:S01]  /*3af0*/  @!P1 IMAD.MOV R30, RZ, RZ, -R30 ;  /* 0x000000ffff1e9224 */ /* 0x000fe200078e0a1e */
[C---:B------:R-:W-:Y:S01]  /*3b00*/  ISETP.GT.U32.AND P1, PT, R5.reuse, R42, PT ;  /* 0x0000002a0500720c */ /* 0x040fe20003f24070 */
[C---:B------:R-:W-:Y:S02]  /*3b10*/  IMAD R6, R5.reuse, R6, R50 ;  /* 0x0000000605067224 */ /* 0x040fe400078e0232 */
[----:B------:R-:W-:Y:S02]  /*3b20*/  IMAD R50, R5, R9, R52 ;  /* 0x0000000905327224 */ /* 0x000fe400078e0234 */
[----:B------:R-:W-:-:S04]  /*3b30*/  IMAD.HI.U32 R13, R7, R54, RZ ;  /* 0x00000036070d7227 */ /* 0x000fc800078e00ff */
[----:B------:R-:W-:-:S04]  /*3b40*/  IMAD.HI.U32 R15, R7, R56, RZ ;  /* 0x00000038070f7227 */ /* 0x000fc800078e00ff */
[----:B------:R-:W-:Y:S01]  /*3b50*/  @!P6 IMAD.MOV R24, RZ, RZ, -R24 ;  /* 0x000000ffff18e224 */ /* 0x000fe200078e0a18 */
[C---:B------:R-:W-:Y:S01]  /*3b60*/  ISETP.GT.U32.AND P6, PT, R5.reuse, R46, PT ;  /* 0x0000002e0500720c */ /* 0x040fe20003fc4070 */
[----:B------:R-:W-:Y:S01]  /*3b70*/  @!P2 IMAD.MOV R32, RZ, RZ, -R32 ;  /* 0x000000ffff20a224 */ /* 0x000fe200078e0a20 */
[C---:B------:R-:W-:Y:S01]  /*3b80*/  ISETP.GT.U32.AND P2, PT, R5.reuse, R44, PT ;  /* 0x0000002c0500720c */ /* 0x040fe20003f44070 */
[----:B------:R-:W-:Y:S01]  /*3b90*/  @!P3 IMAD.MOV R34, RZ, RZ, -R34 ;  /* 0x000000ffff22b224 */ /* 0x000fe200078e0a22 */
[C---:B------:R-:W-:Y:S01]  /*3ba0*/  ISETP.GT.U32.AND P3, PT, R5.reuse, R48, PT ;  /* 0x000000300500720c */ /* 0x040fe20003f64070 */
[--C-:B------:R-:W-:Y:S01]  /*3bb0*/  @!P4 IMAD.IADD R36, R36, 0x1, -R5.reuse ;  /* 0x000000012424c824 */ /* 0x100fe200078e0a05 */
[C---:B------:R-:W-:Y:S01]  /*3bc0*/  ISETP.GT.U32.AND P4, PT, R5.reuse, R6, PT ;  /* 0x000000060500720c */ /* 0x040fe20003f84070 */
[----:B------:R-:W-:Y:S01]  /*3bd0*/  @!P5 IMAD.IADD R38, R38, 0x1, -R5 ;  /* 0x000000012626d824 */ /* 0x000fe200078e0a05 */
[----:B------:R-:W-:Y:S01]  /*3be0*/  ISETP.GT.U32.AND P5, PT, R5, R50, PT ;  /* 0x000000320500720c */ /* 0x000fe20003fa4070 */
[----:B------:R-:W-:-:S02]  /*3bf0*/  IMAD.MOV R13, RZ, RZ, -R13 ;  /* 0x000000ffff0d7224 */ /* 0x000fc400078e0a0d */
[----:B------:R-:W-:-:S04]  /*3c00*/  IMAD.HI.U32 R7, R7, R58, RZ ;  /* 0x0000003a07077227 */ /* 0x000fc800078e00ff */
[----:B------:R-:W-:Y:S02]  /*3c10*/  IMAD.MOV R15, RZ, RZ, -R15 ;  /* 0x000000ffff0f7224 */ /* 0x000fe400078e0a0f */
[C---:B------:R-:W-:Y:S02]  /*3c20*/  IMAD R52, R5.reuse, R13, R54 ;  /* 0x0000000d05347224 */ /* 0x040fe400078e0236 */
[----:B------:R-:W-:Y:S02]  /*3c30*/  IMAD.MOV R7, RZ, RZ, -R7 ;  /* 0x000000ffff077224 */ /* 0x000fe400078e0a07 */
[C---:B------:R-:W-:Y:S02]  /*3c40*/  IMAD R54, R5.reuse, R15, R56 ;  /* 0x0000000f05367224 */ /* 0x040fe400078e0238 */
[C---:B------:R-:W-:Y:S02]  /*3c50*/  IMAD R56, R5.reuse, R7, R58 ;  /* 0x0000000705387224 */ /* 0x040fe400078e023a */
[--C-:B------:R-:W-:Y:S01]  /*3c60*/  @!P0 IMAD.IADD R40, R40, 0x1, -R5.reuse ;  /* 0x0000000128288824 */ /* 0x100fe200078e0a05 */
[C---:B------:R-:W-:Y:S01]  /*3c70*/  ISETP.GT.U32.AND P0, PT, R5.reuse, R52, PT ;  /* 0x000000340500720c */ /* 0x040fe20003f04070 */
[--C-:B------:R-:W-:Y:S01]  /*3c80*/  @!P1 IMAD.IADD R42, R42, 0x1, -R5.reuse ;  /* 0x000000012a2a9824 */ /* 0x100fe200078e0a05 */
[----:B------:R-:W-:Y:S01]  /*3c90*/  ISETP.GT.U32.AND P1, PT, R5, R54, PT ;  /* 0x000000360500720c */ /* 0x000fe20003f24070 */
[--C-:B------:R-:W-:Y:S01]  /*3ca0*/  @!P2 IMAD.IADD R44, R44, 0x1, -R5.reuse ;  /* 0x000000012c2ca824 */ /* 0x100fe200078e0a05 */
[----:B------:R-:W-:Y:S01]  /*3cb0*/  ISETP.GE.AND P2, PT, R23, RZ, PT ;  /* 0x000000ff1700720c */ /* 0x000fe20003f46270 */
[--C-:B------:R-:W-:Y:S01]  /*3cc0*/  @!P6 IMAD.IADD R46, R46, 0x1, -R5.reuse ;  /* 0x000000012e2ee824 */ /* 0x100fe200078e0a05 */
[----:B------:R-:W-:Y:S01]  /*3cd0*/  ISETP.GT.U32.AND P6, PT, R5, R56, PT ;  /* 0x000000380500720c */ /* 0x000fe20003fc4070 */
[--C-:B------:R-:W-:Y:S01]  /*3ce0*/  @!P3 IMAD.IADD R48, R48, 0x1, -R5.reuse ;  /* 0x000000013030b824 */ /* 0x100fe200078e0a05 */
[----:B------:R-:W-:Y:S01]  /*3cf0*/  ISETP.GE.AND P3, PT, R25, RZ, PT ;  /* 0x000000ff1900720c */ /* 0x000fe20003f66270 */
        /* <DEDUP_REMOVED lines=8> */
[----:B------:R-:W-:Y:S01]  /*3d80*/  @!P2 IMAD.MOV R36, RZ, RZ, -R36 ;  /* 0x000000ffff24a224 */ /* 0x000fe200078e0a24 */
[C---:B------:R-:W-:Y:S01]  /*3d90*/  ISETP.GT.U32.AND P2, PT, R5.reuse, R48, PT ;  /* 0x000000300500720c */ /* 0x040fe20003f44070 */
[--C-:B------:R-:W-:Y:S01]  /*3da0*/  @!P6 IMAD.IADD R56, R56, 0x1, -R5.reuse ;  /* 0x000000013838e824 */ /* 0x100fe200078e0a05 */
[C---:B------:R-:W-:Y:S01]  /*3db0*/  ISETP.GT.U32.AND P6, PT, R5.reuse, R54, PT ;  /* 0x000000360500720c */ /* 0x040fe20003fc4070 */
[----:B------:R-:W-:Y:S01]  /*3dc0*/  @!P3 IMAD.MOV R38, RZ, RZ, -R38 ;  /* 0x000000ffff26b224 */ /* 0x000fe200078e0a26 */
[C---:B------:R-:W-:Y:S01]  /*3dd0*/  ISETP.GT.U32.AND P3, PT, R5.reuse, R6, PT ;  /* 0x000000060500720c */ /* 0x040fe20003f64070 */
[----:B------:R-:W-:Y:S01]  /*3de0*/  @!P4 IMAD.MOV R40, RZ, RZ, -R40 ;  /* 0x000000ffff28c224 */ /* 0x000fe200078e0a28 */
[C---:B------:R-:W-:Y:S01]  /*3df0*/  ISETP.GT.U32.AND P4, PT, R5.reuse, R50, PT ;  /* 0x000000320500720c */ /* 0x040fe20003f84070 */
[----:B------:R-:W-:Y:S01]  /*3e00*/  @!P5 IMAD.MOV R42, RZ, RZ, -R42 ;  /* 0x000000ffff2ad224 */ /* 0x000fe200078e0a2a */
[C---:B------:R-:W-:Y:S01]  /*3e10*/  ISETP.GT.U32.AND P5, PT, R5.reuse, R52, PT ;  /* 0x000000340500720c */ /* 0x040fe20003fa4070 */
[----:B------:R-:W-:Y:S01]  /*3e20*/  @!P0 IMAD.MOV R44, RZ, RZ, -R44 ;  /* 0x000000ffff2c8224 */ /* 0x000fe200078e0a2c */
[----:B------:R-:W-:Y:S01]  /*3e30*/  ISETP.GT.U32.AND P0, PT, R5, R56, PT ;  /* 0x000000380500720c */ /* 0x000fe20003f04070 */
[----:B------:R-:W-:Y:S01]  /*3e40*/  @!P1 IMAD.MOV R46, RZ, RZ, -R46 ;  /* 0x000000ffff2e9224 */ /* 0x000fe200078e0a2e */
        /* <DEDUP_REMOVED lines=11> */
[----:B------:R-:W5:Y:S01]  /*3f00*/  LDS R7, [UR8] ;  /* 0x00000008ff077984 */ /* 0x000f620008000800 */
[----:B------:R-:W-:Y:S01]  /*3f10*/  @!P0 IMAD.IADD R56, R56, 0x1, -R5 ;  /* 0x0000000138388824 */ /* 0x000fe200078e0a05 */
[----:B------:R-:W-:Y:S01]  /*3f20*/  ISETP.NE.AND P0, PT, R11, RZ, PT ;  /* 0x000000ff0b00720c */ /* 0x000fe20003f05270 */
[----:B------:R-:W-:Y:S01]  /*3f30*/  @!P1 IMAD.MOV R48, RZ, RZ, -R48 ;  /* 0x000000ffff309224 */ /* 0x000fe200078e0a30 */
[----:B---3--:R-:W-:Y:S01]  /*3f40*/  LEA R240, P1, R77, UR14, 0x2 ;  /* 0x0000000e4df07c11 */ /* 0x008fe2000f8210ff */
[----:B------:R-:W-:Y:S01]  /*3f50*/  @!P2 IMAD.MOV R6, RZ, RZ, -R6 ;  /* 0x000000ffff06a224 */ /* 0x000fe200078e0a06 */
[C---:B------:R-:W-:Y:S01]  /*3f60*/  SEL R167, R4.reuse, R167, !P0 ;  /* 0x000000a704a77207 */ /* 0x040fe20004000000 */
[----:B------:R-:W-:Y:S01]  /*3f70*/  @!P6 IMAD.MOV R56, RZ, RZ, -R56 ;  /* 0x000000ffff38e224 */ /* 0x000fe200078e0a38 */
[C---:B------:R-:W-:Y:S01]  /*3f80*/  SEL R166, R4.reuse, R166, !P0 ;  /* 0x000000a604a67207 */ /* 0x040fe20004000000 */
[----:B------:R-:W-:Y:S01]  /*3f90*/  @!P3 IMAD.MOV R50, RZ, RZ, -R50 ;  /* 0x000000ffff32b224 */ /* 0x000fe200078e0a32 */
[C---:B------:R-:W-:Y:S01]  /*3fa0*/  SEL R165, R4.reuse, R165, !P0 ;  /* 0x000000a504a57207 */ /* 0x040fe20004000000 */
[----:B------:R-:W-:Y:S01]  /*3fb0*/  @!P4 IMAD.MOV R52, RZ, RZ, -R52 ;  /* 0x000000ffff34c224 */ /* 0x000fe200078e0a34 */
[C---:B------:R-:W-:Y:S01]  /*3fc0*/  SEL R164, R4.reuse, R164, !P0 ;  /* 0x000000a404a47207 */ /* 0x040fe20004000000 */
[----:B------:R-:W-:Y:S01]  /*3fd0*/  @!P5 IMAD.MOV R54, RZ, RZ, -R54 ;  /* 0x000000ffff36d224 */ /* 0x000fe200078e0a36 */
[----:B------:R-:W-:Y:S01]  /*3fe0*/  SEL R163, R4, R163, !P0 ;  /* 0x000000a304a37207 */ /* 0x000fe20004000000 */
[----:B------:R-:W-:Y:S01]  /*3ff0*/  IMAD R9, R78, 0xc, RZ ;  /* 0x0000000c4e097824 */ /* 0x000fe200078e02ff */
[----:B------:R-:W-:Y:S01]  /*4000*/  SEL R162, R4, R162, !P0 ;  /* 0x000000a204a27207 */ /* 0x000fe20004000000 */
[----:B------:R-:W-:Y:S01]  /*4010*/  IMAD R11, R78, 0xb, RZ ;  /* 0x0000000b4e0b7824 */ /* 0x000fe200078e02ff */
[----:B------:R-:W-:Y:S01]  /*4020*/  SEL R161, R4, R161, !P0 ;  /* 0x000000a104a17207 */ /* 0x000fe20004000000 */
[----:B------:R-:W-:Y:S01]  /*4030*/  IMAD R13, R78, 0x44, RZ ;  /* 0x000000444e0d7824 */ /* 0x000fe200078e02ff */
[C---:B------:R-:W-:Y:S01]  /*4040*/  SEL R160, R4.reuse, R160, !P0 ;  /* 0x000000a004a07207 */ /* 0x040fe20004000000 */
[----:B------:R-:W-:Y:S01]  /*4050*/  STL [R1+0x2d4], R9 ;  /* 0x0002d40901007387 */ /* 0x000fe20000100800 */
[----:B------:R-:W-:Y:S01]  /*4060*/  SEL R159, R4, R159, !P0 ;  /* 0x0000009f049f7207 */ /* 0x000fe20004000000 */
[----:B------:R-:W-:Y:S01]  /*4070*/  IMAD R15, R78, 0x48, RZ ;  /* 0x000000484e0f7824 */ /* 0x000fe200078e02ff */
[C---:B------:R-:W-:Y:S01]  /*4080*/  SEL R158, R4.reuse, R158, !P0 ;  /* 0x0000009e049e7207 */ /* 0x040fe20004000000 */
[----:B------:R3:W-:Y:S01]  /*4090*/  STL [R1+0x310], R81 ;  /* 0x0003105101007387 */ /* 0x0007e20000100800 */
        /* <DEDUP_REMOVED lines=19> */
[----:B------:R-:W-:Y:S01]  /*41d0*/  STL [R1+0x2fc], R43 ;  /* 0x0002fc2b01007387 */ /* 0x000fe20000100800 */
[----:B------:R-:W-:Y:S01]  /*41e0*/  SEL R147, R4, R147, !P0 ;  /* 0x0000009304937207 */ /* 0x000fe20004000000 */
[----:B------:R-:W-:Y:S01]  /*41f0*/  IMAD R27, R78, 0x60, RZ ;  /* 0x000000604e1b7824 */ /* 0x000fe200078e02ff */
[C---:B------:R-:W-:Y:S01]  /*4200*/  SEL R146, R4.reuse, R146, !P0 ;  /* 0x0000009204927207 */ /* 0x040fe20004000000 */
[----:B------:R-:W-:Y:S01]  /*4210*/  STL [R1+0x2f8], R11 ;  /* 0x0002f80b01007387 */ /* 0x000fe20000100800 */
[----:B------:R-:W-:Y:S01]  /*4220*/  SEL R145, R4, R145, !P0 ;  /* 0x0000009104917207 */ /* 0x000fe20004000000 */
[----:B------:R-:W-:Y:S01]  /*4230*/  IMAD R29, R78, 0x64, RZ ;  /* 0x000000644e1d7824 */ /* 0x000fe200078e02ff */
        /* <DEDUP_REMOVED lines=12> */
[----:B------:R-:W-:-:S02]  /*4300*/  SEL R139, R4, R139, !P0 ;  /* 0x0000008b048b7207 */ /* 0x000fc40004000000 */
[C---:B------:R-:W-:Y:S02]  /*4310*/  SEL R138, R4.reuse, R138, !P0 ;  /* 0x0000008a048a7207 */ /* 0x040fe40004000000 */
[C---:B------:R-:W-:Y:S02]  /*4320*/  SEL R74, R4.reuse, R74, !P0 ;  /* 0x0000004a044a7207 */ /* 0x040fe40004000000 */
[C---:B------:R-:W-:Y:S02]  /*4330*/  SEL R137, R4.reuse, R137, !P0 ;  /* 0x0000008904897207 */ /* 0x040fe40004000000 */
[C---:B------:R-:W-:Y:S02]  /*4340*/  SEL R136, R4.reuse, R136, !P0 ;  /* 0x0000008804887207 */ /* 0x040fe40004000000 */
[C---:B------:R-:W-:Y:S02]  /*4350*/  SEL R135, R4.reuse, R135, !P0 ;  /* 0x0000008704877207 */ /* 0x040fe40004000000 */
[----:B------:R-:W-:-:S02]  /*4360*/  SEL R75, R4, R75, !P0 ;  /* 0x0000004b044b7207 */ /* 0x000fc40004000000 */
[C---:B------:R-:W-:Y:S02]  /*4370*/  SEL R134, R4.reuse, R134, !P0 ;  /* 0x0000008604867207 */ /* 0x040fe40004000000 */
[----:B------:R-:W-:Y:S01]  /*4380*/  SEL R133, R4, R8, !P0 ;  /* 0x0000000804857207 */ /* 0x000fe20004000000 */
[----:B------:R-:W-:Y:S01]  /*4390*/  IMAD R8, R78, 0xd, RZ ;  /* 0x0000000d4e087824 */ /* 0x000fe200078e02ff */
[----:B------:R-:W-:Y:S01]  /*43a0*/  SEL R132, R4, R10, !P0 ;  /* 0x0000000a04847207 */ /* 0x000fe20004000000 */
[----:B------:R-:W-:Y:S01]  /*43b0*/  IMAD R10, R78, 0xe, RZ ;  /* 0x0000000e4e0a7824 */ /* 0x000fe200078e02ff */
[----:B------:R-:W-:Y:S01]  /*43c0*/  SEL R226, R4, R12, !P0 ;  /* 0x0000000c04e27207 */ /* 0x000fe20004000000 */
[----:B------:R-:W-:Y:S01]  /*43d0*/  IMAD R12, R78, 0xf, RZ ;  /* 0x0000000f4e0c7824 */ /* 0x000fe200078e02ff */
[----:B------:R-:W-:Y:S01]  /*43e0*/  SEL R131, R4, R14, !P0 ;  /* 0x0000000e04837207 */ /* 0x000fe20004000000 */
[----:B------:R-:W-:Y:S01]  /*43f0*/  IMAD.SHL.U32 R14, R78, 0x10, RZ ;  /* 0x000000104e0e7824 */ /* 0x000fe200078e00ff */
        /* <DEDUP_REMOVED lines=35> */
[----:B------:R-:W-:Y:S01]  /*4630*/  VIADD R6, R171, 0xffffffff ;  /* 0xffffffffab067836 */ /* 0x000fe20000000000 */
        /* <DEDUP_REMOVED lines=9> */
[C---:B------:R-:W-:Y:S01]  /*46d0*/  IMAD R42, R78.reuse, 0x1e, RZ ;  /* 0x0000001e4e2a7824 */ /* 0x040fe200078e02ff */
[----:B------:R-:W-:Y:S01]  /*46e0*/  IADD3 R4, P0, PT, R41, UR12, RZ ;  /* 0x0000000c29047c10 */ /* 0x000fe2000ff1e0ff */
[C---:B-1----:R-:W-:Y:S01]  /*46f0*/  IMAD R41, R78.reuse, 0x7c, RZ ;  /* 0x0000007c4e297824 */ /* 0x042fe200078e02ff */
[----:B------:R-:W-:Y:S01]  /*4700*/  ISETP.GE.AND P4, PT, R71, R168, PT ;  /* 0x000000a84700720c */ /* 0x000fe20003f86270 */
[----:B------:R-:W-:Y:S01]  /*4710*/  IMAD R44, R78, 0x1f, RZ ;  /* 0x0000001f4e2c7824 */ /* 0x000fe200078e02ff */
[----:B------:R-:W-:Y:S01]  /*4720*/  LEA.HI.X.SX32 R5, R76, UR13, 0x2, P0 ;  /* 0x0000000d4c057c11 */ /* 0x000fe200080f16ff */
[C---:B------:R-:W-:Y:S01]  /*4730*/  IMAD.SHL.U32 R46, R78.reuse, 0x20, RZ ;  /* 0x000000204e2e7824 */ /* 0x040fe200078e00ff */
[----:B------:R-:W-:Y:S01]  /*4740*/  ISETP.GT.AND P0, PT, R225, 0x3f, PT ;  /* 0x0000003fe100780c */ /* 0x000fe20003f04270 */
[C---:B------:R-:W-:Y:S01]  /*4750*/  IMAD R48, R78.reuse, 0x21, RZ ;  /* 0x000000214e307824 */ /* 0x040fe200078e02ff */
[----:B------:R-:W-:Y:S01]  /*4760*/  SEL R222, RZ, 0x4, P4 ;  /* 0x00000004ffde7807 */ /* 0x000fe20002000000 */
[C---:B------:R-:W-:Y:S01]  /*4770*/  IMAD R50, R78.reuse, 0x22, RZ ;  /* 0x000000224e327824 */ /* 0x040fe200078e02ff */
[----:B------:R-:W-:Y:S01]  /*4780*/  ISETP.GE.AND P2, PT, R71, R171, PT ;  /* 0x000000ab4700720c */ /* 0x000fe20003f46270 */
[C---:B------:R-:W-:Y:S01]  /*4790*/  IMAD R52, R78.reuse, 0x23, RZ ;  /* 0x000000234e347824 */ /* 0x040fe200078e02ff */
[----:B------:R-:W-:Y:S01]  /*47a0*/  SEL R223, RZ, 0x4, !P0 ;  /* 0x00000004ffdf7807 */ /* 0x000fe20004000000 */
[C---:B------:R-:W-:Y:S01]  /*47b0*/  IMAD R56, R78.reuse, 0x25, RZ ;  /* 0x000000254e387824 */ /* 0x040fe200078e02ff */
[----:B------:R-:W-:Y:S01]  /*47c0*/  BAR.SYNC.DEFER_BLOCKING 0x0 ;  /* 0x0000000000007b1d */ /* 0x000fe20000010000 */
[----:B------:R-:W-:Y:S01]  /*47d0*/  IADD3 R184, P4, PT, R89, R4, RZ ;  /* 0x0000000459b87210 */ /* 0x000fe20007f9e0ff */
[----:B------:R-:W-:Y:S01]  /*47e0*/  IMAD R71, R78, 0xb8, RZ ;  /* 0x000000b84e477824 */ /* 0x000fe200078e02ff */
[----:B------:R-:W-:-:S02]  /*47f0*/  SEL R223, R223, RZ, !P2 ;  /* 0x000000ffdfdf7207 */ /* 0x000fc40005000000 */
[CC--:B------:R-:W-:Y:S02]  /*4800*/  LEA.HI.X.SX32 R185, R78.reuse, R5.reuse, 0x2, P4 ;  /* 0x000000054eb97211 */ /* 0x0c0fe400020f16ff */
[-C--:B------:R-:W-:Y:S02]  /*4810*/  LEA R182, P2, R78, R4.reuse, 0x3 ;  /* 0x000000044eb67211 */ /* 0x080fe400078418ff */
[-C--:B------:R-:W-:Y:S01]  /*4820*/  IADD3 R180, P4, PT, R9, R4.reuse, RZ ;  /* 0x0000000409b47210 */ /* 0x080fe20007f9e0ff */
[----:B------:R-:W-:Y:S01]  /*4830*/  STL.64 [R1+0x38], R184 ;  /* 0x000038b801007387 */ /* 0x000fe20000100a00 */
[-C--:B------:R-:W-:Y:S01]  /*4840*/  LEA.HI.X.SX32 R183, R90, R5.reuse, 0x2, P2 ;  /* 0x000000055ab77211 */ /* 0x080fe200010f16ff */
[----:B--2---:R-:W-:Y:S01]  /*4850*/  IMAD R90, R78, 0xd0, RZ ;  /* 0x000000d04e5a7824 */ /* 0x004fe200078e02ff */
[----:B------:R-:W-:Y:S01]  /*4860*/  LEA.HI.X.SX32 R181, R84, R5, 0x2, P4 ;  /* 0x0000000554b57211 */ /* 0x000fe200020f16ff */
[C---:B----4-:R-:W-:Y:S01]  /*4870*/  IMAD R84, R78.reuse, 0x2f, RZ ;  /* 0x0000002f4e547824 */ /* 0x050fe200078e02ff */
[-C--:B------:R-:W-:Y:S01]  /*4880*/  LEA R178, P2, R78, R4.reuse, 0x4 ;  /* 0x000000044eb27211 */ /* 0x080fe200078420ff */
[----:B------:R-:W-:Y:S01]  /*4890*/  STL.64 [R1+0x30], R182 ;  /* 0x000030b601007387 */ /* 0x000fe20000100a00 */
[----:B------:R-:W-:-:S02]  /*48a0*/  IADD3 R176, P4, PT, R22, R4, RZ ;  /* 0x0000000416b07210 */ /* 0x000fc40007f9e0ff */
[-C--:B------:R-:W-:Y:S01]  /*48b0*/  LEA.HI.X.SX32 R179, R89, R5.reuse, 0x2, P2 ;  /* 0x0000000559b37211 */ /* 0x080fe200010f16ff */
[----:B------:R-:W-:Y:S01]  /*48c0*/  STL.64 [R1+0x28], R180 ;  /* 0x000028b401007387 */ /* 0x000fe20000100a00 */
[-C--:B------:R-:W-:Y:S01]  /*48d0*/  LEA.HI.X.SX32 R177, R81, R5.reuse, 0x2, P4 ;  /* 0x0000000551b17211 */ /* 0x080fe200020f16ff */
[----:B---3--:R-:W-:Y:S01]  /*48e0*/  IMAD R81, R78, 0xbc, RZ ;  /* 0x000000bc4e517824 */ /* 0x008fe200078e02ff */
[-C--:B------:R-:W-:Y:S01]  /*48f0*/  IADD3 R174, P2, PT, R30, R4.reuse, RZ ;  /* 0x000000041eae7210 */ /* 0x080fe20007f5e0ff */
[----:B------:R-:W-:Y:S01]  /*4900*/  STL.64 [R1+0x20], R178 ;  /* 0x000020b201007387 */ /* 0x000fe20000100a00 */
[-C--:B------:R-:W-:Y:S01]  /*4910*/  IADD3 R172, P4, PT, R38, R4.reuse, RZ ;  /* 0x0000000426ac7210 */ /* 0x080fe20007f9e0ff */
[----:B------:R-:W-:Y:S01]  /*4920*/  IMAD R89, R78, 0xcc, RZ ;  /* 0x000000cc4e597824 */ /* 0x000fe200078e02ff */
[----:B-----5:R-:W-:Y:S01]  /*4930*/  R2UR UR9, R7 ;  /* 0x00000000070972ca */ /* 0x020fe200000e0000 */
[----:B------:R-:W-:Y:S01]  /*4940*/  VIADD R7, R171, 0xfffffffe ;  /* 0xfffffffeab077836 */ /* 0x000fe20000000000 */
[----:B------:R-:W-:Y:S01]  /*4950*/  ISETP.GE.U32.AND P5, PT, R6, 0x7fffffc0, PT ;  /* 0x7fffffc00600780c */ /* 0x000fe20003fa6070 */
[----:B------:R-:W-:Y:S01]  /*4960*/  STL.64 [R1+0x18], R176 ;  /* 0x000018b001007387 */ /* 0x000fe20000100a00 */
[-C--:B------:R-:W-:Y:S01]  /*4970*/  LEA.HI.X.SX32 R175, R88, R5.reuse, 0x2, P2 ;  /* 0x0000000558af7211 */ /* 0x080fe200010f16ff */
[C---:B------:R-:W-:Y:S01]  /*4980*/  IMAD R88, R78.reuse, 0x31, RZ ;  /* 0x000000314e587824 */ /* 0x040fe200078e02ff */
[----:B------:R-:W-:Y:S01]  /*4990*/  LEA.HI.X.SX32 R173, R83, R5, 0x2, P4 ;  /* 0x0000000553ad7211 */ /* 0x000fe200020f16ff */
[C---:B------:R-:W-:Y:S01]  /*49a0*/  IMAD R83, R78.reuse, 0xc0, RZ ;  /* 0x000000c04e537824 */ /* 0x040fe200078e02ff */
[-C--:B------:R-:W-:Y:S01]  /*49b0*/  LEA R6, P2, R78, R4.reuse, 0x5 ;  /* 0x000000044e067211 */ /* 0x080fe200078428ff */
[----:B------:R-:W-:Y:S01]  /*49c0*/  STL.64 [R1+0x10], R174 ;  /* 0x000010ae01007387 */ /* 0x000fe20000100a00 */
[----:B------:R-:W-:-:S02]  /*49d0*/  IADD3 R250, P4, PT, R54, R4, RZ ;  /* 0x0000000436fa7210 */ /* 0x000fc40007f9e0ff */
[----:B------:R-:W-:Y:S01]  /*49e0*/  ISETP.GE.U32.AND P3, PT, R7, 0x7fffffbf, PT ;  /* 0x7fffffbf0700780c */ /* 0x000fe20003f66070 */
[----:B------:R-:W-:Y:S01]  /*49f0*/  STL.64 [R1+0x8], R172 ;  /* 0x000008ac01007387 */ /* 0x000fe20000100a00 */
[-C--:B------:R-:W-:Y:S01]  /*4a00*/  LEA.HI.X.SX32 R7, R87, R5.reuse, 0x2, P2 ;  /* 0x0000000557077211 */ /* 0x080fe200010f16ff */
[C---:B------:R-:W-:Y:S01]  /*4a10*/  IMAD R87, R78.reuse, 0xc8, RZ ;  /* 0x000000c84e577824 */ /* 0x040fe200078e02ff */
[-C--:B------:R-:W-:Y:S01]  /*4a20*/  LEA.HI.X.SX32 R251, R85, R5.reuse, 0x2, P4 ;  /* 0x0000000555fb7211 */ /* 0x080fe200020f16ff */
[----:B------:R-:W-:Y:S01]  /*4a30*/  IMAD R85, R78, 0xc4, RZ ;  /* 0x000000c44e557824 */ /* 0x000fe200078e02ff */
[-C--:B------:R-:W-:Y:S01]  /*4a40*/  IADD3 R248, P2, PT, R62, R4.reuse, RZ ;  /* 0x000000043ef87210 */ /* 0x080fe20007f5e0ff */
[----:B------:R1:W-:Y:S01]  /*4a50*/  STL.64 [R1], R6 ;  /* 0x0000000601007387 */ /* 0x0003e20000100a00 */
[----:B------:R-:W-:Y:S01]  /*4a60*/  IADD3 R246, P4, PT, R70, R4, RZ ;  /* 0x0000000446f67210 */ /* 0x000fe20007f9e0ff */
[----:B------:R-:W-:Y:S01]  /*4a70*/  UIADD3 UR10, UPT, UPT, UR9, UR10, URZ ;  /* 0x0000000a090a7290 */ /* 0x000fe2000fffe0ff */
[----:B------:R-:W-:-:S02]  /*4a80*/  LEA.HI.X.SX32 R249, R43, R5, 0x2, P2 ;  /* 0x000000052bf97211 */ /* 0x000fc400010f16ff */
[-C--:B------:R-:W-:Y:S02]  /*4a90*/  LEA.HI.X.SX32 R247, R11, R5.reuse, 0x2, P4 ;  /* 0x000000050bf77211 */ /* 0x080fe400020f16ff */
[-C--:B------:R-:W-:Y:S02]  /*4aa0*/  IADD3 R244, P2, PT, R86, R4.reuse, RZ ;  /* 0x0000000456f47210 */ /* 0x080fe40007f5e0ff */
[-C--:B------:R-:W-:Y:S02]  /*4ab0*/  IADD3 R242, P4, PT, R95, R4.reuse, RZ ;  /* 0x000000045ff27210 */ /* 0x080fe40007f9e0ff */
[-C--:B------:R-:W-:Y:S02]  /*4ac0*/  LEA.HI.X.SX32 R245, R9, R5.reuse, 0x2, P2 ;  /* 0x0000000509f57211 */ /* 0x080fe400010f16ff */
[----:B------:R-:W-:Y:S02]  /*4ad0*/  LEA.HI.X.SX32 R243, R8, R5, 0x2, P4 ;  /* 0x0000000508f37211 */ /* 0x000fe400020f16ff */
[----:B-1----:R-:W-:-:S02]  /*4ae0*/  IADD3 R6, P2, PT, R103, R4, RZ ;  /* 0x0000000467067210 */ /* 0x002fc40007f5e0ff */
[-C--:B------:R-:W-:Y:S02]  /*4af0*/  IADD3 R8, P4, PT, R188, R4.reuse, RZ ;  /* 0x00000004bc087210 */ /* 0x080fe40007f9e0ff */
[-C--:B------:R-:W-:Y:S02]  /*4b00*/  LEA.HI.X.SX32 R7, R10, R5.reuse, 0x2, P2 ;  /* 0x000000050a077211 */ /* 0x080fe400010f16ff */
[-C--:B------:R-:W-:Y:S02]  /*4b10*/  LEA.HI.X.SX32 R9, R12, R5.reuse, 0x2, P4 ;  /* 0x000000050c097211 */ /* 0x080fe400020f16ff */
[-C--:B------:R-:W-:Y:S02]  /*4b20*/  LEA R10, P2, R78, R4.reuse, 0x6 ;  /* 0x000000044e0a7211 */ /* 0x080fe400078430ff */
[----:B------:R-:W-:Y:S02]  /*4b30*/  IADD3 R12, P4, PT, R13, R4, RZ ;  /* 0x000000040d0c7210 */ /* 0x000fe40007f9e0ff */
[----:B------:R-:W-:-:S02]  /*4b40*/  LEA.HI.X.SX32 R11, R14, R5, 0x2, P2 ;  /* 0x000000050e0b7211 */ /* 0x000fc400010f16ff */
[-C--:B------:R-:W-:Y:S02]  /*4b50*/  LEA.HI.X.SX32 R13, R16, R5.reuse, 0x2, P4 ;  /* 0x00000005100d7211 */ /* 0x080fe400020f16ff */
[-C--:B------:R-:W-:Y:S02]  /*4b60*/  IADD3 R14, P2, PT, R15, R4.reuse, RZ ;  /* 0x000000040f0e7210 */ /* 0x080fe40007f5e0ff */
[-C--:B------:R-:W-:Y:S02]  /*4b70*/  IADD3 R16, P4, PT, R17, R4.reuse, RZ ;  /* 0x0000000411107210 */ /* 0x080fe40007f9e0ff */
[-C--:B------:R-:W-:Y:S02]  /*4b80*/  LEA.HI.X.SX32 R15, R18, R5.reuse, 0x2, P2 ;  /* 0x00000005120f7211 */ /* 0x080fe400010f16ff */
[----:B------:R-:W-:Y:S02]  /*4b90*/  LEA.HI.X.SX32 R17, R20, R5, 0x2, P4 ;  /* 0x0000000514117211 */ /* 0x000fe400020f16ff */
[----:B------:R-:W-:-:S02]  /*4ba0*/  IADD3 R18, P2, PT, R19, R4, RZ ;  /* 0x0000000413127210 */ /* 0x000fc40007f5e0ff */
[-C--:B------:R-:W-:Y:S02]  /*4bb0*/  IADD3 R20, P4, PT, R21, R4.reuse, RZ ;  /* 0x0000000415147210 */ /* 0x080fe40007f9e0ff */
[-C--:B------:R-:W-:Y:S02]  /*4bc0*/  LEA.HI.X.SX32 R19, R22, R5.reuse, 0x2, P2 ;  /* 0x0000000516137211 */ /* 0x080fe400010f16ff */
[-C--:B------:R-:W-:Y:S02]  /*4bd0*/  LEA.HI.X.SX32 R21, R24, R5.reuse, 0x2, P4 ;  /* 0x0000000518157211 */ /* 0x080fe400020f16ff */
[-C--:B------:R-:W-:Y:S02]  /*4be0*/  IADD3 R22, P2, PT, R23, R4.reuse, RZ ;  /* 0x0000000417167210 */ /* 0x080fe40007f5e0ff */
        /* <DEDUP_REMOVED lines=19> */
[----:B------:R-:W-:-:S02]  /*4d20*/  LEA R42, P2, R78, R4, 0x7 ;  /* 0x000000044e2a7211 */ /* 0x000fc400078438ff */
        /* <DEDUP_REMOVED lines=50> */
[----:B------:R-:W-:Y:S02]  /*5050*/  LEA.HI.X.SX32 R101, R105, R5, 0x2, P4 ;  /* 0x0000000569657211 */ /* 0x000fe400020f16ff */
[-C--:B------:R-:W-:Y:S02]  /*5060*/  IADD3 R102, P2, PT, R102, R4.reuse, RZ ;  /* 0x0000000466667210 */ /* 0x080fe40007f5e0ff */
[----:B------:R-:W-:Y:S02]  /*5070*/  IADD3 R104, P4, PT, R104, R4, RZ ;  /* 0x0000000468687210 */ /* 0x000fe40007f9e0ff */
[----:B------:R-:W-:-:S02]  /*5080*/  LEA.HI.X.SX32 R72, R77, UR15, 0x2, P1 ;  /* 0x0000000f4d487c11 */ /* 0x000fc400088f16ff */
[-C--:B------:R-:W-:Y:S01]  /*5090*/  LEA.HI.X.SX32 R103, R111, R5.reuse, 0x2, P2 ;  /* 0x000000056f677211 */ /* 0x080fe200010f16ff */
[----:B------:R-:W-:Y:S01]  /*50a0*/  IMAD R111, R78, 0xf8, RZ ;  /* 0x000000f84e6f7824 */ /* 0x000fe200078e02ff */
[----:B------:R-:W-:Y:S02]  /*50b0*/  LEA.HI.X.SX32 R105, R110, R5, 0x2, P4 ;  /* 0x000000056e697211 */ /* 0x000fe400020f16ff */
[----:B------:R-:W-:Y:S02]  /*50c0*/  ISETP.NE.U32.AND P1, PT, R0, RZ, PT ;  /* 0x000000ff0000720c */ /* 0x000fe40003f25070 */
[-C--:B------:R-:W-:Y:S02]  /*50d0*/  IADD3 R106, P2, PT, R106, R4.reuse, RZ ;  /* 0x000000046a6a7210 */ /* 0x080fe40007f5e0ff */
[----:B------:R-:W-:Y:S01]  /*50e0*/  IADD3 R108, P4, PT, R108, R4, RZ ;  /* 0x000000046c6c7210 */ /* 0x000fe20007f9e0ff */
[----:B------:R-:W-:-:S12]  /*50f0*/  BRA.U UP0, `(.L_x_11) ;  /* 0x0000000100187547 */ /* 0x000fd8000b800000 */
[----:B------:R-:W-:Y:S01]  /*5100*/  ELECT P6, URZ, PT ;  /* 0x0000000000ff782f */ /* 0x000fe200038c0000 */
[----:B------:R-:W-:Y:S01]  /*5110*/  IMAD.MOV.U32 R110, RZ, RZ, 0x1 ;  /* 0x00000001ff6e7424 */ /* 0x000fe200078e00ff */
[----:B------:R-:W-:Y:S01]  /*5120*/  UMOV UR4, 0x40 ;  /* 0x0000004000047882 */ /* 0x000fe20000000000 */
[----:B------:R-:W-:Y:S01]  /*5130*/  UVIRTCOUNT.DEALLOC.SMPOOL 0x80 ;  /* 0x000000800000784c */ /* 0x000fe20000000000 */
[----:B------:R-:W-:-:S09]  /*5140*/  ULEA UR4, UR16, UR4, 0x18 ;  /* 0x0000000410047291 */ /* 0x000fd2000f8ec0ff */
[----:B------:R1:W-:Y:S03]  /*5150*/  @P6 STS.U8 [UR4], R110 ;  /* 0x0000006eff006988 */ /* 0x0003e60008000004 */
.L_x_11:
[----:B------:R2:W-:Y:S01]  /*5160*/  STL.64 [R1+0x320], R76 ;  /* 0x0003204c01007387 */ /* 0x0005e20000100a00 */
[----:B------:R-:W-:Y:S01]  /*5170*/  VOTEU.ALL UP1, P1 ;  /* 0x0000000000ff7886 */ /* 0x000fe20000820000 */
[-C--:B------:R-:W-:Y:S01]  /*5180*/  LEA.HI.X.SX32 R107, R188, R5.reuse, 0x2, P2 ;  /* 0x00000005bc6b7211 */ /* 0x080fe200010f16ff */
[----:B------:R-:W-:Y:S01]  /*5190*/  STTM.x64 tmem[UR10], RZ ;  /* 0x000000ff000079ed */ /* 0x000fe2000834000a */
[----:B------:R-:W-:Y:S02]  /*51a0*/  LEA.HI.X.SX32 R109, R187, R5, 0x2, P4 ;  /* 0x00000005bb6d7211 */ /* 0x000fe400020f16ff */
[----:B------:R-:W-:Y:S01]  /*51b0*/  IADD3 R112, P6, PT, R112, R4, RZ ;  /* 0x0000000470707210 */ /* 0x000fe20007fde0ff */
[----:B--2---:R-:W2:Y:S01]  /*51c0*/  LDL.LU.64 R76, [R1] ;  /* 0x00000000014c7983 */ /* 0x004ea20000300a00 */
[----:B------:R-:W-:-:S04]  /*51d0*/  @!UP1 UIADD3 UR6, UPT, UPT, -UR5, 0x100000, URZ ;  /* 0x0010000005069890 */ /* 0x000fc8000fffe1ff */
[----:B------:R-:W-:Y:S02]  /*51e0*/  @!UP1 USHF.L.U32 UR7, UR6, 0xb, URZ ;  /* 0x0000000b06079899 */ /* 0x000fe400080006ff */
[----:B------:R-:W-:Y:S01]  /*51f0*/  @!UP1 USHF.L.U32 UR6, UR6, 0x1, URZ ;  /* 0x0000000106069899 */ /* 0x000fe200080006ff */
[----:B------:R-:W3:Y:S01]  /*5200*/  LDCU.64 UR26, c[0x0][0x358] ;  /* 0x00006b00ff1a77ac */ /* 0x000ee20008000a00 */
[----:B-1----:R-:W-:Y:S01]  /*5210*/  IADD3 R110, P2, PT, R111, R4, RZ ;  /* 0x000000046f6e7210 */ /* 0x002fe20007f5e0ff */
[----:B------:R-:W-:Y:S01]  /*5220*/  STTM.x64 tmem[UR10+0x40], RZ ;  /* 0x000040ff000079ed */ /* 0x000fe2000834000a */
[----:B------:R-:W-:Y:S01]  /*5230*/  STTM.x64 tmem[UR10+0x80], RZ ;  /* 0x000080ff000079ed */ /* 0x000fe2000834000a */
[----:B------:R-:W-:Y:S01]  /*5240*/  STTM.x64 tmem[UR10+0xc0], RZ ;  /* 0x0000c0ff000079ed */ /* 0x000fe2000834000a */
[----:B------:R-:W1:Y:S01]  /*5250*/  FENCE.VIEW.ASYNC.T ;  /* 0x00000000000073c6 */ /* 0x000e620000000200 */
[----:B------:R-:W-:-:S04]  /*5260*/  @!UP1 UIADD3 UR4, UPT, UPT, -UR5, 0x100000, URZ ;  /* 0x0010000005049890 */ /* 0x000fc8000fffe1ff */
[----:B------:R-:W-:Y:S02]  /*5270*/  @!UP1 USHF.L.U32 UR5, UR4, 0xb, URZ ;  /* 0x0000000b04059899 */ /* 0x000fe400080006ff */
[----:B------:R-:W-:Y:S01]  /*5280*/  @!UP1 USHF.L.U32 UR4, UR4, 0x1, URZ ;  /* 0x0000000104049899 */ /* 0x000fe200080006ff */
[----:B-1----:R-:W-:Y:S01]  /*5290*/  VOTEU.ALL UP1, P1 ;  /* 0x0000000000ff7886 */ /* 0x002fe20000820000 */
[----:B------:R-:W-:Y:S01]  /*52a0*/  BAR.SYNC.DEFER_BLOCKING 0x0 ;  /* 0x0000000000007b1d */ /* 0x000fe20000010000 */
[----:B------:R-:W-:Y:S02]  /*52b0*/  LEA.HI.X.SX32 R111, R186, R5, 0x2, P2 ;  /* 0x00000005ba6f7211 */ /* 0x000fe400010f16ff */
[----:B------:R-:W-:-:S03]  /*52c0*/  ISETP.GE.U32.AND P4, PT, R113, 0x7fffffbe, PT ;  /* 0x7fffffbe7100780c */ /* 0x000fc60003f86070 */
[----:B------:R-:W1:Y:S02]  /*52d0*/  FENCE.VIEW.ASYNC.S ;  /* 0x00000000000073c6 */ /* 0x000e640000000000 */
[----:B-1----:R-:W1:Y:S01]  /*52e0*/  @!UP1 SYNCS.EXCH.64 URZ, [UR11], UR6 ;  /* 0x000000060bff95b2 */ /* 0x002e620008000100 */
[----:B------:R-:W-:Y:S01]  /*52f0*/  VOTEU.ALL UP2, P1 ;  /* 0x0000000000ff7886 */ /* 0x000fe20000840000 */
[----:B-1----:R-:W-:Y:S01]  /*5300*/  BAR.SYNC.DEFER_BLOCKING 0x0 ;  /* 0x0000000000007b1d */ /* 0x002fe20000010000 */
[----:B------:R-:W-:Y:S01]  /*5310*/  ISETP.GE.U32.AND P2, PT, R169, 0x7fffffbd, PT ;  /* 0x7fffffbda900780c */ /* 0x000fe20003f46070 */
[C---:B------:R-:W-:Y:S01]  /*5320*/  VIADD R169, R171.reuse, 0xfffffffb ;  /* 0xfffffffbaba97836 */ /* 0x040fe20000000000 */
[----:B------:R-:W-:Y:S02]  /*5330*/  LEA R252, R0, UR8, 0x8 ;  /* 0x0000000800fc7c11 */ /* 0x000fe4000f8e40ff */
[----:B------:R-:W-:Y:S01]  /*5340*/  LEA.HI.X.SX32 R113, R170, R5, 0x2, P6 ;  /* 0x00000005aa717211 */ /* 0x000fe200030f16ff */
[----:B------:R-:W-:Y:S01]  /*5350*/  VIADD R170, R171, 0xfffffffa ;  /* 0xfffffffaabaa7836 */ /* 0x000fe20000000000 */
[----:B------:R1:W3:Y:S02]  /*5360*/  @!UP2 SYNCS.EXCH.64 URZ, [UR8+0x28008], UR4 ;  /* 0x0280080408ffa5b2 */ /* 0x0002e40008000100 */
[----:B------:R-:W-:Y:S01]  /*5370*/  @!PT LDS RZ, [RZ] ;  /* 0x00000000fffff984 */ /* 0x000fe20000000800 */
[----:B------:R-:W-:Y:S01]  /*5380*/  @!PT LDS RZ, [RZ] ;  /* 0x00000000fffff984 */ /* 0x000fe20000000800 */
[----:B------:R-:W-:Y:S01]  /*5390*/  @!PT LDS RZ, [RZ] ;  /* 0x00000000fffff984 */ /* 0x000fe20000000800 */
[----:B---3--:R-:W-:Y:S01]  /*53a0*/  LDGSTS.E [R252+0x18000], desc[UR26][R4.64], !P5 ;  /* 0x1800000004fc7fae */ /* 0x008fe2000e9a101a */
[----:B------:R-:W-:Y:S01]  /*53b0*/  ISETP.GE.U32.AND P5, PT, R169, 0x7fffffbc, PT ;  /* 0x7fffffbca900780c */ /* 0x000fe20003fa6070 */
[----:B------:R-:W-:-:S02]  /*53c0*/  VIADD R169, R171, 0xfffffff9 ;  /* 0xfffffff9aba97836 */ /* 0x000fc40000000000 */
[----:B------:R-:W-:Y:S01]  /*53d0*/  LDGSTS.E [R252+0x18004], desc[UR26][R184.64], !P3 ;  /* 0x18004000b8fc7fae */ /* 0x000fe2000d9a101a */
[----:B------:R-:W-:Y:S01]  /*53e0*/  ISETP.GE.U32.AND P3, PT, R170, 0x7fffffbb, PT ;  /* 0x7fffffbbaa00780c */ /* 0x000fe20003f66070 */
[----:B------:R-:W-:Y:S02]  /*53f0*/  VIADD R170, R171, 0xfffffff8 ;  /* 0xfffffff8abaa7836 */ /* 0x000fe40000000000 */
[----:B------:R-:W-:Y:S01]  /*5400*/  LDGSTS.E [R252+0x18008], desc[UR26][R182.64], !P4 ;  /* 0x18008000b6fc7fae */ /* 0x000fe2000e1a101a */
[----:B------:R-:W-:Y:S01]  /*5410*/  ISETP.GE.U32.AND P4, PT, R169, 0x7fffffba, PT ;  /* 0x7fffffbaa900780c */ /* 0x000fe20003f86070 */
[----:B------:R-:W-:Y:S01]  /*5420*/  VIADD R169, R171, 0xfffffff7 ;  /* 0xfffffff7aba97836 */ /* 0x000fe20000000000 */
[----:B-1----:R-:W1:Y:S01]  /*5430*/  LDCU UR4, c[0x0][0x3b0] ;  /* 0x00007600ff0477ac */ /* 0x002e620008000800 */
[----:B------:R-:W-:Y:S01]  /*5440*/  LDGSTS.E [R252+0x1800c], desc[UR26][R180.64], !P2 ;  /* 0x1800c000b4fc7fae */ /* 0x000fe2000d1a101a */
[----:B------:R-:W-:-:S03]  /*5450*/  ISETP.GE.U32.AND P2, PT, R170, 0x7fffffb9, PT ;  /* 0x7fffffb9aa00780c */ /* 0x000fc60003f46070 */
[----:B------:R-:W-:Y:S01]  /*5460*/  LDGSTS.E [R252+0x18010], desc[UR26][R178.64], !P5 ;  /* 0x18010000b2fc7fae */ /* 0x000fe2000e9a101a */
[----:B------:R-:W-:-:S03]  /*5470*/  ISETP.GE.U32.AND P5, PT, R169, 0x7fffffb8, PT ;  /* 0x7fffffb8a900780c */ /* 0x000fc60003fa6070 */
[----:B------:R-:W-:Y:S04]  /*5480*/  LDGSTS.E [R252+0x18014], desc[UR26][R176.64], !P3 ;  /* 0x18014000b0fc7fae */ /* 0x000fe8000d9a101a */
[----:B------:R-:W-:Y:S04]  /*5490*/  LDGSTS.E [R252+0x18018], desc[UR26][R174.64], !P4 ;  /* 0x18018000aefc7fae */ /* 0x000fe8000e1a101a */
[----:B------:R-:W-:Y:S01]  /*54a0*/  LDGSTS.E [R252+0x1801c], desc[UR26][R172.64], !P2 ;  /* 0x1801c000acfc7fae */ /* 0x000fe2000d1a101a */
[C---:B------:R-:W-:Y:S02]  /*54b0*/  VIADD R170, R171.reuse, 0xfffffff6 ;  /* 0xfffffff6abaa7836 */ /* 0x040fe40000000000 */
[----:B------:R-:W-:-:S03]  /*54c0*/  VIADD R169, R171, 0xfffffff5 ;  /* 0xfffffff5aba97836 */ /* 0x000fc60000000000 */
[----:B------:R-:W-:Y:S01]  /*54d0*/  ISETP.GE.U32.AND P3, PT, R170, 0x7fffffb7, PT ;  /* 0x7fffffb7aa00780c */ /* 0x000fe20003f66070 */
[----:B------:R-:W-:Y:S01]  /*54e0*/  VIADD R170, R171, 0xfffffff4 ;  /* 0xfffffff4abaa7836 */ /* 0x000fe20000000000 */
[----:B------:R-:W-:Y:S01]  /*54f0*/  ISETP.GE.U32.AND P4, PT, R169, 0x7fffffb6, PT ;  /* 0x7fffffb6a900780c */ /* 0x000fe20003f86070 */
[----:B------:R-:W-:-:S03]  /*5500*/  VIADD R169, R171, 0xfffffff3 ;  /* 0xfffffff3aba97836 */ /* 0x000fc60000000000 */
[----:B------:R-:W-:Y:S01]  /*5510*/  ISETP.GE.U32.AND P2, PT, R170, 0x7fffffb5, PT ;  /* 0x7fffffb5aa00780c */ /* 0x000fe20003f46070 */
[----:B-1----:R-:W-:Y:S02]  /*5520*/  IMAD R167, R167, UR4, RZ ;  /* 0x00000004a7a77c24 */ /* 0x002fe4000f8e02ff */
[----:B------:R-:W-:Y:S01]  /*5530*/  IMAD R166, R166, UR4, RZ ;  /* 0x00000004a6a67c24 */ /* 0x000fe2000f8e02ff */
[----:B--2---:R1:W-:Y:S04]  /*5540*/  LDGSTS.E [R252+0x18020], desc[UR26][R76.64], !P5 ;  /* 0x180200004cfc7fae */ /* 0x0043e8000e9a101a */
[----:B------:R1:W-:Y:S01]  /*5550*/  STL.64 [R1+0x328], R76 ;  /* 0x0003284c01007387 */ /* 0x0003e20000100a00 */
[----:B------:R-:W-:-:S03]  /*5560*/  ISETP.GE.U32.AND P5, PT, R169, 0x7fffffb4, PT ;  /* 0x7fffffb4a900780c */ /* 0x000fc60003fa6070 */
[----:B------:R-:W-:Y:S04]  /*5570*/  LDGSTS.E [R252+0x18024], desc[UR26][R250.64], !P3 ;  /* 0x18024000fafc7fae */ /* 0x000fe8000d9a101a */
[----:B------:R-:W-:Y:S01]  /*5580*/  LDGSTS.E [R252+0x18028], desc[UR26][R248.64], !P4 ;  /* 0x18028000f8fc7fae */ /* 0x000fe2000e1a101a */
[----:B-1----:R-:W1:Y:S03]  /*5590*/  LDC R77, c[0x0][0x3a0] ;  /* 0x0000e800ff4d7b82 */ /* 0x002e660000000800 */
[----:B------:R-:W-:Y:S04]  /*55a0*/  LDGSTS.E [R252+0x1802c], desc[UR26][R246.64], !P2 ;  /* 0x1802c000f6fc7fae */ /* 0x000fe8000d1a101a */
[----:B------:R-:W-:Y:S01]  /*55b0*/  LDGSTS.E [R252+0x18030], desc[UR26][R244.64], !P5 ;  /* 0x18030000f4fc7fae */ /* 0x000fe2000e9a101a */
[----:B-1----:R-:W-:-:S02]  /*55c0*/  VIADD R170, R77, 0xfffffff2 ;  /* 0xfffffff24daa7836 */ /* 0x002fc40000000000 */
[----:B------:R-:W-:-:S03]  /*55d0*/  VIADD R169, R77, 0xfffffff1 ;  /* 0xfffffff14da97836 */ /* 0x000fc60000000000 */
[----:B------:R-:W-:Y:S01]  /*55e0*/  ISETP.GE.U32.AND P3, PT, R170, 0x7fffffb3, PT ;  /* 0x7fffffb3aa00780c */ /* 0x000fe20003f66070 */
[----:B------:R-:W-:Y:S01]  /*55f0*/  VIADD R170, R77, 0xfffffff0 ;  /* 0xfffffff04daa7836 */ /* 0x000fe20000000000 */
[----:B------:R-:W-:Y:S01]  /*5600*/  ISETP.GE.U32.AND P4, PT, R169, 0x7fffffb2, PT ;  /* 0x7fffffb2a900780c */ /* 0x000fe20003f86070 */
[----:B------:R-:W-:-:S03]  /*5610*/  VIADD R169, R77, 0xffffffef ;  /* 0xffffffef4da97836 */ /* 0x000fc60000000000 */
[----:B------:R-:W-:Y:S01]  /*5620*/  ISETP.GE.U32.AND P2, PT, R170, 0x7fffffb1, PT ;  /* 0x7fffffb1aa00780c */ /* 0x000fe20003f46070 */
[----:B------:R-:W-:Y:S01]  /*5630*/  VIADD R170, R77, 0xffffffee ;  /* 0xffffffee4daa7836 */ /* 0x000fe20000000000 */
[----:B------:R-:W-:Y:S01]  /*5640*/  ISETP.GE.U32.AND P5, PT, R169, 0x7fffffb0, PT ;  /* 0x7fffffb0a900780c */ /* 0x000fe20003fa6070 */
[----:B------:R-:W-:-:S04]  /*5650*/  VIADD R169, R77, 0xffffffed ;  /* 0xffffffed4da97836 */ /* 0x000fc80000000000 */
[----:B------:R-:W-:Y:S01]  /*5660*/  LDGSTS.E [R252+0x18034], desc[UR26][R242.64], !P3 ;  /* 0x18034000f2fc7fae */ /* 0x000fe2000d9a101a */
[----:B------:R-:W-:Y:S01]  /*5670*/  ISETP.GE.U32.AND P3, PT, R170, 0x7fffffaf, PT ;  /* 0x7fffffafaa00780c */ /* 0x000fe20003f66070 */
[----:B------:R-:W-:Y:S02]  /*5680*/  VIADD R170, R77, 0xffffffec ;  /* 0xffffffec4daa7836 */ /* 0x000fe40000000000 */
[----:B------:R1:W-:Y:S01]  /*5690*/  LDGSTS.E [R252+0x18038], desc[UR26][R6.64], !P4 ;  /* 0x1803800006fc7fae */ /* 0x0003e2000e1a101a */
[----:B------:R-:W-:Y:S01]  /*56a0*/  ISETP.GE.U32.AND P4, PT, R169, 0x7fffffae, PT ;  /* 0x7fffffaea900780c */ /* 0x000fe20003f86070 */
[C---:B------:R-:W-:Y:S02]  /*56b0*/  VIADD R169, R77.reuse, 0xffffffeb ;  /* 0xffffffeb4da97836 */ /* 0x040fe40000000000 */
[----:B------:R2:W-:Y:S01]  /*56c0*/  LDGSTS.E [R252+0x1803c], desc[UR26][R8.64], !P2 ;  /* 0x1803c00008fc7fae */ /* 0x0005e2000d1a101a */
[----:B------:R-:W-:Y:S01]  /*56d0*/  ISETP.GE.U32.AND P2, PT, R170, 0x7fffffad, PT ;  /* 0x7fffffadaa00780c */ /* 0x000fe20003f46070 */
[----:B------:R-:W-:-:S02]  /*56e0*/  VIADD R170, R77, 0xffffffea ;  /* 0xffffffea4daa7836 */ /* 0x000fc40000000000 */
[----:B------:R-:W-:Y:S01]  /*56f0*/  LDGSTS.E [R252+0x18040], desc[UR26][R10.64], !P5 ;  /* 0x180400000afc7fae */ /* 0x000fe2000e9a101a */
[----:B------:R-:W-:Y:S01]  /*5700*/  ISETP.GE.U32.AND P5, PT, R169, 0x7fffffac, PT ;  /* 0x7fffffaca900780c */ /* 0x000fe20003fa6070 */
[C---:B------:R-:W-:Y:S02]  /*5710*/  VIADD R169, R77.reuse, 0xffffffe9 ;  /* 0xffffffe94da97836 */ /* 0x040fe40000000000 */
[----:B------:R-:W-:Y:S01]  /*5720*/  LDGSTS.E [R252+0x18044], desc[UR26][R12.64], !P3 ;  /* 0x180440000cfc7fae */ /* 0x000fe2000d9a101a */
[----:B------:R-:W-:Y:S01]  /*5730*/  ISETP.GE.U32.AND P3, PT, R170, 0x7fffffab, PT ;  /* 0x7fffffabaa00780c */ /* 0x000fe20003f66070 */
[----:B------:R-:W-:Y:S02]  /*5740*/  VIADD R170, R77, 0xffffffe8 ;  /* 0xffffffe84daa7836 */ /* 0x000fe40000000000 */
[----:B------:R-:W-:Y:S01]  /*5750*/  LDGSTS.E [R252+0x18048], desc[UR26][R14.64], !P4 ;  /* 0x180480000efc7fae */ /* 0x000fe2000e1a101a */
[----:B------:R-:W-:Y:S01]  /*5760*/  ISETP.GE.U32.AND P4, PT, R169, 0x7fffffaa, PT ;  /* 0x7fffffaaa900780c */ /* 0x000fe20003f86070 */
[----:B------:R-:W-:-:S02]  /*5770*/  VIADD R169, R77, 0xffffffe7 ;  /* 0xffffffe74da97836 */ /* 0x000fc40000000000 */
[----:B------:R-:W-:Y:S01]  /*5780*/  LDGSTS.E [R252+0x1804c], desc[UR26][R16.64], !P2 ;  /* 0x1804c00010fc7fae */ /* 0x000fe2000d1a101a */
[----:B------:R-:W-:Y:S01]  /*5790*/  ISETP.GE.U32.AND P2, PT, R170, 0x7fffffa9, PT ;  /* 0x7fffffa9aa00780c */ /* 0x000fe20003f46070 */
[----:B------:R-:W-:Y:S02]  /*57a0*/  VIADD R170, R77, 0xffffffe6 ;  /* 0xffffffe64daa7836 */ /* 0x000fe40000000000 */
[----:B------:R-:W-:Y:S01]  /*57b0*/  LDGSTS.E [R252+0x18050], desc[UR26][R18.64], !P5 ;  /* 0x1805000012fc7fae */ /* 0x000fe2000e9a101a */
[----:B------:R-:W-:Y:S01]  /*57c0*/  ISETP.GE.U32.AND P5, PT, R169, 0x7fffffa8, PT ;  /* 0x7fffffa8a900780c */ /* 0x000fe20003fa6070 */
[C---:B------:R-:W-:Y:S02]  /*57d0*/  VIADD R169, R77.reuse, 0xffffffe5 ;  /* 0xffffffe54da97836 */ /* 0x040fe40000000000 */
[----:B------:R-:W-:Y:S01]  /*57e0*/  LDGSTS.E [R252+0x18054], desc[UR26][R20.64], !P3 ;  /* 0x1805400014fc7fae */ /* 0x000fe2000d9a101a */
        /* <DEDUP_REMOVED lines=104> */
[----:B------:R-:W-:Y:S04]  /*5e70*/  STL.64 [R1+0x330], R250 ;  /* 0x000330fa01007387 */ /* 0x000fe80000100a00 */
[----:B------:R-:W-:Y:S01]  /*5e80*/  LDGSTS.E [R252+0x180e0], desc[UR26][R98.64], !P5 ;  /* 0x180e000062fc7fae */ /* 0x000fe2000e9a101a */
[----:B------:R-:W-:-:S03]  /*5e90*/  ISETP.GE.U32.AND P5, PT, R169, 0x7fffff84, PT ;  /* 0x7fffff84a900780c */ /* 0x000fc60003fa6070 */
[----:B------:R-:W-:Y:S01]  /*5ea0*/  STL.64 [R1+0x338], R248 ;  /* 0x000338f801007387 */ /* 0x000fe20000100a00 */
[----:B------:R-:W-:-:S03]  /*5eb0*/  IMAD R184, R165, UR4, RZ ;  /* 0x00000004a5b87c24 */ /* 0x000fc6000f8e02ff */
        /* <DEDUP_REMOVED lines=10> */
[----:B------:R-:W-:Y:S01]  /*5f60*/  LDGSTS.E [R252+0x180e4], desc[UR26][R100.64], !P3 ;  /* 0x180e400064fc7fae */ /* 0x000fe2000d9a101a */
[----:B------:R-:W-:-:S03]  /*5f70*/  ISETP.GE.U32.AND P3, PT, R170, 0x7fffff83, PT ;  /* 0x7fffff83aa00780c */ /* 0x000fc60003f66070 */
[----:B------:R-:W-:Y:S01]  /*5f80*/  STL [R1+0x2cc], R167 ;  /* 0x0002cca701007387 */ /* 0x000fe20000100800 */
[----:B------:R-:W-:-:S03]  /*5f90*/  IMAD R218, R160, UR4, RZ ;  /* 0x00000004a0da7c24 */ /* 0x000fc6000f8e02ff */
[----:B------:R-:W-:Y:S01]  /*5fa0*/  STL [R1+0x2c8], R166 ;  /* 0x0002c8a601007387 */ /* 0x000fe20000100800 */
[----:B------:R-:W-:-:S03]  /*5fb0*/  IMAD R158, R158, UR4, RZ ;  /* 0x000000049e9e7c24 */ /* 0x000fc6000f8e02ff */
[----:B------:R-:W-:Y:S01]  /*5fc0*/  STL [R1+0x2c4], R184 ;  /* 0x0002c4b801007387 */ /* 0x000fe20000100800 */
[----:B------:R-:W-:-:S03]  /*5fd0*/  IMAD R188, R157, UR4, RZ ;  /* 0x000000049dbc7c24 */ /* 0x000fc6000f8e02ff */
[----:B------:R-:W-:Y:S01]  /*5fe0*/  STL [R1+0x2bc], R163 ;  /* 0x0002bca301007387 */ /* 0x000fe20000100800 */
[----:B------:R-:W-:Y:S01]  /*5ff0*/  IMAD R212, R114, UR4, RZ ;  /* 0x0000000472d47c24 */ /* 0x000fe2000f8e02ff */
[----:B------:R-:W-:Y:S02]  /*6000*/  LEA R114, P6, R167, R240, 0x2 ;  /* 0x000000f0a7727211 */ /* 0x000fe400078c10ff */
[----:B------:R-:W-:Y:S01]  /*6010*/  STL [R1+0x2c0], R216 ;  /* 0x0002c0d801007387 */ /* 0x000fe20000100800 */
[----:B------:R-:W-:-:S03]  /*6020*/  IMAD R155, R155, UR4, RZ ;  /* 0x000000049b9b7c24 */ /* 0x000fc6000f8e02ff */
[----:B------:R-:W-:Y:S01]  /*6030*/  LDGSTS.E [R252+0x180e8], desc[UR26][R102.64], !P4 ;  /* 0x180e800066fc7fae */ /* 0x000fe2000e1a101a */
[----:B------:R-:W-:-:S03]  /*6040*/  IMAD R220, R156, UR4, RZ ;  /* 0x000000049cdc7c24 */ /* 0x000fc6000f8e02ff */
[----:B------:R-:W-:Y:S01]  /*6050*/  STL [R1+0x2b8], R162 ;  /* 0x0002b8a201007387 */ /* 0x000fe20000100800 */
[----:B------:R-:W-:-:S03]  /*6060*/  IMAD R182, R116, UR4, RZ ;  /* 0x0000000474b67c24 */ /* 0x000fc6000f8e02ff */
[----:B------:R-:W-:Y:S01]  /*6070*/  LDGSTS.E [R252+0x180ec], desc[UR26][R104.64], !P2 ;  /* 0x180ec00068fc7fae */ /* 0x000fe2000d1a101a */
[----:B------:R-:W-:-:S03]  /*6080*/  IMAD R183, R154, UR4, RZ ;  /* 0x000000049ab77c24 */ /* 0x000fc6000f8e02ff */
[----:B------:R-:W-:Y:S01]  /*6090*/  STL [R1+0x2b4], R186 ;  /* 0x0002b4ba01007387 */ /* 0x000fe20000100800 */
[----:B------:R-:W-:-:S03]  /*60a0*/  IMAD R151, R151, UR4, RZ ;  /* 0x0000000497977c24 */ /* 0x000fc6000f8e02ff */
[----:B------:R-:W-:Y:S01]  /*60b0*/  STL [R1+0x2ac], R159 ;  /* 0x0002ac9f01007387 */ /* 0x000fe20000100800 */
[----:B------:R-:W-:-:S03]  /*60c0*/  IMAD R190, R153, UR4, RZ ;  /* 0x0000000499be7c24 */ /* 0x000fc6000f8e02ff */
[----:B------:R-:W-:Y:S01]  /*60d0*/  LDGSTS.E [R252+0x180f0], desc[UR26][R106.64], !P5 ;  /* 0x180f00006afc7fae */ /* 0x000fe2000e9a101a */
[----:B------:R-:W-:Y:S01]  /*60e0*/  LEA R116, P5, R163, R240, 0x2 ;  /* 0x000000f0a3747211 */ /* 0x000fe200078a10ff */
[----:B------:R-:W-:Y:S02]  /*60f0*/  IMAD R214, R115, UR4, RZ ;  /* 0x0000000473d67c24 */ /* 0x000fe4000f8e02ff */
[----:B------:R-:W-:Y:S01]  /*6100*/  STL [R1+0x2b0], R218 ;  /* 0x0002b0da01007387 */ /* 0x000fe20000100800 */
[----:B------:R-:W-:Y:S01]  /*6110*/  IMAD R210, R120, UR4, RZ ;  /* 0x0000000478d27c24 */ /* 0x000fe2000f8e02ff */
[----:B------:R-:W-:Y:S02]  /*6120*/  LEA.HI.X.SX32 R115, R167, R72, 0x2, P6 ;  /* 0x00000048a7737211 */ /* 0x000fe400030f16ff */
[----:B------:R-:W-:Y:S01]  /*6130*/  STL [R1+0x2a8], R158 ;  /* 0x0002a89e01007387 */ /* 0x000fe20000100800 */
[----:B------:R-:W-:Y:S01]  /*6140*/  IMAD R230, R152, UR4, RZ ;  /* 0x0000000498e67c24 */ /* 0x000fe2000f8e02ff */
[----:B------:R-:W-:Y:S01]  /*6150*/  LEA R120, P6, R155, R240, 0x2 ;  /* 0x000000f09b787211 */ /* 0x000fe200078c10ff */
[----:B------:R-:W-:Y:S01]  /*6160*/  IMAD R143, R143, UR4, RZ ;  /* 0x000000048f8f7c24 */ /* 0x000fe2000f8e02ff */
[----:B------:R-:W-:Y:S01]  /*6170*/  STL [R1+0x2a4], R188 ;  /* 0x0002a4bc01007387 */ /* 0x000fe20000100800 */
[----:B------:R-:W-:Y:S01]  /*6180*/  IMAD R185, R117, UR4, RZ ;  /* 0x0000000475b97c24 */ /* 0x000fe2000f8e02ff */
[----:B------:R-:W-:Y:S01]  /*6190*/  LEA.HI.X.SX32 R117, R163, R72, 0x2, P5 ;  /* 0x00000048a3757211 */ /* 0x000fe200028f16ff */
[----:B------:R-:W-:Y:S01]  /*61a0*/  IMAD R181, R150, UR4, RZ ;  /* 0x0000000496b57c24 */ /* 0x000fe2000f8e02ff */
[----:B------:R-:W-:Y:S01]  /*61b0*/  STL [R1+0x29c], R155 ;  /* 0x00029c9b01007387 */ /* 0x000fe20000100800 */
[----:B------:R-:W-:Y:S01]  /*61c0*/  IMAD R189, R122, UR4, RZ ;  /* 0x000000047abd7c24 */ /* 0x000fe2000f8e02ff */
[----:B------:R-:W-:Y:S01]  /*61d0*/  LEA R122, P5, R151, R240, 0x2 ;  /* 0x000000f0977a7211 */ /* 0x000fe200078a10ff */
[----:B------:R-:W-:Y:S01]  /*61e0*/  IMAD R192, R149, UR4, RZ ;  /* 0x0000000495c07c24 */ /* 0x000fe2000f8e02ff */
[----:B------:R-:W-:Y:S01]  /*61f0*/  STL [R1+0x2a0], R220 ;  /* 0x0002a0dc01007387 */ /* 0x000fe20000100800 */
[----:B------:R-:W-:-:S02]  /*6200*/  IMAD R140, R140, UR4, RZ ;  /* 0x000000048c8c7c24 */ /* 0x000fc4000f8e02ff */
[----:B------:R-:W-:Y:S01]  /*6210*/  IMAD R180, R118, UR4, RZ ;  /* 0x0000000476b47c24 */ /* 0x000fe2000f8e02ff */
[----:B------:R-:W-:Y:S01]  /*6220*/  STL [R1+0x298], R183 ;  /* 0x000298b701007387 */ /* 0x000fe20000100800 */
[----:B------:R-:W-:Y:S02]  /*6230*/  IMAD R147, R147, UR4, RZ ;  /* 0x0000000493937c24 */ /* 0x000fe4000f8e02ff */
[----:B------:R-:W-:Y:S01]  /*6240*/  IMAD R178, R121, UR4, RZ ;  /* 0x0000000479b27c24 */ /* 0x000fe2000f8e02ff */
[----:B------:R-:W-:Y:S01]  /*6250*/  LDGSTS.E [R252+0x180f4], desc[UR26][R108.64], !P3 ;  /* 0x180f40006cfc7fae */ /* 0x000fe2000d9a101a */
[----:B------:R-:W-:Y:S01]  /*6260*/  LEA R118, P3, R159, R240, 0x2 ;  /* 0x000000f09f767211 */ /* 0x000fe200078610ff */
[----:B------:R-:W-:Y:S01]  /*6270*/  IMAD R228, R148, UR4, RZ ;  /* 0x0000000494e47c24 */ /* 0x000fe2000f8e02ff */
[----:B------:R-:W-:Y:S01]  /*6280*/  LEA.HI.X.SX32 R121, R155, R72, 0x2, P6 ;  /* 0x000000489b797211 */ /* 0x000fe200030f16ff */
        /* <DEDUP_REMOVED lines=8> */
[----:B------:R-:W-:Y:S01]  /*6310*/  IMAD R194, R145, UR4, RZ ;  /* 0x0000000491c27c24 */ /* 0x000fe2000f8e02ff */
[-C--:B------:R-:W-:Y:S01]  /*6320*/  LEA.HI.X.SX32 R123, R151, R72.reuse, 0x2, P5 ;  /* 0x00000048977b7211 */ /* 0x080fe200028f16ff */
[----:B------:R-:W-:Y:S01]  /*6330*/  IMAD R193, R128, UR4, RZ ;  /* 0x0000000480c17c24 */ /* 0x000fe2000f8e02ff */
[----:B------:R-:W-:Y:S01]  /*6340*/  STL [R1+0x288], R181 ;  /* 0x000288b501007387 */ /* 0x000fe20000100800 */
[----:B------:R-:W-:Y:S01]  /*6350*/  IMAD R187, R119, UR4, RZ ;  /* 0x0000000477bb7c24 */ /* 0x000fe2000f8e02ff */
[----:B------:R-:W-:Y:S01]  /*6360*/  LEA.HI.X.SX32 R119, R159, R72, 0x2, P3 ;  /* 0x000000489f777211 */ /* 0x000fe200018f16ff */
[----:B------:R-:W-:Y:S01]  /*6370*/  IMAD R195, R131, UR4, RZ ;  /* 0x0000000483c37c24 */ /* 0x000fe2000f8e02ff */
[----:B------:R-:W-:Y:S01]  /*6380*/  STL [R1+0x284], R192 ;  /* 0x000284c001007387 */ /* 0x000fe20000100800 */
[----:B------:R-:W-:Y:S01]  /*6390*/  IMAD R176, R124, UR4, RZ ;  /* 0x000000047cb07c24 */ /* 0x000fe2000f8e02ff */
[-C--:B------:R-:W-:Y:S01]  /*63a0*/  LEA R128, P5, R140, R240.reuse, 0x2 ;  /* 0x000000f08c807211 */ /* 0x080fe200078a10ff */
[----:B------:R-:W-:Y:S01]  /*63b0*/  IMAD R224, R144, UR4, RZ ;  /* 0x0000000490e07c24 */ /* 0x000fe2000f8e02ff */
        /* <DEDUP_REMOVED lines=13> */
[----:B------:R-:W-:Y:S01]  /*6490*/  IMAD R191, R125, UR4, RZ ;  /* 0x000000047dbf7c24 */ /* 0x000fe2000f8e02ff */
[-C--:B------:R-:W-:Y:S01]  /*64a0*/  LEA.HI.X.SX32 R129, R140, R72.reuse, 0x2, P5 ;  /* 0x000000488c817211 */ /* 0x080fe200028f16ff */
[----:B------:R-:W-:Y:S01]  /*64b0*/  IMAD R172, R130, UR4, RZ ;  /* 0x0000000482ac7c24 */ /* 0x000fe2000f8e02ff */
[----:B------:R-:W-:Y:S01]  /*64c0*/  STL [R1+0x26c], R143 ;  /* 0x00026c8f01007387 */ /* 0x000fe20000100800 */
[----:B------:R-:W-:Y:S01]  /*64d0*/  LEA.HI.X.SX32 R125, R147, R72, 0x2, P3 ;  /* 0x00000048937d7211 */ /* 0x000fe200018f16ff */
[----:B------:R-:W-:Y:S01]  /*64e0*/  IMAD R171, R133, UR4, RZ ;  /* 0x0000000485ab7c24 */ /* 0x000fe2000f8e02ff */
[-C--:B------:R-:W-:Y:S01]  /*64f0*/  LEA R134, P5, R195, R240.reuse, 0x2 ;  /* 0x000000f0c3867211 */ /* 0x080fe200078a10ff */
[----:B------:R-:W-:Y:S01]  /*6500*/  STL [R1+0x270], R224 ;  /* 0x000270e001007387 */ /* 0x000fe20000100800 */
        /* <DEDUP_REMOVED lines=8> */
[-C--:B------:R-:W-:Y:S01]  /*6590*/  LEA.HI.X.SX32 R135, R195, R72.reuse, 0x2, P5 ;  /* 0x00000048c3877211 */ /* 0x080fe200028f16ff */
[----:B------:R-:W-:Y:S01]  /*65a0*/  IMAD R173, R136, UR4, RZ ;  /* 0x0000000488ad7c24 */ /* 0x000fe2000f8e02ff */
[----:B------:R-:W-:Y:S01]  /*65b0*/  LEA.HI.X.SX32 R131, R137, R72, 0x2, P3 ;  /* 0x0000004889837211 */ /* 0x000fe200018f16ff */
[----:B------:R3:W-:Y:S01]  /*65c0*/  STL [R1+0x260], R140 ;  /* 0x0002608c01007387 */ /* 0x0007e20000100800 */
[----:B------:R-:W-:-:S02]  /*65d0*/  LEA R136, P3, R193, R240, 0x2 ;  /* 0x000000f0c1887211 */ /* 0x000fc400078610ff */
[----:B------:R-:W-:Y:S01]  /*65e0*/  LEA.HI.X.SX32 R139, R191, R72, 0x2, P6 ;  /* 0x00000048bf8b7211 */ /* 0x000fe200030f16ff */
[----:B------:R-:W-:Y:S01]  /*65f0*/  STL [R1+0x25c], R175 ;  /* 0x00025caf01007387 */ /* 0x000fe20000100800 */
[-C--:B------:R-:W-:Y:S02]  /*6600*/  LEA R144, P6, R185, R240.reuse, 0x2 ;  /* 0x000000f0b9907211 */ /* 0x080fe400078c10ff */
[C---:B---3--:R-:W-:Y:S01]  /*6610*/  LEA R140, P5, R189.reuse, R240, 0x2 ;  /* 0x000000f0bd8c7211 */ /* 0x048fe200078a10ff */
[----:B------:R3:W-:Y:S03]  /*6620*/  STL [R1+0x254], R137 ;  /* 0x0002548901007387 */ /* 0x0007e60000100800 */
[----:B------:R-:W-:Y:S02]  /*6630*/  LEA.HI.X.SX32 R141, R189, R72, 0x2, P5 ;  /* 0x00000048bd8d7211 */ /* 0x000fe400028f16ff */
[----:B------:R-:W-:-:S02]  /*6640*/  LEA R146, P5, R166, R240, 0x2 ;  /* 0x000000f0a6927211 */ /* 0x000fc400078a10ff */
[-C--:B------:R-:W-:Y:S02]  /*6650*/  LEA.HI.X.SX32 R145, R185, R72.reuse, 0x2, P6 ;  /* 0x00000048b9917211 */ /* 0x080fe400030f16ff */
[----:B---3--:R-:W-:Y:S02]  /*6660*/  LEA.HI.X.SX32 R137, R193, R72, 0x2, P3 ;  /* 0x00000048c1897211 */ /* 0x008fe400018f16ff */
[CC--:B------:R-:W-:Y:S02]  /*6670*/  LEA R142, P3, R187.reuse, R240.reuse, 0x2 ;  /* 0x000000f0bb8e7211 */ /* 0x0c0fe400078610ff */
[----:B------:R-:W-:Y:S02]  /*6680*/  LEA R150, P6, R158, R240, 0x2 ;  /* 0x000000f09e967211 */ /* 0x000fe400078c10ff */
[-C--:B------:R-:W-:Y:S02]  /*6690*/  LEA.HI.X.SX32 R147, R166, R72.reuse, 0x2, P5 ;  /* 0x00000048a6937211 */ /* 0x080fe400028f16ff */
[----:B------:R-:W-:-:S02]  /*66a0*/  LEA.HI.X.SX32 R143, R187, R72, 0x2, P3 ;  /* 0x00000048bb8f7211 */ /* 0x000fc400018f16ff */
[-C--:B------:R-:W-:Y:S01]  /*66b0*/  LEA R152, P5, R183, R240.reuse, 0x2 ;  /* 0x000000f0b7987211 */ /* 0x080fe200078a10ff */
[----:B------:R-:W-:Y:S01]  /*66c0*/  STL [R1+0x258], R198 ;  /* 0x000258c601007387 */ /* 0x000fe20000100800 */
[----:B------:R-:W-:Y:S02]  /*66d0*/  LEA R148, P3, R162, R240, 0x2 ;  /* 0x000000f0a2947211 */ /* 0x000fe400078610ff */
[----:B------:R-:W-:Y:S01]  /*66e0*/  LEA.HI.X.SX32 R151, R158, R72, 0x2, P6 ;  /* 0x000000489e977211 */ /* 0x000fe200030f16ff */
[----:B------:R-:W-:Y:S01]  /*66f0*/  STL [R1+0x250], R173 ;  /* 0x000250ad01007387 */ /* 0x000fe20000100800 */
[----:B------:R-:W-:Y:S02]  /*6700*/  LEA R156, P6, R179, R240, 0x2 ;  /* 0x000000f0b39c7211 */ /* 0x000fe400078c10ff */
[-C--:B------:R-:W-:Y:S01]  /*6710*/  LEA.HI.X.SX32 R153, R183, R72.reuse, 0x2, P5 ;  /* 0x00000048b7997211 */ /* 0x080fe200028f16ff */
[----:B------:R-:W-:Y:S01]  /*6720*/  STL [R1+0x248], R197 ;  /* 0x000248c501007387 */ /* 0x000fe20000100800 */
[----:B------:R-:W-:-:S02]  /*6730*/  LEA.HI.X.SX32 R149, R162, R72, 0x2, P3 ;  /* 0x00000048a2957211 */ /* 0x000fc400018f16ff */
[-C--:B------:R-:W-:Y:S01]  /*6740*/  LEA R158, P5, R177, R240.reuse, 0x2 ;  /* 0x000000f0b19e7211 */ /* 0x080fe200078a10ff */
[----:B------:R-:W-:Y:S01]  /*6750*/  STL [R1+0x24c], R200 ;  /* 0x00024cc801007387 */ /* 0x000fe20000100800 */
[----:B------:R-:W-:Y:S02]  /*6760*/  LEA R154, P3, R181, R240, 0x2 ;  /* 0x000000f0b59a7211 */ /* 0x000fe400078610ff */
[----:B------:R-:W-:Y:S01]  /*6770*/  LEA.HI.X.SX32 R157, R179, R72, 0x2, P6 ;  /* 0x00000048b39d7211 */ /* 0x000fe200030f16ff */
[----:B------:R-:W-:Y:S01]  /*6780*/  STL [R1+0x244], R171 ;  /* 0x000244ab01007387 */ /* 0x000fe20000100800 */
[----:B------:R-:W-:-:S03]  /*6790*/  LEA R162, P6, R173, R240, 0x2 ;  /* 0x000000f0ada27211 */ /* 0x000fc600078c10ff */
[----:B------:R-:W-:Y:S01]  /*67a0*/  STL [R1+0x23c], R195 ;  /* 0x00023cc301007387 */ /* 0x000fe20000100800 */
[----:B------:R-:W-:-:S03]  /*67b0*/  LEA.HI.X.SX32 R159, R177, R72, 0x2, P5 ;  /* 0x00000048b19f7211 */ /* 0x000fc600028f16ff */
[----:B------:R-:W-:Y:S01]  /*67c0*/  STL [R1+0x240], R202 ;  /* 0x000240ca01007387 */ /* 0x000fe20000100800 */
[----:B------:R-:W-:Y:S01]  /*67d0*/  LEA.HI.X.SX32 R155, R181, R72, 0x2, P3 ;  /* 0x00000048b59b7211 */ /* 0x000fe200018f16ff */
[----:B------:R-:W-:Y:S01]  /*67e0*/  VIADD R169, R77, 0xffffffc1 ;  /* 0xffffffc14da97836 */ /* 0x000fe20000000000 */
[-C--:B------:R-:W-:Y:S01]  /*67f0*/  LEA R164, P5, R171, R240.reuse, 0x2 ;  /* 0x000000f0aba47211 */ /* 0x080fe200078a10ff */
[----:B------:R-:W-:Y:S01]  /*6800*/  STL [R1+0x238], R172 ;  /* 0x000238ac01007387 */ /* 0x000fe20000100800 */
[----:B------:R-:W-:-:S03]  /*6810*/  LEA R160, P3, R175, R240, 0x2 ;  /* 0x000000f0afa07211 */ /* 0x000fc600078610ff */
[----:B------:R-:W-:Y:S01]  /*6820*/  STL [R1+0x230], R193 ;  /* 0x000230c101007387 */ /* 0x000fe20000100800 */
[----:B------:R-:W-:Y:S02]  /*6830*/  ISETP.GE.U32.AND P2, PT, R168, 0x7fffff81, PT ;  /* 0x7fffff81a800780c */ /* 0x000fe40003f46070 */
[----:B------:R-:W-:Y:S01]  /*6840*/  LEA.HI.X.SX32 R163, R173, R72, 0x2, P6 ;  /* 0x00000048ada37211 */ /* 0x000fe200030f16ff */
[----:B------:R-:W-:Y:S01]  /*6850*/  STL [R1+0x234], R204 ;  /* 0x000234cc01007387 */ /* 0x000fe20000100800 */
[----:B------:R-:W-:-:S03]  /*6860*/  LEA R168, P6, R174, R240, 0x2 ;  /* 0x000000f0aea87211 */ /* 0x000fc600078c10ff */
[----:B------:R3:W-:Y:S01]  /*6870*/  STL [R1+0x22c], R174 ;  /* 0x00022cae01007387 */ /* 0x0007e20000100800 */
[----:B------:R-:W-:-:S03]  /*6880*/  LEA.HI.X.SX32 R165, R171, R72, 0x2, P5 ;  /* 0x00000048aba57211 */ /* 0x000fc600028f16ff */
[----:B------:R-:W-:Y:S01]  /*6890*/  STL [R1+0x224], R191 ;  /* 0x000224bf01007387 */ /* 0x000fe20000100800 */
[----:B------:R-:W-:Y:S02]  /*68a0*/  LEA.HI.X.SX32 R161, R175, R72, 0x2, P3 ;  /* 0x00000048afa17211 */ /* 0x000fe400018f16ff */
[-C--:B------:R-:W-:Y:S01]  /*68b0*/  LEA R170, P5, R176, R240.reuse, 0x2 ;  /* 0x000000f0b0aa7211 */ /* 0x080fe200078a10ff */
[----:B------:R-:W-:Y:S01]  /*68c0*/  STL [R1+0x228], R206 ;  /* 0x000228ce01007387 */ /* 0x000fe20000100800 */
[----:B------:R-:W-:Y:S02]  /*68d0*/  ISETP.GE.U32.AND P4, PT, R169, 0x7fffff82, PT ;  /* 0x7fffff82a900780c */ /* 0x000fe40003f86070 */
[----:B------:R-:W-:Y:S01]  /*68e0*/  LEA R166, P3, R172, R240, 0x2 ;  /* 0x000000f0aca67211 */ /* 0x000fe200078610ff */
[----:B------:R4:W-:Y:S01]  /*68f0*/  STL [R1+0x220], R176 ;  /* 0x000220b001007387 */ /* 0x0009e20000100800 */
[----:B------:R-:W-:-:S03]  /*6900*/  LEA.HI.X.SX32 R169, R174, R72, 0x2, P6 ;  /* 0x00000048aea97211 */ /* 0x000fc600030f16ff */
[----:B------:R-:W-:Y:S01]  /*6910*/  STL [R1+0x218], R189 ;  /* 0x000218bd01007387 */ /* 0x000fe20000100800 */
[----:B---3--:R-:W-:-:S03]  /*6920*/  LEA R174, P6, R180, R240, 0x2 ;  /* 0x000000f0b4ae7211 */ /* 0x008fc600078c10ff */
[----:B------:R-:W-:Y:S01]  /*6930*/  STL [R1+0x21c], R208 ;  /* 0x00021cd001007387 */ /* 0x000fe20000100800 */
[----:B------:R-:W-:-:S03]  /*6940*/  LEA.HI.X.SX32 R171, R176, R72, 0x2, P5 ;  /* 0x00000048b0ab7211 */ /* 0x000fc600028f16ff */
[----:B------:R-:W-:Y:S01]  /*6950*/  STL [R1+0x214], R178 ;  /* 0x000214b201007387 */ /* 0x000fe20000100800 */
[----:B------:R-:W-:Y:S02]  /*6960*/  LEA.HI.X.SX32 R167, R172, R72, 0x2, P3 ;  /* 0x00000048aca77211 */ /* 0x000fe400018f16ff */
[-C--:B----4-:R-:W-:Y:S01]  /*6970*/  LEA R176, P5, R182, R240.reuse, 0x2 ;  /* 0x000000f0b6b07211 */ /* 0x090fe200078a10ff */
[----:B------:R-:W-:Y:S01]  /*6980*/  STL [R1+0x20c], R187 ;  /* 0x00020cbb01007387 */ /* 0x000fe20000100800 */
[----:B------:R-:W-:-:S03]  /*6990*/  LEA R172, P3, R178, R240, 0x2 ;  /* 0x000000f0b2ac7211 */ /* 0x000fc600078610ff */
[----:B------:R-:W-:Y:S01]  /*69a0*/  STL [R1+0x210], R210 ;  /* 0x000210d201007387 */ /* 0x000fe20000100800 */
[----:B------:R-:W-:-:S03]  /*69b0*/  LEA.HI.X.SX32 R175, R180, R72, 0x2, P6 ;  /* 0x00000048b4af7211 */ /* 0x000fc600030f16ff */
[----:B------:R3:W-:Y:S01]  /*69c0*/  STL [R1+0x208], R180 ;  /* 0x000208b401007387 */ /* 0x0007e20000100800 */
[----:B------:R-:W-:-:S03]  /*69d0*/  LEA.HI.X.SX32 R177, R182, R72, 0x2, P5 ;  /* 0x00000048b6b17211 */ /* 0x000fc600028f16ff */
[----:B------:R-:W-:Y:S01]  /*69e0*/  STL [R1+0x204], R212 ;  /* 0x000204d401007387 */ /* 0x000fe20000100800 */
[----:B------:R-:W-:-:S03]  /*69f0*/  LEA.HI.X.SX32 R173, R178, R72, 0x2, P3 ;  /* 0x00000048b2ad7211 */ /* 0x000fc600018f16ff */
[----:B------:R-:W-:Y:S01]  /*6a00*/  STL [R1+0x200], R185 ;  /* 0x000200b901007387 */ /* 0x000fe20000100800 */
[----:B---3--:R-:W-:-:S03]  /*6a10*/  LEA R180, P6, R186, R240, 0x2 ;  /* 0x000000f0bab47211 */ /* 0x008fc600078c10ff */
[----:B------:R3:W-:Y:S01]  /*6a20*/  STL [R1+0x1fc], R182 ;  /* 0x0001fcb601007387 */ /* 0x0007e20000100800 */
[----:B------:R-:W-:Y:S02]  /*6a30*/  LEA R178, P3, R184, R240, 0x2 ;  /* 0x000000f0b8b27211 */ /* 0x000fe400078610ff */
[----:B------:R-:W-:Y:S01]  /*6a40*/  LEA.HI.X.SX32 R181, R186, R72, 0x2, P6 ;  /* 0x00000048bab57211 */ /* 0x000fe200030f16ff */
[----:B------:R-:W-:Y:S01]  /*6a50*/  VIADD R219, R77, 0xffffffbf ;  /* 0xffffffbf4ddb7836 */ /* 0x000fe20000000000 */
[-C--:B------:R-:W-:Y:S01]  /*6a60*/  LEA R186, P6, R192, R240.reuse, 0x2 ;  /* 0x000000f0c0ba7211 */ /* 0x080fe200078c10ff */
[----:B-1----:R-:W-:Y:S01]  /*6a70*/  IMAD R6, R73, UR4, RZ ;  /* 0x0000000449067c24 */ /* 0x002fe2000f8e02ff */
[----:B------:R-:W-:Y:S01]  /*6a80*/  LDGSTS.E [R252+0x180f8], desc[UR26][R110.64], !P4 ;  /* 0x180f80006efc7fae */ /* 0x000fe2000e1a101a */
[----:B---3--:R-:W-:-:S03]  /*6a90*/  LEA R182, P5, R188, R240, 0x2 ;  /* 0x000000f0bcb67211 */ /* 0x008fc600078a10ff */
[----:B------:R1:W-:Y:S01]  /*6aa0*/  STL [R1+0x1f8], R214 ;  /* 0x0001f8d601007387 */ /* 0x0003e20000100800 */
[-C--:B------:R-:W-:Y:S02]  /*6ab0*/  LEA.HI.X.SX32 R179, R184, R72.reuse, 0x2, P3 ;  /* 0x00000048b8b37211 */ /* 0x080fe400018f16ff */
[----:B------:R-:W-:Y:S01]  /*6ac0*/  LEA.HI.X.SX32 R183, R188, R72, 0x2, P5 ;  /* 0x00000048bcb77211 */ /* 0x000fe200028f16ff */
[----:B--2---:R-:W-:Y:S01]  /*6ad0*/  IMAD R8, R74, UR4, RZ ;  /* 0x000000044a087c24 */ /* 0x004fe2000f8e02ff */
[-C--:B------:R-:W-:Y:S01]  /*6ae0*/  LEA R188, P5, R194, R240.reuse, 0x2 ;  /* 0x000000f0c2bc7211 */ /* 0x080fe200078a10ff */
[----:B------:R-:W-:Y:S01]  /*6af0*/  IMAD R7, R75, UR4, RZ ;  /* 0x000000044b077c24 */ /* 0x000fe2000f8e02ff */
[----:B------:R-:W-:Y:S01]  /*6b00*/  LEA R184, P3, R190, R240, 0x2 ;  /* 0x000000f0beb87211 */ /* 0x000fe200078610ff */
[----:B------:R-:W-:Y:S01]  /*6b10*/  LDGSTS.E [R252+0x180fc], desc[UR26][R112.64], !P2 ;  /* 0x180fc00070fc7fae */ /* 0x000fe2000d1a101a */
[----:B------:R-:W-:Y:S02]  /*6b20*/  LEA.HI.X.SX32 R187, R192, R72, 0x2, P6 ;  /* 0x00000048c0bb7211 */ /* 0x000fe400030f16ff */
[----:B------:R-:W-:Y:S01]  /*6b30*/  LEA R192, P6, R198, R240, 0x2 ;  /* 0x000000f0c6c07211 */ /* 0x000fe200078c10ff */
[----:B------:R2:W-:Y:S01]  /*6b40*/  STL [R1+0x1f4], R6 ;  /* 0x0001f40601007387 */ /* 0x0005e20000100800 */
[----:B------:R-:W-:-:S02]  /*6b50*/  LEA.HI.X.SX32 R189, R194, R72, 0x2, P5 ;  /* 0x00000048c2bd7211 */ /* 0x000fc400028f16ff */
[----:B------:R-:W-:Y:S01]  /*6b60*/  LEA.HI.X.SX32 R185, R190, R72, 0x2, P3 ;  /* 0x00000048beb97211 */ /* 0x000fe200018f16ff */
[----:B------:R-:W0:Y:S01]  /*6b70*/  LDGDEPBAR ;  /* 0x00000000000079af */ /* 0x000e220000000000 */
[-C--:B------:R-:W-:Y:S02]  /*6b80*/  LEA R194, P5, R200, R240.reuse, 0x2 ;  /* 0x000000f0c8c27211 */ /* 0x080fe400078a10ff */
[----:B------:R-:W-:Y:S02]  /*6b90*/  LEA R190, P3, R196, R240, 0x2 ;  /* 0x000000f0c4be7211 */ /* 0x000fe400078610ff */
[----:B------:R-:W-:Y:S02]  /*6ba0*/  LEA.HI.X.SX32 R193, R198, R72, 0x2, P6 ;  /* 0x00000048c6c17211 */ /* 0x000fe400030f16ff */
[----:B------:R-:W-:Y:S02]  /*6bb0*/  LEA R198, P6, R204, R240, 0x2 ;  /* 0x000000f0ccc67211 */ /* 0x000fe400078c10ff */
[----:B------:R-:W-:-:S02]  /*6bc0*/  LEA.HI.X.SX32 R195, R200, R72, 0x2, P5 ;  /* 0x00000048c8c37211 */ /* 0x000fc400028f16ff */
[----:B------:R-:W-:Y:S02]  /*6bd0*/  LEA.HI.X.SX32 R191, R196, R72, 0x2, P3 ;  /* 0x00000048c4bf7211 */ /* 0x000fe400018f16ff */
        /* <DEDUP_REMOVED lines=19> */
[----:B-1----:R-:W-:Y:S02]  /*6d10*/  LEA R214, P3, R220, R240, 0x2 ;  /* 0x000000f0dcd67211 */ /* 0x002fe400078610ff */
[-C--:B------:R-:W-:Y:S02]  /*6d20*/  LEA.HI.X.SX32 R217, R230, R72.reuse, 0x2, P6 ;  /* 0x00000048e6d97211 */ /* 0x080fe400030f16ff */
[----:B------:R-:W-:Y:S02]  /*6d30*/  ISETP.GE.U32.AND P6, PT, R219, 0x7fffff80, PT ;  /* 0x7fffff80db00780c */ /* 0x000fe40003fc6070 */
[----:B------:R-:W-:-:S02]  /*6d40*/  LEA.HI.X.SX32 R219, R228, R72, 0x2, P5 ;  /* 0x00000048e4db7211 */ /* 0x000fc400028f16ff */
[----:B------:R-:W-:Y:S02]  /*6d50*/  LEA.HI.X.SX32 R215, R220, R72, 0x2, P3 ;  /* 0x00000048dcd77211 */ /* 0x000fe400018f16ff */
[----:B------:R-:W-:Y:S02]  /*6d60*/  ISETP.GT.AND P5, PT, R225, 0x7f, PT ;  /* 0x0000007fe100780c */ /* 0x000fe40003fa4270 */
[----:B------:R-:W-:Y:S02]  /*6d70*/  LEA R220, P3, R224, R240, 0x2 ;  /* 0x000000f0e0dc7211 */ /* 0x000fe400078610ff */
[----:B------:R-:W-:Y:S02]  /*6d80*/  SEL R225, R222, RZ, P5 ;  /* 0x000000ffdee17207 */ /* 0x000fe40002800000 */
[----:B------:R-:W-:Y:S02]  /*6d90*/  LEA.HI.X.SX32 R221, R224, R72, 0x2, P3 ;  /* 0x00000048e0dd7211 */ /* 0x000fe400018f16ff */
[----:B------:R-:W-:-:S02]  /*6da0*/  LEA R222, P5, R6, R240, 0x2 ;  /* 0x000000f006de7211 */ /* 0x000fc400078a10ff */
[----:B------:R-:W-:Y:S02]  /*6db0*/  LEA R224, P4, R8, R240, 0x2 ;  /* 0x000000f008e07211 */ /* 0x000fe400078810ff */
[----:B------:R-:W-:Y:S01]  /*6dc0*/  ISETP.NE.U32.AND P3, PT, R223, RZ, PT ;  /* 0x000000ffdf00720c */ /* 0x000fe20003f65070 */
[----:B------:R-:W-:Y:S01]  /*6dd0*/  VIADD R228, R77, 0xffffffbe ;  /* 0xffffffbe4de47836 */ /* 0x000fe20000000000 */
[-C--:B------:R-:W-:Y:S01]  /*6de0*/  LEA.HI.X.SX32 R223, R6, R72.reuse, 0x2, P5 ;  /* 0x0000004806df7211 */ /* 0x080fe200028f16ff */
[----:B--2---:R-:W-:Y:S01]  /*6df0*/  IMAD R6, R226, UR4, RZ ;  /* 0x00000004e2067c24 */ /* 0x004fe2000f8e02ff */
[----:B------:R-:W-:Y:S02]  /*6e00*/  ISETP.NE.U32.AND P2, PT, R225, RZ, PT ;  /* 0x000000ffe100720c */ /* 0x000fe40003f45070 */
[----:B------:R-:W-:Y:S02]  /*6e10*/  LEA.HI.X.SX32 R225, R8, R72, 0x2, P4 ;  /* 0x0000004808e17211 */ /* 0x000fe400020f16ff */
[----:B------:R-:W-:Y:S01]  /*6e20*/  LEA R226, P4, R7, R240, 0x2 ;  /* 0x000000f007e27211 */ /* 0x000fe200078810ff */
[----:B------:R1:W-:Y:S01]  /*6e30*/  STL [R1+0x1f0], R8 ;  /* 0x0001f00801007387 */ /* 0x0003e20000100800 */
[----:B------:R-:W-:-:S03]  /*6e40*/  ISETP.GE.U32.AND P5, PT, R228, 0x7fffff7f, PT ;  /* 0x7fffff7fe400780c */ /* 0x000fc60003fa6070 */
[----:B------:R2:W-:Y:S01]  /*6e50*/  STL [R1+0x1ec], R7 ;  /* 0x0001ec0701007387 */ /* 0x0005e20000100800 */
[----:B-1----:R-:W-:Y:S01]  /*6e60*/  IMAD R8, R227, UR4, RZ ;  /* 0x00000004e3087c24 */ /* 0x002fe2000f8e02ff */
[----:B------:R-:W-:Y:S02]  /*6e70*/  LEA.HI.X.SX32 R227, R7, R72, 0x2, P4 ;  /* 0x0000004807e37211 */ /* 0x000fe400020f16ff */
[----:B------:R-:W-:Y:S01]  /*6e80*/  LEA R228, P4, R6, R240, 0x2 ;  /* 0x000000f006e47211 */ /* 0x000fe200078810ff */
[----:B--2---:R-:W-:-:S03]  /*6e90*/  IMAD R7, R229, UR4, RZ ;  /* 0x00000004e5077c24 */ /* 0x004fc6000f8e02ff */
[----:B------:R-:W-:Y:S02]  /*6ea0*/  LEA.HI.X.SX32 R229, R6, R72, 0x2, P4 ;  /* 0x0000004806e57211 */ /* 0x000fe400020f16ff */
[C---:B------:R-:W-:Y:S01]  /*6eb0*/  LEA R230, P4, R8.reuse, R240, 0x2 ;  /* 0x000000f008e67211 */ /* 0x040fe200078810ff */
[----:B------:R1:W-:Y:S04]  /*6ec0*/  STL [R1+0x1e8], R6 ;  /* 0x0001e80601007387 */ /* 0x0003e80000100800 */
        /* <DEDUP_REMOVED lines=15> */
[----:B------:R-:W-:Y:S03]  /*6fc0*/  STL [R1+0x1d8], R8 ;  /* 0x0001d80801007387 */ /* 0x000fe60000100800 */
[----:B------:R-:W-:Y:S02]  /*6fd0*/  LEA.HI.X.SX32 R239, R7, R72, 0x2, P4 ;  /* 0x0000004807ef7211 */ /* 0x000fe400020f16ff */
[C---:B------:R-:W-:Y:S01]  /*6fe0*/  LEA R240, P4, R6.reuse, R240, 0x2 ;  /* 0x000000f006f07211 */ /* 0x040fe200078810ff */
[----:B------:R-:W-:Y:S03]  /*6ff0*/  STL [R1+0x1d4], R7 ;  /* 0x0001d40701007387 */ /* 0x000fe60000100800 */
[----:B------:R-:W-:Y:S01]  /*7000*/  LEA.HI.X.SX32 R241, R6, R72, 0x2, P4 ;  /* 0x0000004806f17211 */ /* 0x000fe200020f16ff */
[----:B------:R1:W-:Y:S02]  /*7010*/  STL [R1+0x1d0], R6 ;  /* 0x0001d00601007387 */ /* 0x0003e40000100800 */
[----:B-1----:R-:W-:-:S05]  /*7020*/  VIADD R6, R2, UR8 ;  /* 0x0000000802067c36 */ /* 0x002fca0008000000 */
[----:B------:R-:W-:Y:S04]  /*7030*/  LDGSTS.E [R6], desc[UR26][R114.64], P3 ;  /* 0x0000000072067fae */ /* 0x000fe800099a101a */
[----:B------:R-:W-:Y:S04]  /*7040*/  LDGSTS.E [R6+0x400], desc[UR26][R116.64], P3 ;  /* 0x0040000074067fae */ /* 0x000fe800099a101a */
        /* <DEDUP_REMOVED lines=13> */
[----:B------:R1:W-:Y:S01]  /*7120*/  LDGSTS.E [R6+0x3c00], desc[UR26][R144.64], P3 ;  /* 0x03c0000090067fae */ /* 0x0003e200099a101a */
[----:B------:R-:W-:Y:S01]  /*7130*/  VIADD R73, R77, 0xffffffbd ;  /* 0xffffffbd4d497836 */ /* 0x000fe20000000000 */
[----:B------:R-:W-:-:S02]  /*7140*/  LOP3.LUT R7, R2, 0x20, RZ, 0x3c, !PT ;  /* 0x0000002002077812 */ /* 0x000fc400078e3cff */
[----:B-1----:R-:W-:-:S05]  /*7150*/  LOP3.LUT R6, R2, 0x40, RZ, 0x3c, !PT ;  /* 0x0000004002067812 */ /* 0x002fca00078e3cff */
[----:B------:R-:W-:Y:S01]  /*7160*/  VIADD R74, R6, UR8 ;  /* 0x00000008064a7c36 */ /* 0x000fe20008000000 */
[----:B------:R-:W-:Y:S01]  /*7170*/  LOP3.LUT R6, R2, 0x60, RZ, 0x3c, !PT ;  /* 0x0000006002067812 */ /* 0x000fe200078e3cff */
[----:B------:R-:W-:Y:S01]  /*7180*/  VIADD R75, R7, UR8 ;  /* 0x00000008074b7c36 */ /* 0x000fe20008000000 */
[----:B------:R-:W-:-:S03]  /*7190*/  ISETP.GE.U32.AND P4, PT, R73, 0x7fffff7e, PT ;  /* 0x7fffff7e4900780c */ /* 0x000fc60003f86070 */
[----:B------:R-:W-:Y:S01]  /*71a0*/  VIADD R73, R6, UR8 ;  /* 0x0000000806497c36 */ /* 0x000fe20008000000 */
[----:B------:R-:W-:Y:S04]  /*71b0*/  LDGSTS.E [R75+0x100], desc[UR26][R146.64], P3 ;  /* 0x00100000924b7fae */ /* 0x000fe800099a101a */
[----:B------:R-:W2:Y:S04]  /*71c0*/  LDL.LU.64 R6, [R1+0x38] ;  /* 0x0000380001067983 */ /* 0x000ea80000300a00 */
[----:B------:R-:W3:Y:S04]  /*71d0*/  LDL.LU.64 R242, [R1+0x30] ;  /* 0x0000300001f27983 */ /* 0x000ee80000300a00 */
[----:B------:R-:W4:Y:S04]  /*71e0*/  LDL.LU.64 R244, [R1+0x28] ;  /* 0x0000280001f47983 */ /* 0x000f280000300a00 */
[----:B------:R-:W4:Y:S01]  /*71f0*/  LDL.LU.64 R246, [R1+0x20] ;  /* 0x0000200001f67983 */ /* 0x000f220000300a00 */
[----:B------:R-:W-:-:S03]  /*7200*/  VIADD R8, R77, 0xffffffbc ;  /* 0xffffffbc4d087836 */ /* 0x000fc60000000000 */
[----:B------:R-:W4:Y:S04]  /*7210*/  LDL.LU.64 R248, [R1+0x18] ;  /* 0x0000180001f87983 */ /* 0x000f280000300a00 */
[----:B------:R-:W4:Y:S04]  /*7220*/  LDL.LU.64 R250, [R1+0x10] ;  /* 0x0000100001fa7983 */ /* 0x000f280000300a00 */
[----:B------:R-:W4:Y:S04]  /*7230*/  LDL.LU.64 R76, [R1+0x8] ;  /* 0x00000800014c7983 */ /* 0x000f280000300a00 */
        /* <DEDUP_REMOVED lines=40> */
[----:B------:R-:W-:Y:S01]  /*74c0*/  LDGSTS.E [R73+0x2700], desc[UR26][R228.64], P3 ;  /* 0x02700000e4497fae */ /* 0x000fe200099a101a */
[----:B------:R-:W-:-:S03]  /*74d0*/  IMAD.SHL.U32 R72, R78, 0x40, RZ ;  /* 0x000000404e487824 */ /* 0x000fc600078e00ff */
[----:B------:R-:W-:Y:S04]  /*74e0*/  LDGSTS.E [R73+0x2b00], desc[UR26][R230.64], P3 ;  /* 0x02b00000e6497fae */ /* 0x000fe800099a101a */
[----:B------:R-:W-:Y:S04]  /*74f0*/  LDGSTS.E [R73+0x2f00], desc[UR26][R232.64], P3 ;  /* 0x02f00000e8497fae */ /* 0x000fe800099a101a */
[----:B------:R-:W-:Y:S04]  /*7500*/  LDGSTS.E [R73+0x3300], desc[UR26][R234.64], P3 ;  /* 0x03300000ea497fae */ /* 0x000fe800099a101a */
[----:B------:R-:W-:Y:S04]  /*7510*/  LDGSTS.E [R73+0x3700], desc[UR26][R236.64], P3 ;  /* 0x03700000ec497fae */ /* 0x000fe800099a101a */
[----:B------:R-:W-:Y:S04]  /*7520*/  LDGSTS.E [R73+0x3b00], desc[UR26][R238.64], P3 ;  /* 0x03b00000ee497fae */ /* 0x000fe800099a101a */
[----:B------:R-:W-:Y:S01]  /*7530*/  LDGSTS.E [R73+0x3f00], desc[UR26][R240.64], P3 ;  /* 0x03f00000f0497fae */ /* 0x000fe200099a101a */
[----:B------:R-:W-:Y:S01]  /*7540*/  ISETP.GE.U32.AND P3, PT, R8, 0x7fffff7d, PT ;  /* 0x7fffff7d0800780c */ /* 0x000fe20003f66070 */
[----:B------:R-:W-:-:S02]  /*7550*/  IMAD.WIDE R8, R72, 0x4, R4 ;  /* 0x0000000448087825 */ /* 0x000fc400078e0204 */
[----:B------:R-:W1:Y:S01]  /*7560*/  LDC R5, c[0x0][0x3a0] ;  /* 0x0000e800ff057b82 */ /* 0x000e620000000800 */
[----:B------:R-:W0:Y:S07]  /*7570*/  LDGDEPBAR ;  /* 0x00000000000079af */ /* 0x000e2e0000000000 */
[----:B------:R-:W-:Y:S01]  /*7580*/  BAR.SYNC.DEFER_BLOCKING 0x0 ;  /* 0x0000000000007b1d */ /* 0x000fe20000010000 */
[----:B-1----:R-:W-:-:S05]  /*7590*/  VIADD R4, R5, 0xffffffbb ;  /* 0xffffffbb05047836 */ /* 0x002fca0000000000 */
[----:B------:R-:W-:Y:S01]  /*75a0*/  @!PT LDS RZ, [RZ] ;  /* 0x00000000fffff984 */ /* 0x000fe20000000800 */
[----:B------:R-:W-:Y:S01]  /*75b0*/  @!PT LDS RZ, [RZ] ;  /* 0x00000000fffff984 */ /* 0x000fe20000000800 */
[----:B------:R-:W-:Y:S01]  /*75c0*/  @!PT LDS RZ, [RZ] ;  /* 0x00000000fffff984 */ /* 0x000fe20000000800 */
[----:B------:R-:W-:Y:S01]  /*75d0*/  LDGSTS.E [R252+0x20000], desc[UR26][R8.64], !P6 ;  /* 0x2000000008fc7fae */ /* 0x000fe2000f1a101a */
[----:B------:R-:W-:Y:S01]  /*75e0*/  ISETP.GE.U32.AND P6, PT, R4, 0x7fffff7c, PT ;  /* 0x7fffff7c0400780c */ /* 0x000fe20003fc6070 */
[----:B------:R-:W-:Y:S02]  /*75f0*/  VIADD R4, R5, 0xffffffba ;  /* 0xffffffba05047836 */ /* 0x000fe40000000000 */
[----:B------:R1:W-:Y:S04]  /*7600*/  STL.64 [R1+0x58], R8 ;  /* 0x0000580801007387 */ /* 0x0003e80000100a00 */
[----:B-1----:R-:W4:Y:S01]  /*7610*/  LDL.LU.64 R8, [R1+0x360] ;  /* 0x0003600001087983 */ /* 0x002f220000300a00 */
[----:B--2---:R-:W-:-:S04]  /*7620*/  IMAD.WIDE R6, R72, 0x4, R6 ;  /* 0x0000000448067825 */ /* 0x004fc800078e0206 */
[----:B---3--:R-:W-:Y:S01]  /*7630*/  IMAD.WIDE R242, R72, 0x4, R242 ;  /* 0x0000000448f27825 */ /* 0x008fe200078e02f2 */
[----:B------:R1:W-:Y:S01]  /*7640*/  LDGSTS.E [R252+0x20004], desc[UR26][R6.64], !P5 ;  /* 0x2000400006fc7fae */ /* 0x0003e2000e9a101a */
[----:B------:R-:W-:Y:S02]  /*7650*/  ISETP.GE.U32.AND P5, PT, R4, 0x7fffff7b, PT ;  /* 0x7fffff7b0400780c */ /* 0x000fe40003fa6070 */
[----:B------:R-:W-:Y:S01]  /*7660*/  VIADD R4, R5, 0xffffffb9 ;  /* 0xffffffb905047836 */ /* 0x000fe20000000000 */
[----:B------:R2:W-:Y:S01]  /*7670*/  LDGSTS.E [R252+0x20008], desc[UR26][R242.64], !P4 ;  /* 0x20008000f2fc7fae */ /* 0x0005e2000e1a101a */
[----:B----4-:R-:W-:-:S03]  /*7680*/  IMAD.WIDE R244, R72, 0x4, R244 ;  /* 0x0000000448f47825 */ /* 0x010fc600078e02f4 */
[----:B------:R-:W-:Y:S01]  /*7690*/  ISETP.GE.U32.AND P4, PT, R4, 0x7fffff7a, PT ;  /* 0x7fffff7a0400780c */ /* 0x000fe20003f86070 */
[----:B------:R-:W-:Y:S01]  /*76a0*/  VIADD R4, R5, 0xffffffb8 ;  /* 0xffffffb805047836 */ /* 0x000fe20000000000 */
[----:B------:R3:W-:Y:S01]  /*76b0*/  LDGSTS.E [R252+0x2000c], desc[UR26][R244.64], !P3 ;  /* 0x2000c000f4fc7fae */ /* 0x0007e2000d9a101a */
[----:B------:R-:W-:-:S03]  /*76c0*/  IMAD.WIDE R246, R72, 0x4, R246 ;  /* 0x0000000448f67825 */ /* 0x000fc600078e02f6 */
[----:B------:R-:W-:Y:S01]  /*76d0*/  ISETP.GE.U32.AND P3, PT, R4, 0x7fffff79, PT ;  /* 0x7fffff790400780c */ /* 0x000fe20003f66070 */
[----:B------:R4:W-:Y:S01]  /*76e0*/  STL.64 [R1+0x50], R6 ;  /* 0x0000500601007387 */ /* 0x0009e20000100a00 */
[----:B------:R-:W-:-:S03]  /*76f0*/  IMAD.WIDE R248, R72, 0x4, R248 ;  /* 0x0000000448f87825 */ /* 0x000fc600078e02f8 */
[----:B------:R1:W-:Y:S01]  /*7700*/  LDGSTS.E [R252+0x20010], desc[UR26][R246.64], !P6 ;  /* 0x20010000f6fc7fae */ /* 0x0003e2000f1a101a */
[----:B------:R-:W-:-:S03]  /*7710*/  IMAD.WIDE R250, R72, 0x4, R250 ;  /* 0x0000000448fa7825 */ /* 0x000fc600078e02fa */
[----:B------:R1:W-:Y:S04]  /*7720*/  LDGSTS.E [R252+0x20014], desc[UR26][R248.64], !P5 ;  /* 0x20014000f8fc7fae */ /* 0x0003e8000e9a101a */
[----:B----4-:R-:W1:Y:S04]  /*7730*/  LDL.LU.64 R6, [R1+0x358] ;  /* 0x0003580001067983 */ /* 0x010e680000300a00 */
[----:B------:R4:W-:Y:S01]  /*7740*/  STL.64 [R1+0x48], R242 ;  /* 0x000048f201007387 */ /* 0x0009e20000100a00 */
[----:B------:R-:W-:-:S03]  /*7750*/  IMAD.WIDE R76, R72, 0x4, R76 ;  /* 0x00000004484c7825 */ /* 0x000fc600078e024c */
[----:B------:R1:W-:Y:S04]  /*7760*/  LDGSTS.E [R252+0x20018], desc[UR26][R250.64], !P4 ;  /* 0x20018000fafc7fae */ /* 0x0003e8000e1a101a */
[----:B------:R1:W-:Y:S04]  /*7770*/  LDGSTS.E [R252+0x2001c], desc[UR26][R76.64], !P3 ;  /* 0x2001c0004cfc7fae */ /* 0x0003e8000d9a101a */
[----:B----4-:R-:W2:Y:S04]  /*7780*/  LDL.LU.64 R242, [R1+0x350] ;  /* 0x0003500001f27983 */ /* 0x010ea80000300a00 */
[----:B------:R4:W-:Y:S04]  /*7790*/  STL.64 [R1+0x40], R244 ;  /* 0x000040f401007387 */ /* 0x0009e80000100a00 */
[----:B----4-:R-:W3:Y:S04]  /*77a0*/  LDL.LU.64 R244, [R1+0x348] ;  /* 0x0003480001f47983 */ /* 0x010ee80000300a00 */
[----:B------:R4:W-:Y:S04]  /*77b0*/  STL.64 [R1+0x38], R246 ;  /* 0x000038f601007387 */ /* 0x0009e80000100a00 */
[----:B----4-:R-:W4:Y:S04]  /*77c0*/  LDL.LU.64 R246, [R1+0x340] ;  /* 0x0003400001f67983 */ /* 0x010f280000300a00 */
[----:B------:R1:W-:Y:S04]  /*77d0*/  STL.64 [R1+0x30], R248 ;  /* 0x000030f801007387 */ /* 0x0003e80000100a00 */
[----:B-1----:R-:W4:Y:S04]  /*77e0*/  LDL.LU.64 R248, [R1+0x338] ;  /* 0x0003380001f87983 */ /* 0x002f280000300a00 */
[----:B------:R1:W-:Y:S04]  /*77f0*/  STL.64 [R1+0x28], R250 ;  /* 0x000028fa01007387 */ /* 0x0003e80000100a00 */
[----:B-1----:R-:W4:Y:S04]  /*7800*/  LDL.LU.64 R250, [R1+0x330] ;  /* 0x0003300001fa7983 */ /* 0x002f280000300a00 */
[----:B------:R1:W-:Y:S04]  /*7810*/  STL.64 [R1+0x20], R76 ;  /* 0x0000204c01007387 */ /* 0x0003e80000100a00 */
[----:B-1----:R-:W4:Y:S01]  /*7820*/  LDL.LU.64 R76, [R1+0x328] ;  /* 0x00032800014c7983 */ /* 0x002f220000300a00 */
[----:B------:R-:W-:-:S05]  /*7830*/  VIADD R4, R5, 0xffffffb7 ;  /* 0xffffffb705047836 */ /* 0x000fca0000000000 */
[----:B------:R-:W-:Y:S01]  /*7840*/  ISETP.GE.U32.AND P6, PT, R4, 0x7fffff78, PT ;  /* 0x7fffff780400780c */ /* 0x000fe20003fc6070 */
[----:B------:R-:W-:-:S05]  /*7850*/  VIADD R4, R5, 0xffffffb6 ;  /* 0xffffffb605047836 */ /* 0x000fca0000000000 */
[----:B------:R-:W-:Y:S01]  /*7860*/  ISETP.GE.U32.AND P5, PT, R4, 0x7fffff77, PT ;  /* 0x7fffff770400780c */ /* 0x000fe20003fa6070 */
[----:B------:R-:W-:-:S05]  /*7870*/  VIADD R4, R5, 0xffffffb5 ;  /* 0xffffffb505047836 */ /* 0x000fca0000000000 */
[----:B------:R-:W-:Y:S01]  /*7880*/  ISETP.GE.U32.AND P4, PT, R4, 0x7fffff76, PT ;  /* 0x7fffff760400780c */ /* 0x000fe20003f86070 */
[----:B------:R-:W-:-:S05]  /*7890*/  VIADD R4, R5, 0xffffffb4 ;  /* 0xffffffb405047836 */ /* 0x000fca0000000000 */
[----:B------:R-:W-:Y:S01]  /*78a0*/  ISETP.GE.U32.AND P3, PT, R4, 0x7fffff75, PT ;  /* 0x7fffff750400780c */ /* 0x000fe20003f66070 */
[----:B------:R-:W-:Y:S02]  /*78b0*/  VIADD R4, R5, 0xffffffb3 ;  /* 0xffffffb305047836 */ /* 0x000fe40000000000 */
[----:B------:R-:W-:-:S04]  /*78c0*/  IMAD.WIDE R6, R72, 0x4, R6 ;  /* 0x0000000448067825 */ /* 0x000fc800078e0206 */
[----:B--2---:R-:W-:-:S04]  /*78d0*/  IMAD.WIDE R242, R72, 0x4, R242 ;  /* 0x0000000448f27825 */ /* 0x004fc800078e02f2 */
[----:B---3--:R-:W-:-:S04]  /*78e0*/  IMAD.WIDE R244, R72, 0x4, R244 ;  /* 0x0000000448f47825 */ /* 0x008fc800078e02f4 */
[----:B----4-:R-:W-:-:S04]  /*78f0*/  IMAD.WIDE R246, R72, 0x4, R246 ;  /* 0x0000000448f67825 */ /* 0x010fc800078e02f6 */
[----:B------:R-:W-:-:S04]  /*7900*/  IMAD.WIDE R248, R72, 0x4, R248 ;  /* 0x0000000448f87825 */ /* 0x000fc800078e02f8 */
[----:B------:R-:W-:-:S04]  /*7910*/  IMAD.WIDE R250, R72, 0x4, R250 ;  /* 0x0000000448fa7825 */ /* 0x000fc800078e02fa */
[----:B------:R-:W-:-:S05]  /*7920*/  IMAD.WIDE R76, R72, 0x4, R76 ;  /* 0x00000004484c7825 */ /* 0x000fca00078e024c */
[----:B------:R-:W-:Y:S01]  /*7930*/  LDGSTS.E [R252+0x20020], desc[UR26][R76.64], !P6 ;  /* 0x200200004cfc7fae */ /* 0x000fe2000f1a101a */
[----:B------:R-:W-:Y:S01]  /*7940*/  ISETP.GE.U32.AND P6, PT, R4, 0x7fffff74, PT ;  /* 0x7fffff740400780c */ /* 0x000fe20003fc6070 */
[C---:B------:R-:W-:Y:S02]  /*7950*/  VIADD R4, R5.reuse, 0xffffffb2 ;  /* 0xffffffb205047836 */ /* 0x040fe40000000000 */
[----:B------:R-:W-:Y:S03]  /*7960*/  LDGSTS.E [R252+0x20024], desc[UR26][R250.64], !P5 ;  /* 0x20024000fafc7fae */ /* 0x000fe6000e9a101a */
[----:B------:R-:W-:Y:S01]  /*7970*/  ISETP.GE.U32.AND P5, PT, R4, 0x7fffff73, PT ;  /* 0x7fffff730400780c */ /* 0x000fe20003fa6070 */
[C---:B------:R-:W-:Y:S01]  /*7980*/  VIADD R4, R5.reuse, 0xffffffb1 ;  /* 0xffffffb105047836 */ /* 0x040fe20000000000 */
[----:B------:R-:W-:Y:S04]  /*7990*/  LDGSTS.E [R252+0x20028], desc[UR26][R248.64], !P4 ;  /* 0x20028000f8fc7fae */ /* 0x000fe8000e1a101a */
[----:B------:R-:W-:Y:S01]  /*79a0*/  ISETP.GE.U32.AND P4, PT, R4, 0x7fffff72, PT ;  /* 0x7fffff720400780c */ /* 0x000fe20003f86070 */
[C---:B------:R-:W-:Y:S01]  /*79b0*/  VIADD R4, R5.reuse, 0xffffffb0 ;  /* 0xffffffb005047836 */ /* 0x040fe20000000000 */
[----:B------:R-:W-:Y:S04]  /*79c0*/  LDGSTS.E [R252+0x2002c], desc[UR26][R246.64], !P3 ;  /* 0x2002c000f6fc7fae */ /* 0x000fe8000d9a101a */
[----:B------:R-:W-:Y:S01]  /*79d0*/  ISETP.GE.U32.AND P3, PT, R4, 0x7fffff71, PT ;  /* 0x7fffff710400780c */ /* 0x000fe20003f66070 */
[C---:B------:R-:W-:Y:S01]  /*79e0*/  VIADD R4, R5.reuse, 0xffffffaf ;  /* 0xffffffaf05047836 */ /* 0x040fe20000000000 */
[----:B------:R1:W-:Y:S04]  /*79f0*/  STL.64 [R1+0x18], R76 ;  /* 0x0000184c01007387 */ /* 0x0003e80000100a00 */
[----:B------:R-:W-:Y:S01]  /*7a00*/  LDGSTS.E [R252+0x20030], desc[UR26][R244.64], !P6 ;  /* 0x20030000f4fc7fae */ /* 0x000fe2000f1a101a */
[----:B------:R-:W-:Y:S01]  /*7a10*/  ISETP.GE.U32.AND P6, PT, R4, 0x7fffff70, PT ;  /* 0x7fffff700400780c */ /* 0x000fe20003fc6070 */
[----:B------:R-:W-:-:S02]  /*7a20*/  VIADD R4, R5, 0xffffffae ;  /* 0xffffffae05047836 */ /* 0x000fc40000000000 */
[----:B------:R-:W-:Y:S04]  /*7a30*/  LDGSTS.E [R252+0x20034], desc[UR26][R242.64], !P5 ;  /* 0x20034000f2fc7fae */ /* 0x000fe8000e9a101a */
[----:B-1----:R-:W5:Y:S04]  /*7a40*/  LDL.LU.64 R76, [R1+0x320] ;  /* 0x00032000014c7983 */ /* 0x002f680000300a00 */
[----:B------:R-:W-:Y:S04]  /*7a50*/  STL.64 [R1+0x8], R250 ;  /* 0x000008fa01007387 */ /* 0x000fe80000100a00 */
[----:B------:R-:W-:Y:S04]  /*7a60*/  STL.64 [R1], R248 ;  /* 0x000000f801007387 */ /* 0x000fe80000100a00 */
[----:B------:R1:W-:Y:S04]  /*7a70*/  STL.64 [R1+0x1c8], R6 ;  /* 0x0001c80601007387 */ /* 0x0003e80000100a00 */
[----:B------:R1:W-:Y:S01]  /*7a80*/  LDGSTS.E [R252+0x20038], desc[UR26][R6.64], !P4 ;  /* 0x2003800006fc7fae */ /* 0x0003e2000e1a101a */
[----:B------:R-:W-:Y:S01]  /*7a90*/  ISETP.GE.U32.AND P5, PT, R4, 0x7fffff6f, PT ;  /* 0x7fffff6f0400780c */ /* 0x000fe20003fa6070 */
[----:B------:R-:W-:-:S02]  /*7aa0*/  VIADD R4, R5, 0xffffffad ;  /* 0xffffffad05047836 */ /* 0x000fc40000000000 */
[----:B-1----:R-:W-:-:S05]  /*7ab0*/  IMAD.WIDE R6, R72, 0x4, R8 ;  /* 0x0000000448067825 */ /* 0x002fca00078e0208 */
[----:B------:R1:W-:Y:S04]  /*7ac0*/  STL.64 [R1+0x1c0], R6 ;  /* 0x0001c00601007387 */ /* 0x0003e80000100a00 */
[----:B------:R1:W-:Y:S01]  /*7ad0*/  LDGSTS.E [R252+0x2003c], desc[UR26][R6.64], !P3 ;  /* 0x2003c00006fc7fae */ /* 0x0003e2000d9a101a */
[----:B------:R-:W-:Y:S01]  /*7ae0*/  ISETP.GE.U32.AND P4, PT, R4, 0x7fffff6e, PT ;  /* 0x7fffff6e0400780c */ /* 0x000fe20003f86070 */
[----:B------:R-:W-:Y:S02]  /*7af0*/  VIADD R4, R5, 0xffffffac ;  /* 0xffffffac05047836 */ /* 0x000fe40000000000 */
        /* <DEDUP_REMOVED lines=134> */
[----:B-1----:R-:W-:-:S05]  /*8360*/  IMAD.WIDE R6, R72, 0x4, R64 ;  /* 0x0000000448067825 */ /* 0x002fca00078e0240 */
[----:B------:R1:W-:Y:S04]  /*8370*/  STL.64 [R1+0xd8], R6 ;  /* 0x0000d80601007387 */ /* 0x0003e80000100a00 */
[----:B------:R1:W-:Y:S02]  /*8380*/  LDGSTS.E [R252+0x200ac], desc[UR26][R6.64], !P3 ;  /* 0x200ac00006fc7fae */ /* 0x0003e4000d9a101a */
[----:B-1----:R-:W-:-:S05]  /*8390*/  IMAD.WIDE R6, R72, 0x4, R66 ;  /* 0x0000000448067825 */ /* 0x002fca00078e0242 */
[----:B------:R1:W-:Y:S04]  /*83a0*/  STL.64 [R1+0xd0], R6 ;  /* 0x0000d00601007387 */ /* 0x0003e80000100a00 */
[----:B------:R1:W-:Y:S01]  /*83b0*/  LDGSTS.E [R252+0x200b0], desc[UR26][R6.64], !P6 ;  /* 0x200b000006fc7fae */ /* 0x0003e2000f1a101a */
[----:B------:R-:W-:Y:S02]  /*83c0*/  VIADD R4, R5, 0xffffff91 ;  /* 0xffffff9105047836 */ /* 0x000fe40000000000 */
[----:B-1----:R-:W-:-:S05]  /*83d0*/  IMAD.WIDE R6, R72, 0x4, R68 ;  /* 0x0000000448067825 */ /* 0x002fca00078e0244 */
[----:B------:R1:W-:Y:S04]  /*83e0*/  STL.64 [R1+0xc8], R6 ;  /* 0x0000c80601007387 */ /* 0x0003e80000100a00 */
[----:B------:R1:W-:Y:S01]  /*83f0*/  LDGSTS.E [R252+0x200b4], desc[UR26][R6.64], !P5 ;  /* 0x200b400006fc7fae */ /* 0x0003e2000e9a101a */
[----:B------:R-:W-:Y:S01]  /*8400*/  ISETP.GE.U32.AND P4, PT, R4, 0x7fffff52, PT ;  /* 0x7fffff520400780c */ /* 0x000fe20003f86070 */
[C---:B------:R-:W-:Y:S02]  /*8410*/  VIADD R4, R5.reuse, 0xffffff90 ;  /* 0xffffff9005047836 */ /* 0x040fe40000000000 */
[----:B-1----:R-:W-:Y:S02]  /*8420*/  IMAD.WIDE R6, R72, 0x4, R70 ;  /* 0x0000000448067825 */ /* 0x002fe400078e0246 */
[----:B------:R-:W1:Y:S01]  /*8430*/  LDC R71, c[0x0][0x3a0] ;  /* 0x0000e800ff477b82 */ /* 0x000e620000000800 */
[----:B------:R-:W-:Y:S01]  /*8440*/  ISETP.GE.U32.AND P3, PT, R4, 0x7fffff51, PT ;  /* 0x7fffff510400780c */ /* 0x000fe20003f66070 */
[----:B------:R-:W-:-:S06]  /*8450*/  VIADD R4, R5, 0xffffff8f ;  /* 0xffffff8f05047836 */ /* 0x000fcc0000000000 */
[----:B------:R2:W-:Y:S01]  /*8460*/  LDGSTS.E [R252+0x200b8], desc[UR26][R6.64], !P4 ;  /* 0x200b800006fc7fae */ /* 0x0005e2000e1a101a */
[----:B------:R-:W-:Y:S01]  /*8470*/  ISETP.GE.U32.AND P6, PT, R4, 0x7fffff50, PT ;  /* 0x7fffff500400780c */ /* 0x000fe20003fc6070 */
[----:B------:R-:W-:-:S05]  /*8480*/  VIADD R4, R5, 0xffffff8e ;  /* 0xffffff8e05047836 */ /* 0x000fca0000000000 */
[----:B------:R-:W-:Y:S01]  /*8490*/  ISETP.GE.U32.AND P5, PT, R4, 0x7fffff4f, PT ;  /* 0x7fffff4f0400780c */ /* 0x000fe20003fa6070 */
[----:B------:R2:W-:Y:S01]  /*84a0*/  STL.64 [R1+0xc0], R6 ;  /* 0x0000c00601007387 */ /* 0x0005e20000100a00 */
[----:B-1----:R-:W-:Y:S02]  /*84b0*/  VIADD R4, R71, 0xffffff8d ;  /* 0xffffff8d47047836 */ /* 0x002fe40000000000 */
[----:B--2---:R-:W-:-:S03]  /*84c0*/  IMAD.WIDE R6, R72, 0x4, R80 ;  /* 0x0000000448067825 */ /* 0x004fc600078e0250 */
[----:B------:R-:W-:Y:S01]  /*84d0*/  ISETP.GE.U32.AND P4, PT, R4, 0x7fffff4e, PT ;  /* 0x7fffff4e0400780c */ /* 0x000fe20003f86070 */
[C---:B------:R-:W-:Y:S01]  /*84e0*/  VIADD R4, R71.reuse, 0xffffff8c ;  /* 0xffffff8c47047836 */ /* 0x040fe20000000000 */
        /* <DEDUP_REMOVED lines=39> */
[----:B------:R-:W-:-:S04]  /*8760*/  IMAD.WIDE R92, R72, 0x4, R98 ;  /* 0x00000004485c7825 */ /* 0x000fc800078e0262 */
[----:B-1----:R-:W-:-:S05]  /*8770*/  IMAD.WIDE R6, R72, 0x4, R96 ;  /* 0x0000000448067825 */ /* 0x002fca00078e0260 */
[----:B------:R1:W-:Y:S01]  /*8780*/  LDGSTS.E [R252+0x200dc], desc[UR26][R6.64], !P3 ;  /* 0x200dc00006fc7fae */ /* 0x0003e2000d9a101a */
[----:B------:R-:W-:Y:S01]  /*8790*/  ISETP.GE.U32.AND P3, PT, R4, 0x7fffff45, PT ;  /* 0x7fffff450400780c */ /* 0x000fe20003f66070 */
[C---:B------:R-:W-:Y:S02]  /*87a0*/  VIADD R4, R71.reuse, 0xffffff83 ;  /* 0xffffff8347047836 */ /* 0x040fe40000000000 */
[----:B------:R1:W-:Y:S04]  /*87b0*/  STL.64 [R1+0x78], R6 ;  /* 0x0000780601007387 */ /* 0x0003e80000100a00 */
[----:B------:R-:W-:Y:S01]  /*87c0*/  LDGSTS.E [R252+0x200e0], desc[UR26][R92.64], !P6 ;  /* 0x200e00005cfc7fae */ /* 0x000fe2000f1a101a */
[----:B------:R-:W-:Y:S01]  /*87d0*/  ISETP.GE.U32.AND P6, PT, R4, 0x7fffff44, PT ;  /* 0x7fffff440400780c */ /* 0x000fe20003fc6070 */
[----:B------:R-:W-:-:S02]  /*87e0*/  VIADD R4, R71, 0xffffff82 ;  /* 0xffffff8247047836 */ /* 0x000fc40000000000 */
[----:B-1----:R-:W-:-:S05]  /*87f0*/  IMAD.WIDE R6, R72, 0x4, R100 ;  /* 0x0000000448067825 */ /* 0x002fca00078e0264 */
[----:B------:R1:W-:Y:S04]  /*8800*/  STL.64 [R1+0x70], R6 ;  /* 0x0000700601007387 */ /* 0x0003e80000100a00 */
[----:B------:R1:W-:Y:S01]  /*8810*/  LDGSTS.E [R252+0x200e4], desc[UR26][R6.64], !P5 ;  /* 0x200e400006fc7fae */ /* 0x0003e2000e9a101a */
[----:B------:R-:W-:Y:S01]  /*8820*/  ISETP.GE.U32.AND P5, PT, R4, 0x7fffff43, PT ;  /* 0x7fffff430400780c */ /* 0x000fe20003fa6070 */
[C---:B------:R-:W-:Y:S02]  /*8830*/  VIADD R4, R71.reuse, 0xffffff81 ;  /* 0xffffff8147047836 */ /* 0x040fe40000000000 */
[----:B------:R-:W-:Y:S02]  /*8840*/  VIADD R5, R71, 0xffffff80 ;  /* 0xffffff8047057836 */ /* 0x000fe40000000000 */
[----:B-1----:R-:W-:-:S05]  /*8850*/  IMAD.WIDE R6, R72, 0x4, R102 ;  /* 0x0000000448067825 */ /* 0x002fca00078e0266 */
[----:B------:R1:W-:Y:S04]  /*8860*/  STL.64 [R1+0x68], R6 ;  /* 0x0000680601007387 */ /* 0x0003e80000100a00 */
[----:B------:R1:W-:Y:S01]  /*8870*/  LDGSTS.E [R252+0x200e8], desc[UR26][R6.64], !P4 ;  /* 0x200e800006fc7fae */ /* 0x0003e2000e1a101a */
[----:B------:R-:W-:Y:S01]  /*8880*/  ISETP.GE.U32.AND P4, PT, R4, 0x7fffff42, PT ;  /* 0x7fffff420400780c */ /* 0x000fe20003f86070 */
[----:B-1----:R-:W-:-:S05]  /*8890*/  IMAD.WIDE R6, R72, 0x4, R104 ;  /* 0x0000000448067825 */ /* 0x002fca00078e0268 */
[----:B------:R1:W-:Y:S01]  /*88a0*/  LDGSTS.E [R252+0x200ec], desc[UR26][R6.64], !P3 ;  /* 0x200ec00006fc7fae */ /* 0x0003e2000d9a101a */
[----:B------:R-:W-:Y:S01]  /*88b0*/  ISETP.GE.U32.AND P3, PT, R5, 0x7fffff41, PT ;  /* 0x7fffff410500780c */ /* 0x000fe20003f66070 */
[----:B------:R-:W-:-:S04]  /*88c0*/  IMAD.WIDE R106, R72, 0x4, R106 ;  /* 0x00000004486a7825 */ /* 0x000fc800078e026a */
[----:B------:R-:W-:Y:S02]  /*88d0*/  IMAD.SHL.U32 R79, R79, 0x40, RZ ;  /* 0x000000404f4f7824 */ /* 0x000fe400078e00ff */
[C---:B------:R-:W-:Y:S01]  /*88e0*/  IMAD.WIDE R108, R72.reuse, 0x4, R108 ;  /* 0x00000004486c7825 */ /* 0x040fe200078e026c */
[----:B------:R1:W-:Y:S03]  /*88f0*/  STL.64 [R1+0x60], R6 ;  /* 0x0000600601007387 */ /* 0x0003e60000100a00 */
[C---:B------:R-:W-:Y:S01]  /*8900*/  IMAD.WIDE R110, R72.reuse, 0x4, R110 ;  /* 0x00000004486e7825 */ /* 0x040fe200078e026e */
[----:B------:R-:W-:Y:S03]  /*8910*/  LDGSTS.E [R252+0x200f0], desc[UR26][R106.64], !P6 ;  /* 0x200f00006afc7fae */ /* 0x000fe6000f1a101a */
[----:B------:R-:W-:Y:S01]  /*8920*/  IMAD.WIDE R112, R72, 0x4, R112 ;  /* 0x0000000448707825 */ /* 0x000fe200078e0270 */
[----:B------:R-:W-:Y:S03]  /*8930*/  LDGSTS.E [R252+0x200f4], desc[UR26][R108.64], !P5 ;  /* 0x200f40006cfc7fae */ /* 0x000fe6000e9a101a */
[C---:B------:R-:W-:Y:S01]  /*8940*/  IMAD.WIDE R114, R79.reuse, 0x4, R114 ;  /* 0x000000044f727825 */ /* 0x040fe200078e0272 */
[----:B------:R-:W-:Y:S03]  /*8950*/  LDGSTS.E [R252+0x200f8], desc[UR26][R110.64], !P4 ;  /* 0x200f80006efc7fae */ /* 0x000fe6000e1a101a */
[----:B-1----:R-:W-:Y:S01]  /*8960*/  VIADD R7, R2, UR8 ;  /* 0x0000000802077c36 */ /* 0x002fe20008000000 */
[----:B------:R-:W-:Y:S01]  /*8970*/  LDGSTS.E [R252+0x200fc], desc[UR26][R112.64], !P3 ;  /* 0x200fc00070fc7fae */ /* 0x000fe2000d9a101a */
[----:B------:R-:W-:-:S03]  /*8980*/  IMAD.WIDE R116, R79, 0x4, R116 ;  /* 0x000000044f747825 */ /* 0x000fc600078e0274 */
[----:B------:R-:W0:Y:S01]  /*8990*/  LDGDEPBAR ;  /* 0x00000000000079af */ /* 0x000e220000000000 */
[----:B------:R-:W-:-:S03]  /*89a0*/  IMAD.WIDE R118, R79, 0x4, R118 ;  /* 0x000000044f767825 */ /* 0x000fc600078e0276 */
[----:B------:R-:W-:Y:S01]  /*89b0*/  LDGSTS.E [R7+0x8000], desc[UR26][R114.64], P2 ;  /* 0x0800000072077fae */ /* 0x000fe200091a101a */
        /* <DEDUP_REMOVED lines=77> */
[----:B------:R1:W-:Y:S01]  /*8e90*/  LDGSTS.E [R74+0x9e00], desc[UR26][R4.64], P2 ;  /* 0x09e00000044a7fae */ /* 0x0003e200091a101a */
        /* <DEDUP_REMOVED lines=24> */
[----:B------:R-:W-:-:S04]  /*9020*/  IMAD.WIDE R222, R79, 0x4, R222 ;  /* 0x000000044fde7825 */ /* 0x000fc800078e02de */
[C---:B------:R-:W-:Y:S01]  /*9030*/  IMAD.WIDE R224, R79.reuse, 0x4, R224 ;  /* 0x000000044fe07825 */ /* 0x040fe200078e02e0 */
[----:B------:R1:W-:Y:S03]  /*9040*/  STL.64 [R1+0x10], R4 ;  /* 0x0000100401007387 */ /* 0x0003e60000100a00 */
[C---:B------:R-:W-:Y:S01]  /*9050*/  IMAD.WIDE R226, R79.reuse, 0x4, R226 ;  /* 0x000000044fe27825 */ /* 0x040fe200078e02e2 */
[----:B------:R2:W-:Y:S03]  /*9060*/  LDGSTS.E [R73+0x9300], desc[UR26][R218.64], P2 ;  /* 0x09300000da497fae */ /* 0x0005e600091a101a */
[C---:B------:R-:W-:Y:S01]  /*9070*/  IMAD.WIDE R228, R79.reuse, 0x4, R228 ;  /* 0x000000044fe47825 */ /* 0x040fe200078e02e4 */
[----:B------:R2:W-:Y:S03]  /*9080*/  LDGSTS.E [R73+0x9700], desc[UR26][R220.64], P2 ;  /* 0x09700000dc497fae */ /* 0x0005e600091a101a */
[C---:B------:R-:W-:Y:S01]  /*9090*/  IMAD.WIDE R230, R79.reuse, 0x4, R230 ;  /* 0x000000044fe67825 */ /* 0x040fe200078e02e6 */
[----:B-1----:R-:W1:Y:S03]  /*90a0*/  S2R R5, SR_TID.X ;  /* 0x0000000000057919 */ /* 0x002e660000002100 */
[C---:B------:R-:W-:Y:S01]  /*90b0*/  IMAD.WIDE R232, R79.reuse, 0x4, R232 ;  /* 0x000000044fe87825 */ /* 0x040fe200078e02e8 */
[----:B------:R2:W-:Y:S03]  /*90c0*/  LDGSTS.E [R73+0x9b00], desc[UR26][R222.64], P2 ;  /* 0x09b00000de497fae */ /* 0x0005e600091a101a */
[C---:B------:R-:W-:Y:S01]  /*90d0*/  IMAD.WIDE R234, R79.reuse, 0x4, R234 ;  /* 0x000000044fea7825 */ /* 0x040fe200078e02ea */
[----:B------:R2:W-:Y:S03]  /*90e0*/  LDGSTS.E [R73+0x9f00], desc[UR26][R224.64], P2 ;  /* 0x09f00000e0497fae */ /* 0x0005e600091a101a */
[C---:B------:R-:W-:Y:S01]  /*90f0*/  IMAD.WIDE R236, R79.reuse, 0x4, R236 ;  /* 0x000000044fec7825 */ /* 0x040fe200078e02ec */
[----:B------:R2:W-:Y:S03]  /*9100*/  LDGSTS.E [R73+0xa300], desc[UR26][R226.64], P2 ;  /* 0x0a300000e2497fae */ /* 0x0005e600091a101a */
[C---:B------:R-:W-:Y:S01]  /*9110*/  IMAD.WIDE R238, R79.reuse, 0x4, R238 ;  /* 0x000000044fee7825 */ /* 0x040fe200078e02ee */
[----:B------:R2:W-:Y:S03]  /*9120*/  LDGSTS.E [R73+0xa700], desc[UR26][R228.64], P2 ;  /* 0x0a700000e4497fae */ /* 0x0005e600091a101a */
[----:B------:R-:W-:Y:S01]  /*9130*/  IMAD.WIDE R240, R79, 0x4, R240 ;  /* 0x000000044ff07825 */ /* 0x000fe200078e02f0 */
[----:B------:R2:W-:Y:S04]  /*9140*/  LDGSTS.E [R73+0xab00], desc[UR26][R230.64], P2 ;  /* 0x0ab00000e6497fae */ /* 0x0005e800091a101a */
[----:B------:R2:W-:Y:S04]  /*9150*/  LDGSTS.E [R73+0xaf00], desc[UR26][R232.64], P2 ;  /* 0x0af00000e8497fae */ /* 0x0005e800091a101a */
[----:B------:R2:W-:Y:S04]  /*9160*/  LDGSTS.E [R73+0xb300], desc[UR26][R234.64], P2 ;  /* 0x0b300000ea497fae */ /* 0x0005e800091a101a */
[----:B------:R2:W-:Y:S04]  /*9170*/  LDGSTS.E [R73+0xb700], desc[UR26][R236.64], P2 ;  /* 0x0b700000ec497fae */ /* 0x0005e800091a101a */
[----:B------:R2:W-:Y:S04]  /*9180*/  LDGSTS.E [R73+0xbb00], desc[UR26][R238.64], P2 ;  /* 0x0bb00000ee497fae */ /* 0x0005e800091a101a */
[----:B------:R2:W-:Y:S04]  /*9190*/  LDGSTS.E [R73+0xbf00], desc[UR26][R240.64], P2 ;  /* 0x0bf00000f0497fae */ /* 0x0005e800091a101a */
[----:B------:R-:W0:Y:S01]  /*91a0*/  LDGDEPBAR ;  /* 0x00000000000079af */ /* 0x000e220000000000 */
[----:B-1----:R-:W-:-:S04]  /*91b0*/  SHF.R.U32.HI R5, RZ, 0x5, R5 ;  /* 0x00000005ff057819 */ /* 0x002fc80000011605 */
[----:B------:R-:W-:Y:S01]  /*91c0*/  LOP3.LUT P2, RZ, R5, UR16, RZ, 0xfc, !PT ;  /* 0x0000001005ff7c12 */ /* 0x000fe2000f84fcff */
[----:B------:R-:W-:-:S04]  /*91d0*/  DEPBAR.LE SB0, 0x2 ;  /* 0x000080800000791a */ /* 0x000fc80000000000 */
[----:B------:R-:W-:Y:S06]  /*91e0*/  BAR.SYNC.DEFER_BLOCKING 0x0 ;  /* 0x0000000000007b1d */ /* 0x000fec0000010000 */
[----:B--2---:R-:W-:Y:S05]  /*91f0*/  @!P0 BRA `(.L_x_12) ;  /* 0x0000000000448947 */ /* 0x004fea0003800000 */
[----:B------:R-:W-:Y:S04]  /*9200*/  LDS.128 R4, [R252+0x18000] ;  /* 0x01800000fc047984 */ /* 0x000fe80000000c00 */
        /* <DEDUP_REMOVED lines=14> */
[----:B------:R-:W1:Y:S02]  /*92f0*/  LDS.128 R64, [R252+0x180f0] ;  /* 0x0180f000fc407984 */ /* 0x000e640000000c00 */
[----:B-1----:R1:W-:Y:S02]  /*9300*/  STTM.x64 tmem[UR10+0x100], R4 ;  /* 0x00010004000079ed */ /* 0x0023e4000834000a */
.L_x_12:
[----:B-1----:R-:W2:Y:S01]  /*9310*/  LDL.LU.64 R8, [R1+0x58] ;  /* 0x0000580001087983 */ /* 0x002ea20000300a00 */
[----:B------:R-:W1:Y:S03]  /*9320*/  LDC R10, c[0x0][0x3a0] ;  /* 0x0000e800ff0a7b82 */ /* 0x000e660000000800 */
[----:B------:R-:W3:Y:S01]  /*9330*/  LDL.LU.64 R12, [R1+0x50] ;  /* 0x00005000010c7983 */ /* 0x000ee20000300a00 */
[C---:B------:R-:W-:Y:S01]  /*9340*/  IMAD.SHL.U32 R68, R72.reuse, 0x4, RZ ;  /* 0x0000000448447824 */ /* 0x040fe200078e00ff */
[----:B------:R-:W-:Y:S01]  /*9350*/  SHF.R.S32.HI R4, RZ, 0x1f, R72 ;  /* 0x0000001fff047819 */ /* 0x000fe20000011448 */
[----:B------:R-:W-:Y:S01]  /*9360*/  VIADD R5, R71, 0xffffff7f ;  /* 0xffffff7f47057836 */ /* 0x000fe20000000000 */
[----:B------:R-:W4:Y:S02]  /*9370*/  FENCE.VIEW.ASYNC.T ;  /* 0x00000000000073c6 */ /* 0x000f240000000200 */
[----:B----4-:R-:W-:Y:S01]  /*9380*/  BAR.SYNC.DEFER_BLOCKING 0x0 ;  /* 0x0000000000007b1d */ /* 0x010fe20000010000 */
[----:B------:R-:W-:Y:S01]  /*9390*/  SHF.L.U64.HI R69, R72, 0x2, R4 ;  /* 0x0000000248457819 */ /* 0x000fe20000010204 */
[----:B------:R-:W-:Y:S01]  /*93a0*/  UIADD3 UR12, UPT, UPT, UR9, 0x100, URZ ;  /* 0x00000100090c7890 */ /* 0x000fe2000fffe0ff */
[----:B------:R-:W-:Y:S01]  /*93b0*/  ISETP.GE.U32.AND P4, PT, R5, 0x7fffff40, PT ;  /* 0x7fffff400500780c */ /* 0x000fe20003f86070 */
[----:B------:R-:W-:-:S05]  /*93c0*/  VIADD R5, R71, 0xffffff7e ;  /* 0xffffff7e47057836 */ /* 0x000fca0000000000 */
[----:B------:R-:W-:Y:S01]  /*93d0*/  ISETP.GE.U32.AND P3, PT, R5, 0x7fffff3f, PT ;  /* 0x7fffff3f0500780c */ /* 0x000fe20003f66070 */
[----:B-1----:R-:W-:Y:S01]  /*93e0*/  VIADD R10, R10, 0x3f ;  /* 0x0000003f0a0a7836 */ /* 0x002fe20000000000 */
[----:B------:R-:W-:Y:S01]  /*93f0*/  @!PT LDS RZ, [RZ] ;  /* 0x00000000fffff984 */ /* 0x000fe20000000800 */
[----:B------:R-:W-:Y:S01]  /*9400*/  @!PT LDS RZ, [RZ] ;  /* 0x00000000fffff984 */ /* 0x000fe20000000800 */
[----:B------:R-:W-:Y:S01]  /*9410*/  @!PT LDS RZ, [RZ] ;  /* 0x00000000fffff984 */ /* 0x000fe20000000800 */
[----:B------:R-:W-:Y:S01]  /*9420*/  @!PT LDS RZ, [RZ] ;  /* 0x00000000fffff984 */ /* 0x000fe20000000800 */
[----:B------:R-:W-:-:S00]  /*9430*/  MEMBAR.ALL.CTA ;  /* 0x0000000000007992 */ /* 0x000fc00000008000 */
[----:B------:R-:W-:Y:S06]  /*9440*/  MEMBAR.ALL.GPU ;  /* 0x0000000000007992 */ /* 0x000fec000000a000 */
[----:B------:R-:W-:-:S00]  /*9450*/  ERRBAR ;  /* 0x00000000000079ab */ /* 0x000fc00000000000 */
[----:B------:R-:W-:Y:S08]  /*9460*/  CGAERRBAR ;  /* 0x00000000000075ab */ /* 0x000ff00000000000 */
[----:B------:R-:W-:Y:S06]  /*9470*/  UCGABAR_ARV ;  /* 0x00000000000079c7 */ /* 0x000fec0008000000 */
[----:B------:R-:W-:Y:S01]  /*9480*/  UCGABAR_WAIT ;  /* 0x0000000000007dc7 */ /* 0x000fe20008000000 */
[----:B------:R-:W-:Y:S01]  /*9490*/  CCTL.IVALL ;  /* 0x00000000ff00798f */ /* 0x000fe20002000000 */
[----:B--2---:R-:W-:-:S05]  /*94a0*/  IADD3 R6, P0, PT, R8, R68, RZ ;  /* 0x0000004408067210 */ /* 0x004fca0007f1e0ff */
[----:B------:R-:W-:Y:S01]  /*94b0*/  IMAD.X R7, R9, 0x1, R69, P0 ;  /* 0x0000000109077824 */ /* 0x000fe200000e0645 */
[----:B---3--:R-:W-:-:S05]  /*94c0*/  IADD3 R8, P0, PT, R12, R68, RZ ;  /* 0x000000440c087210 */ /* 0x008fca0007f1e0ff */
[----:B------:R-:W-:Y:S01]  /*94d0*/  IMAD.X R9, R13, 0x1, R69, P0 ;  /* 0x000000010d097824 */ /* 0x000fe200000e0645 */
[----:B------:R-:W-:-:S13]  /*94e0*/  ISETP.LT.OR P0, PT, R10, 0x40, P2 ;  /* 0x000000400a00780c */ /* 0x000fda0001701670 */
[----:B------:R-:W-:Y:S05]  /*94f0*/  @P0 BRA `(.L_x_13) ;  /* 0x0000000000b80947 */ /* 0x000fea0003800000 */
[----:B------:R-:W-:Y:S01]  /*9500*/  USHF.R.U32.HI UR6, URZ, 0x4, UR8 ;  /* 0x00000004ff067899 */ /* 0x000fe20008011608 */
[----:B------:R-:W-:Y:S01]  /*9510*/  UMOV UR4, URZ ;  /* 0x000000ff00047c82 */ /* 0x000fe20008000000 */
[----:B------:R-:W-:Y:S02]  /*9520*/  UIADD3 UR5, UPT, UPT, UR9, 0x108, URZ ;  /* 0x0000010809057890 */ /* 0x000fe4000fffe0ff */
[----:B------:R-:W-:Y:S02]  /*9530*/  USGXT.U32 UR6, UR6, 0xe ;  /* 0x0000000e0606789a */ /* 0x000fe40008000000 */
[----:B------:R-:W-:Y:S02]  /*9540*/  UIADD3 UR13, UPT, UPT, UR9, 0x110, URZ ;  /* 0x00000110090d7890 */ /* 0x000fe4000fffe0ff */
[----:B------:R-:W-:Y:S02]  /*9550*/  UIADD3 UR32, UP1, UPT, UR6, 0x2, URZ ;  /* 0x0000000206207890 */ /* 0x000fe4000ff3e0ff */
[----:B------:R-:W-:-:S02]  /*9560*/  UIADD3 UR18, UPT, UPT, UR9, 0x118, URZ ;  /* 0x0000011809127890 */ /* 0x000fc4000fffe0ff */
[----:B------:R-:W-:Y:S02]  /*9570*/  UIADD3.X UR33, UPT, UPT, UR4, 0x40004040, URZ, UP1, !UPT ;  /* 0x4000404004217890 */ /* 0x000fe40008ffe4ff */
[----:B------:R-:W-:Y:S02]  /*9580*/  UIADD3 UR19, UPT, UPT, UR9, 0x120, URZ ;  /* 0x0000012009137890 */ /* 0x000fe4000fffe0ff */
[----:B------:R-:W-:Y:S02]  /*9590*/  UIADD3.64 UR14, UPT, UPT, UR32, 0x2, URZ ;  /* 0x00000002200e7897 */ /* 0x000fe4000fffe0ff */
[----:B------:R-:W-:Y:S02]  /*95a0*/  UIADD3.64 UR16, UPT, UPT, UR32, 0x4, URZ ;  /* 0x0000000420107897 */ /* 0x000fe4000fffe0ff */
[----:B------:R-:W-:Y:S02]  /*95b0*/  UIADD3.64 UR20, UPT, UPT, UR32, 0x3fe, URZ ;  /* 0x000003fe20147897 */ /* 0x000fe4000fffe0ff */
[----:B------:R-:W-:-:S02]  /*95c0*/  UIADD3 UR24, UPT, UPT, UR9, 0x128, URZ ;  /* 0x0000012809187890 */ /* 0x000fc4000fffe0ff */
[----:B------:R-:W-:Y:S02]  /*95d0*/  UIADD3.64 UR22, UPT, UPT, UR32, 0x400, URZ ;  /* 0x0000040020167897 */ /* 0x000fe4000fffe0ff */
[----:B------:R-:W-:Y:S02]  /*95e0*/  UIADD3 UR4, UPT, UPT, UR9, 0x130, URZ ;  /* 0x0000013009047890 */ /* 0x000fe4000fffe0ff */
[----:B------:R-:W-:Y:S01]  /*95f0*/  UIADD3.64 UR28, UPT, UPT, UR32, 0x402, URZ ;  /* 0x00000402201c7897 */ /* 0x000fe2000fffe0ff */
[----:B------:R-:W-:Y:S01]  /*9600*/  UMOV UR34, 0x0 ;  /* 0x0000000000227882 */ /* 0x000fe20000000000 */
[----:B------:R-:W-:Y:S01]  /*9610*/  UMOV UR35, 0x10400910 ;  /* 0x1040091000237882 */ /* 0x000fe20000000000 */
[----:B------:R-:W-:Y:S02]  /*9620*/  UIADD3 UR25, UPT, UPT, UR9, 0x138, URZ ;  /* 0x0000013809197890 */ /* 0x000fe4000fffe0ff */
[----:B------:R-:W-:Y:S01]  /*9630*/  UIADD3.64 UR30, UPT, UPT, UR32, 0x404, URZ ;  /* 0x00000404201e7897 */ /* 0x000fe2000fffe0ff */
[----:B------:R-:W-:Y:S01]  /*9640*/  UMOV UR7, 0x40004040 ;  /* 0x4000404000077882 */ /* 0x000fe20000000000 */
[----:B------:R-:W-:Y:S01]  /*9650*/  UMOV UR36, 0x0 ;  /* 0x0000000000247882 */ /* 0x000fe20000000000 */
[----:B------:R-:W-:Y:S01]  /*9660*/  UMOV UR37, 0x10400910 ;  /* 0x1040091000257882 */ /* 0x000fe20000000000 */
[----:B------:R-:W-:Y:S01]  /*9670*/  UMOV UR38, 0x0 ;  /* 0x0000000000267882 */ /* 0x000fe20000000000 */
[----:B------:R-:W-:Y:S01]  /*9680*/  UMOV UR39, 0x10400910 ;  /* 0x1040091000277882 */ /* 0x000fe20000000000 */
[----:B------:R1:W-:Y:S01]  /*9690*/  UTCHMMA.2CTA tmem[UR12], gdesc[UR6], tmem[UR9], tmem[UR34], idesc[UR35], !UPT ;  /* 0x00ff22060c0079ea */ /* 0x0003e2000fa00009 */
[----:B------:R-:W-:Y:S01]  /*96a0*/  UMOV UR40, 0x0 ;  /* 0x0000000000287882 */ /* 0x000fe20000000000 */
[----:B------:R-:W-:Y:S01]  /*96b0*/  UMOV UR41, 0x10400910 ;  /* 0x1040091000297882 */ /* 0x000fe20000000000 */
[----:B------:R1:W-:Y:S01]  /*96c0*/  UTCHMMA.2CTA tmem[UR5], gdesc[UR32], tmem[UR9], tmem[UR36], idesc[UR37], UPT ;  /* 0x00ff2420050079ea */ /* 0x0003e2000ba00009 */
        /* <DEDUP_REMOVED lines=13> */
[----:B------:R1:W-:Y:S01]  /*97a0*/  UTCHMMA.2CTA tmem[UR4], gdesc[UR28], tmem[UR9], tmem[UR46], idesc[UR47], UPT ;  /* 0x00ff2e1c040079ea */ /* 0x0003e2000ba00009 */
[----:B------:R1:W-:Y:S01]  /*97b0*/  UTCHMMA.2CTA tmem[UR25], gdesc[UR30], tmem[UR9], tmem[UR48], idesc[UR49], UPT ;  /* 0x00ff301e190079ea */ /* 0x0003e2000ba00009 */
[----:B------:R1:W-:Y:S01]  /*97c0*/  UTCBAR.2CTA.MULTICAST [UR11], URZ, UR50 ;  /* 0x000000ff0b0073e9 */ /* 0x0003e20008200832 */
[----:B------:R-:W-:Y:S01]  /*97d0*/  NOP ;  /* 0x0000000000007918 */ /* 0x000fe20000000000 */
.L_x_13:
[----:B------:R-:W2:Y:S01]  /*97e0*/  LDL.LU.64 R12, [R1+0x48] ;  /* 0x00004800010c7983 */ /* 0x000ea20000300a00 */
[----:B------:R-:W-:Y:S01]  /*97f0*/  BAR.SYNC.DEFER_BLOCKING 0x0 ;  /* 0x0000000000007b1d */ /* 0x000fe20000010000 */
[----:B------:R-:W-:Y:S02]  /*9800*/  VIADD R5, R71, 0xffffff7d ;  /* 0xffffff7d47057836 */ /* 0x000fe40000000000 */
[----:B------:R-:W-:-:S03]  /*9810*/  IMAD.SHL.U32 R70, R79, 0x4, RZ ;  /* 0x000000044f467824 */ /* 0x000fc600078e00ff */
[----:B-1----:R-:W1:Y:S01]  /*9820*/  LDCU UR20, c[0x0][0x3a0] ;  /* 0x00007400ff1477ac */ /* 0x002e620008000800 */
[----:B------:R-:W3:Y:S01]  /*9830*/  LDL.LU.64 R10, [R1+0x40] ;  /* 0x00004000010a7983 */ /* 0x000ee20000300a00 */
[----:B------:R-:W4:Y:S03]  /*9840*/  LDCU UR19, c[0x0][0x3a0] ;  /* 0x00007400ff1377ac */ /* 0x000f260008000800 */
[----:B------:R-:W3:Y:S01]  /*9850*/  LDL.LU.64 R22, [R1+0x38] ;  /* 0x0000380001167983 */ /* 0x000ee20000300a00 */
[----:B------:R-:W1:Y:S03]  /*9860*/  LDCU UR13, c[0x0][0x3a0] ;  /* 0x00007400ff0d77ac */ /* 0x000e660008000800 */
[----:B------:R-:W4:Y:S01]  /*9870*/  LDL.LU.64 R20, [R1+0x30] ;  /* 0x0000300001147983 */ /* 0x000f220000300a00 */
[----:B------:R-:W1:Y:S03]  /*9880*/  LDCU UR14, c[0x0][0x3a0] ;  /* 0x00007400ff0e77ac */ /* 0x000e660008000800 */
[----:B------:R-:W4:Y:S01]  /*9890*/  LDL.LU.64 R18, [R1+0x28] ;  /* 0x0000280001127983 */ /* 0x000f220000300a00 */
[----:B------:R-:W1:Y:S03]  /*98a0*/  LDCU UR7, c[0x0][0x3a0] ;  /* 0x00007400ff0777ac */ /* 0x000e660008000800 */
[----:B------:R-:W4:Y:S01]  /*98b0*/  LDL.LU.64 R16, [R1+0x20] ;  /* 0x0000200001107983 */ /* 0x000f220000300a00 */
[----:B------:R-:W1:Y:S03]  /*98c0*/  LDCU UR6, c[0x0][0x3a0] ;  /* 0x00007400ff0677ac */ /* 0x000e660008000800 */
[----:B-----5:R1:W-:Y:S01]  /*98d0*/  STL.64 [R1+0x320], R76 ;  /* 0x0003204c01007387 */ /* 0x0203e20000100a00 */
[----:B------:R-:W1:Y:S03]  /*98e0*/  LDCU UR4, c[0x0][0x3a0] ;  /* 0x00007400ff0477ac */ /* 0x000e660008000800 */
[----:B------:R-:W-:Y:S01]  /*98f0*/  @!PT LDS RZ, [RZ] ;  /* 0x00000000fffff984 */ /* 0x000fe20000000800 */
[----:B------:R-:W-:Y:S01]  /*9900*/  @!PT LDS RZ, [RZ] ;  /* 0x00000000fffff984 */ /* 0x000fe20000000800 */
[----:B------:R-:W-:Y:S01]  /*9910*/  @!PT LDS RZ, [RZ] ;  /* 0x00000000fffff984 */ /* 0x000fe20000000800 */
[----:B------:R2:W-:Y:S01]  /*9920*/  LDGSTS.E [R252+0x18000], desc[UR26][R6.64], !P4 ;  /* 0x1800000006fc7fae */ /* 0x0005e2000e1a101a */
[----:B------:R-:W1:Y:S03]  /*9930*/  LDCU UR18, c[0x0][0x3a0] ;  /* 0x00007400ff1277ac */ /* 0x000e660008000800 */
[----:B------:R-:W4:Y:S01]  /*9940*/  LDL.LU.64 R14, [R1+0x18] ;  /* 0x00001800010e7983 */ /* 0x000f220000300a00 */
[----:B------:R-:W1:Y:S03]  /*9950*/  LDCU UR17, c[0x0][0x3a0] ;  /* 0x00007400ff1177ac */ /* 0x000e660008000800 */
[----:B------:R3:W-:Y:S01]  /*9960*/  LDGSTS.E [R252+0x18004], desc[UR26][R8.64], !P3 ;  /* 0x1800400008fc7fae */ /* 0x0007e2000d9a101a */
[----:B------:R-:W-:Y:S01]  /*9970*/  ISETP.GE.U32.AND P3, PT, R5, 0x7fffff3e, PT ;  /* 0x7fffff3e0500780c */ /* 0x000fe20003f66070 */
[----:B------:R-:W-:Y:S01]  /*9980*/  VIADD R5, R71, 0xffffff7c ;  /* 0xffffff7c47057836 */ /* 0x000fe20000000000 */
[----:B------:R-:W1:Y:S04]  /*9990*/  LDCU UR16, c[0x0][0x3a0] ;  /* 0x00007400ff1077ac */ /* 0x000e680008000800 */
[----:B------:R-:W-:Y:S01]  /*99a0*/  ISETP.GE.U32.AND P0, PT, R5, 0x7fffff3d, PT ;  /* 0x7fffff3d0500780c */ /* 0x000fe20003f06070 */
[----:B------:R-:W1:Y:S01]  /*99b0*/  LDCU UR15, c[0x0][0x3a0] ;  /* 0x00007400ff0f77ac */ /* 0x000e620008000800 */
[----:B------:R-:W1:Y:S01]  /*99c0*/  LDCU UR5, c[0x0][0x3a0] ;  /* 0x00007400ff0577ac */ /* 0x000e620008000800 */
[----:B------:R-:W1:Y:S01]  /*99d0*/  LDCU UR22, c[0x0][0x3a0] ;  /* 0x00007400ff1677ac */ /* 0x000e620008000800 */
[----:B------:R-:W1:Y:S01]  /*99e0*/  LDCU UR21, c[0x0][0x3a0] ;  /* 0x00007400ff1577ac */ /* 0x000e620008000800 */
[----:B--2---:R-:W-:-:S05]  /*99f0*/  IADD3 R6, P4, PT, R12, R68, RZ ;  /* 0x000000440c067210 */ /* 0x004fca0007f9e0ff */
[----:B------:R-:W-:Y:S02]  /*9a00*/  IMAD.X R7, R13, 0x1, R69, P4 ;  /* 0x000000010d077824 */ /* 0x000fe400020e0645 */
[----:B------:R-:W2:Y:S01]  /*9a10*/  LDL.LU.64 R12, [R1+0x8] ;  /* 0x00000800010c7983 */ /* 0x000ea20000300a00 */
[----:B------:R-:W-:-:S03]  /*9a20*/  VIADD R5, R71, 0xffffff7b ;  /* 0xffffff7b47057836 */ /* 0x000fc60000000000 */
[----:B------:R1:W-:Y:S01]  /*9a30*/  LDGSTS.E [R252+0x18008], desc[UR26][R6.64], !P3 ;  /* 0x1800800006fc7fae */ /* 0x0003e2000d9a101a */
[----:B---3--:R-:W-:-:S05]  /*9a40*/  IADD3 R8, P4, PT, R10, R68, RZ ;  /* 0x000000440a087210 */ /* 0x008fca0007f9e0ff */
[--C-:B------:R-:W-:Y:S02]  /*9a50*/  IMAD.X R9, R11, 0x1, R69.reuse, P4 ;  /* 0x000000010b097824 */ /* 0x100fe400020e0645 */
[----:B------:R-:W3:Y:S01]  /*9a60*/  LDL.LU.64 R10, [R1] ;  /* 0x00000000010a7983 */ /* 0x000ee20000300a00 */
[----:B------:R-:W-:Y:S01]  /*9a70*/  ISETP.GE.U32.AND P3, PT, R5, 0x7fffff3c, PT ;  /* 0x7fffff3c0500780c */ /* 0x000fe20003f66070 */
[----:B------:R-:W-:Y:S01]  /*9a80*/  VIADD R5, R71, 0xffffff7a ;  /* 0xffffff7a47057836 */ /* 0x000fe20000000000 */
[----:B-1----:R-:W-:Y:S01]  /*9a90*/  IADD3 R6, P4, PT, R22, R68, RZ ;  /* 0x0000004416067210 */ /* 0x002fe20007f9e0ff */
[----:B------:R4:W-:Y:S03]  /*9aa0*/  LDGSTS.E [R252+0x1800c], desc[UR26][R8.64], !P0 ;  /* 0x1800c00008fc7fae */ /* 0x0009e6000c1a101a */
[----:B------:R-:W-:Y:S01]  /*9ab0*/  ISETP.GE.U32.AND P0, PT, R5, 0x7fffff3b, PT ;  /* 0x7fffff3b0500780c */ /* 0x000fe20003f06070 */
[----:B------:R-:W-:Y:S01]  /*9ac0*/  VIADD R5, R71, 0xffffff79 ;  /* 0xffffff7947057836 */ /* 0x000fe20000000000 */
[----:B------:R-:W3:Y:S01]  /*9ad0*/  LDL.LU.64 R188, [R1+0x1c8] ;  /* 0x0001c80001bc7983 */ /* 0x000ee20000300a00 */
[----:B------:R-:W-:-:S03]  /*9ae0*/  IMAD.X R7, R23, 0x1, R69, P4 ;  /* 0x0000000117077824 */ /* 0x000fc600020e0645 */
[----:B------:R-:W3:Y:S01]  /*9af0*/  LDL.LU.64 R190, [R1+0x1b0] ;  /* 0x0001b00001be7983 */ /* 0x000ee20000300a00 */
[----:B----4-:R-:W-:-:S03]  /*9b00*/  IADD3 R8, P4, PT, R20, R68, RZ ;  /* 0x0000004414087210 */ /* 0x010fc60007f9e0ff */
[----:B------:R1:W-:Y:S01]  /*9b10*/  LDGSTS.E [R252+0x18010], desc[UR26][R6.64], !P3 ;  /* 0x1801000006fc7fae */ /* 0x0003e2000d9a101a */
[----:B------:R-:W-:Y:S01]  /*9b20*/  ISETP.GE.U32.AND P3, PT, R5, 0x7fffff3a, PT ;  /* 0x7fffff3a0500780c */ /* 0x000fe20003f66070 */
[----:B------:R-:W-:Y:S02]  /*9b30*/  VIADD R5, R71, 0xffffff78 ;  /* 0xffffff7847057836 */ /* 0x000fe40000000000 */
[----:B------:R-:W-:Y:S01]  /*9b40*/  IMAD.X R9, R21, 0x1, R69, P4 ;  /* 0x0000000115097824 */ /* 0x000fe200020e0645 */
[----:B------:R-:W4:Y:S04]  /*9b50*/  LDL.LU.64 R102, [R1+0x1a8] ;  /* 0x0001a80001667983 */ /* 0x000f280000300a00 */
[----:B------:R1:W-:Y:S02]  /*9b60*/  LDGSTS.E [R252+0x18014], desc[UR26][R8.64], !P0 ;  /* 0x1801400008fc7fae */ /* 0x0003e4000c1a101a */
[----:B-1----:R-:W-:-:S02]  /*9b70*/  IADD3 R6, P4, PT, R18, R68, RZ ;  /* 0x0000004412067210 */ /* 0x002fc40007f9e0ff */
[----:B------:R-:W4:Y:S01]  /*9b80*/  LDL.LU.64 R76, [R1+0x1a0] ;  /* 0x0001a000014c7983 */ /* 0x000f220000300a00 */
[----:B------:R-:W-:Y:S01]  /*9b90*/  ISETP.GE.U32.AND P0, PT, R5, 0x7fffff39, PT ;  /* 0x7fffff390500780c */ /* 0x000fe20003f06070 */
[----:B------:R-:W-:Y:S02]  /*9ba0*/  VIADD R5, R71, 0xffffff77 ;  /* 0xffffff7747057836 */ /* 0x000fe40000000000 */
[----:B------:R-:W-:Y:S01]  /*9bb0*/  IMAD.X R7, R19, 0x1, R69, P4 ;  /* 0x0000000113077824 */ /* 0x000fe200020e0645 */
[----:B------:R-:W4:Y:S01]  /*9bc0*/  LDL.LU.64 R96, [R1+0x198] ;  /* 0x0001980001607983 */ /* 0x000f220000300a00 */
[----:B------:R-:W-:-:S03]  /*9bd0*/  IADD3 R8, P4, PT, R16, R68, RZ ;  /* 0x0000004410087210 */ /* 0x000fc60007f9e0ff */
[----:B------:R1:W-:Y:S01]  /*9be0*/  LDGSTS.E [R252+0x18018], desc[UR26][R6.64], !P3 ;  /* 0x1801800006fc7fae */ /* 0x0003e2000d9a101a */
[----:B------:R-:W-:Y:S01]  /*9bf0*/  ISETP.GE.U32.AND P3, PT, R5, 0x7fffff38, PT ;  /* 0x7fffff380500780c */ /* 0x000fe20003f66070 */
[----:B------:R-:W-:Y:S02]  /*9c00*/  VIADD R5, R71, 0xffffff76 ;  /* 0xffffff7647057836 */ /* 0x000fe40000000000 */
[----:B------:R-:W-:Y:S01]  /*9c10*/  IMAD.X R9, R17, 0x1, R69, P4 ;  /* 0x0000000111097824 */ /* 0x000fe200020e0645 */
[----:B------:R-:W4:Y:S04]  /*9c20*/  LDL.LU.64 R192, [R1+0x190] ;  /* 0x0001900001c07983 */ /* 0x000f280000300a00 */
[----:B------:R2:W-:Y:S01]  /*9c30*/  LDGSTS.E [R252+0x1801c], desc[UR26][R8.64], !P0 ;  /* 0x1801c00008fc7fae */ /* 0x0005e2000c1a101a */
[----:B-1----:R-:W-:-:S03]  /*9c40*/  IADD3 R6, P4, PT, R14, R68, RZ ;  /* 0x000000440e067210 */ /* 0x002fc60007f9e0ff */
[----:B------:R-:W4:Y:S01]  /*9c50*/  LDL.LU.64 R104, [R1+0x188] ;  /* 0x0001880001687983 */ /* 0x000f220000300a00 */
[----:B------:R-:W-:Y:S01]  /*9c60*/  ISETP.GE.U32.AND P0, PT, R5, 0x7fffff37, PT ;  /* 0x7fffff370500780c */ /* 0x000fe20003f06070 */
[----:B------:R-:W-:Y:S02]  /*9c70*/  IMAD.X R7, R15, 0x1, R69, P4 ;  /* 0x000000010f077824 */ /* 0x000fe400020e0645 */
[----:B------:R-:W4:Y:S04]  /*9c80*/  LDL.LU.64 R100, [R1+0x180] ;  /* 0x0001800001647983 */ /* 0x000f280000300a00 */
[----:B------:R3:W-:Y:S01]  /*9c90*/  LDGSTS.E [R252+0x18020], desc[UR26][R6.64], !P3 ;  /* 0x1802000006fc7fae */ /* 0x0007e2000d9a101a */
[----:B------:R-:W-:-:S03]  /*9ca0*/  VIADD R5, R71, 0xffffff75 ;  /* 0xffffff7547057836 */ /* 0x000fc60000000000 */
[----:B------:R-:W4:Y:S02]  /*9cb0*/  LDL.LU.64 R98, [R1+0x178] ;  /* 0x0001780001627983 */ /* 0x000f240000300a00 */
[----:B------:R-:W-:Y:S02]  /*9cc0*/  ISETP.GE.U32.AND P3, PT, R5, 0x7fffff36, PT ;  /* 0x7fffff360500780c */ /* 0x000fe40003f66070 */
[----:B------:R-:W4:Y:S01]  /*9cd0*/  LDL.LU.64 R90, [R1+0x170] ;  /* 0x00017000015a7983 */ /* 0x000f220000300a00 */
[----:B------:R-:W-:Y:S01]  /*9ce0*/  VIADD R5, R71, 0xffffff74 ;  /* 0xffffff7447057836 */ /* 0x000fe20000000000 */
[----:B--2---:R-:W-:-:S05]  /*9cf0*/  IADD3 R8, P4, PT, R12, R68, RZ ;  /* 0x000000440c087210 */ /* 0x004fca0007f9e0ff */
[----:B------:R-:W-:-:S05]  /*9d00*/  IMAD.X R9, R13, 0x1, R69, P4 ;  /* 0x000000010d097824 */ /* 0x000fca00020e0645 */
[----:B------:R1:W-:Y:S01]  /*9d10*/  LDGSTS.E [R252+0x18024], desc[UR26][R8.64], !P0 ;  /* 0x1802400008fc7fae */ /* 0x0003e2000c1a101a */
[----:B---3--:R-:W-:-:S05]  /*9d20*/  IADD3 R6, P4, PT, R10, R68, RZ ;  /* 0x000000440a067210 */ /* 0x008fca0007f9e0ff */
[----:B------:R-:W-:Y:S01]  /*9d30*/  IMAD.X R7, R11, 0x1, R69, P4 ;  /* 0x000000010b077824 */ /* 0x000fe200020e0645 */
[----:B-1----:R-:W-:-:S04]  /*9d40*/  IADD3 R8, P4, PT, R246, R68, RZ ;  /* 0x00000044f6087210 */ /* 0x002fc80007f9e0ff */
[----:B------:R1:W-:Y:S01]  /*9d50*/  LDGSTS.E [R252+0x18028], desc[UR26][R6.64], !P3 ;  /* 0x1802800006fc7fae */ /* 0x0003e2000d9a101a */
[----:B------:R-:W-:Y:S02]  /*9d60*/  IMAD.X R9, R247, 0x1, R69, P4 ;  /* 0x00000001f7097824 */ /* 0x000fe400020e0645 */
[----:B------:R-:W1:Y:S02]  /*9d70*/  LDC R247, c[0x0][0x3a0] ;  /* 0x0000e800fff77b82 */ /* 0x000e640000000800 */
[----:B-1----:R-:W-:-:S05]  /*9d80*/  VIADD R6, R247, 0xffffff73 ;  /* 0xffffff73f7067836 */ /* 0x002fca0000000000 */
[----:B------:R-:W-:Y:S02]  /*9d90*/  ISETP.GE.U32.AND P3, PT, R6, 0x7fffff34, PT ;  /* 0x7fffff340600780c */ /* 0x000fe40003f66070 */
[----:B------:R-:W-:-:S05]  /*9da0*/  IADD3 R6, P4, PT, R244, R68, RZ ;  /* 0x00000044f4067210 */ /* 0x000fca0007f9e0ff */
[----:B------:R-:W-:Y:S02]  /*9db0*/  IMAD.X R7, R245, 0x1, R69, P4 ;  /* 0x00000001f5077824 */ /* 0x000fe400020e0645 */
[----:B------:R-:W2:Y:S01]  /*9dc0*/  LDL.LU.64 R244, [R1+0x1c0] ;  /* 0x0001c00001f47983 */ /* 0x000ea20000300a00 */
[----:B------:R-:W-:Y:S01]  /*9dd0*/  ISETP.GE.U32.AND P0, PT, R5, 0x7fffff35, PT ;  /* 0x7fffff350500780c */ /* 0x000fe20003f06070 */
[----:B------:R-:W-:-:S12]  /*9de0*/  VIADD R5, R247, 0xffffff72 ;  /* 0xffffff72f7057836 */ /* 0x000fd80000000000 */
[----:B------:R1:W-:Y:S01]  /*9df0*/  LDGSTS.E [R252+0x1802c], desc[UR26][R8.64], !P0 ;  /* 0x1802c00008fc7fae */ /* 0x0003e2000c1a101a */
[----:B------:R-:W-:Y:S02]  /*9e00*/  ISETP.GE.U32.AND P0, PT, R5, 0x7fffff33, PT ;  /* 0x7fffff330500780c */ /* 0x000fe40003f06070 */
[----:B------:R-:W3:Y:S01]  /*9e10*/  LDC R5, c[0x0][0x3a0] ;  /* 0x0000e800ff057b82 */ /* 0x000ee20000000800 */
[----:B------:R4:W-:Y:S01]  /*9e20*/  LDGSTS.E [R252+0x18030], desc[UR26][R6.64], !P3 ;  /* 0x1803000006fc7fae */ /* 0x0009e2000d9a101a */
[----:B-1----:R-:W-:-:S05]  /*9e30*/  IADD3 R8, P4, PT, R242, R68, RZ ;  /* 0x00000044f2087210 */ /* 0x002fca0007f9e0ff */
[----:B------:R-:W-:Y:S01]  /*9e40*/  IMAD.X R9, R243, 0x1, R69, P4 ;  /* 0x00000001f3097824 */ /* 0x000fe200020e0645 */
[----:B------:R-:W-:-:S04]  /*9e50*/  SHF.R.S32.HI R243, RZ, 0x1f, R79 ;  /* 0x0000001ffff37819 */ /* 0x000fc8000001144f */
[----:B------:R1:W-:Y:S01]  /*9e60*/  LDGSTS.E [R252+0x18034], desc[UR26][R8.64], !P0 ;  /* 0x1803400008fc7fae */ /* 0x0003e2000c1a101a */
[----:B------:R-:W-:Y:S02]  /*9e70*/  SHF.L.U64.HI R71, R79, 0x2, R243 ;  /* 0x000000024f477819 */ /* 0x000fe400000102f3 */
[----:B----4-:R-:W-:-:S05]  /*9e80*/  IADD3 R6, P0, PT, R114, R70, RZ ;  /* 0x0000004672067210 */ /* 0x010fca0007f1e0ff */
[----:B------:R-:W-:Y:S01]  /*9e90*/  IMAD.X R7, R115, 0x1, R71, P0 ;  /* 0x0000000173077824 */ /* 0x000fe200000e0647 */
[-C--:B-1----:R-:W-:Y:S02]  /*9ea0*/  IADD3 R8, P3, PT, R116, R70.reuse, RZ ;  /* 0x0000004674087210 */ /* 0x082fe40007f7e0ff */
[----:B------:R-:W-:-:S03]  /*9eb0*/  IADD3 R10, P0, PT, R118, R70, RZ ;  /* 0x00000046760a7210 */ /* 0x000fc60007f1e0ff */
[--C-:B------:R-:W-:Y:S01]  /*9ec0*/  IMAD.X R9, R117, 0x1, R71.reuse, P3 ;  /* 0x0000000175097824 */ /* 0x100fe200018e0647 */
[-C--:B------:R-:W-:Y:S01]  /*9ed0*/  IADD3 R12, P3, PT, R120, R70.reuse, RZ ;  /* 0x00000046780c7210 */ /* 0x080fe20007f7e0ff */
[--C-:B------:R-:W-:Y:S01]  /*9ee0*/  IMAD.X R11, R119, 0x1, R71.reuse, P0 ;  /* 0x00000001770b7824 */ /* 0x100fe200000e0647 */
[-C--:B------:R-:W-:Y:S01]  /*9ef0*/  IADD3 R14, P0, PT, R122, R70.reuse, RZ ;  /* 0x000000467a0e7210 */ /* 0x080fe20007f1e0ff */
[----:B------:R-:W4:Y:S02]  /*9f00*/  LDL.LU.64 R118, [R1+0x168] ;  /* 0x0001680001767983 */ /* 0x000f240000300a00 */
[--C-:B------:R-:W-:Y:S01]  /*9f10*/  IMAD.X R13, R121, 0x1, R71.reuse, P3 ;  /* 0x00000001790d7824 */ /* 0x100fe200018e0647 */
[-C--:B------:R-:W-:Y:S01]  /*9f20*/  IADD3 R16, P3, PT, R124, R70.reuse, RZ ;  /* 0x000000467c107210 */ /* 0x080fe20007f7e0ff */
[--C-:B------:R-:W-:Y:S01]  /*9f30*/  IMAD.X R15, R123, 0x1, R71.reuse, P0 ;  /* 0x000000017b0f7824 */ /* 0x100fe200000e0647 */
[-C--:B------:R-:W-:Y:S01]  /*9f40*/  IADD3 R18, P0, PT, R126, R70.reuse, RZ ;  /* 0x000000467e127210 */ /* 0x080fe20007f1e0ff */
[----:B------:R-:W3:Y:S02]  /*9f50*/  LDL.LU.64 R116, [R1+0x160] ;  /* 0x0001600001747983 */ /* 0x000ee40000300a00 */
[--C-:B------:R-:W-:Y:S01]  /*9f60*/  IMAD.X R17, R125, 0x1, R71.reuse, P3 ;  /* 0x000000017d117824 */ /* 0x100fe200018e0647 */
[-C--:B------:R-:W-:Y:S01]  /*9f70*/  IADD3 R20, P3, PT, R128, R70.reuse, RZ ;  /* 0x0000004680147210 */ /* 0x080fe20007f7e0ff */
[--C-:B------:R-:W-:Y:S01]  /*9f80*/  IMAD.X R19, R127, 0x1, R71.reuse, P0 ;  /* 0x000000017f137824 */ /* 0x100fe200000e0647 */
[-C--:B------:R-:W-:Y:S01]  /*9f90*/  IADD3 R22, P0, PT, R130, R70.reuse, RZ ;  /* 0x0000004682167210 */ /* 0x080fe20007f1e0ff */
[----:B------:R-:W3:Y:S02]  /*9fa0*/  LDL.LU.64 R114, [R1+0x158] ;  /* 0x0001580001727983 */ /* 0x000ee40000300a00 */
[--C-:B------:R-:W-:Y:S01]  /*9fb0*/  IMAD.X R21, R129, 0x1, R71.reuse, P3 ;  /* 0x0000000181157824 */ /* 0x100fe200018e0647 */
[-C--:B------:R-:W-:Y:S01]  /*9fc0*/  IADD3 R24, P3, PT, R132, R70.reuse, RZ ;  /* 0x0000004684187210 */ /* 0x080fe20007f7e0ff */
[----:B------:R-:W-:Y:S01]  /*9fd0*/  IMAD.X R23, R131, 0x1, R71, P0 ;  /* 0x0000000183177824 */ /* 0x000fe200000e0647 */
[----:B------:R-:W-:-:S03]  /*9fe0*/  IADD3 R26, P0, PT, R134, R70, RZ ;  /* 0x00000046861a7210 */ /* 0x000fc60007f1e0ff */
        /* <DEDUP_REMOVED lines=49> */
[----:B------:R-:W-:Y:S01]  /*a300*/  IADD3 R88, P3, PT, R184, R70, RZ ;  /* 0x00000046b8587210 */ /* 0x000fe20007f7e0ff */
[----:B------:R-:W-:Y:S01]  /*a310*/  IMAD.X R87, R183, 0x1, R71, P0 ;  /* 0x00000001b7577824 */ /* 0x000fe200000e0647 */
[----:B------:R-:W-:-:S03]  /*a320*/  IADD3 R94, P0, PT, R188, R68, RZ ;  /* 0x00000044bc5e7210 */ /* 0x000fc60007f1e0ff */
[----:B------:R-:W-:Y:S01]  /*a330*/  IMAD.X R89, R185, 0x1, R71, P3 ;  /* 0x00000001b9597824 */ /* 0x000fe200018e0647 */
[----:B------:R-:W-:Y:S01]  /*a340*/  IADD3 R122, P3, PT, R186, R70, RZ ;  /* 0x00000046ba7a7210 */ /* 0x000fe20007f7e0ff */
[----:B------:R-:W-:-:S04]  /*a350*/  IMAD.X R95, R189, 0x1, R69, P0 ;  /* 0x00000001bd5f7824 */ /* 0x000fc800000e0645 */
[----:B------:R-:W-:Y:S01]  /*a360*/  IMAD.X R123, R187, 0x1, R71, P3 ;  /* 0x00000001bb7b7824 */ /* 0x000fe200018e0647 */
[----:B------:R-:W-:-:S05]  /*a370*/  IADD3 R120, P3, PT, R190, R68, RZ ;  /* 0x00000044be787210 */ /* 0x000fca0007f7e0ff */
[----:B------:R-:W-:Y:S01]  /*a380*/  IMAD.X R121, R191, 0x1, R69, P3 ;  /* 0x00000001bf797824 */ /* 0x000fe200018e0645 */
[----:B------:R-:W-:-:S05]  /*a390*/  IADD3 R184, P3, PT, R76, R68, RZ ;  /* 0x000000444cb87210 */ /* 0x000fca0007f7e0ff */
[----:B------:R-:W-:Y:S01]  /*a3a0*/  IMAD.X R185, R77, 0x1, R69, P3 ;  /* 0x000000014db97824 */ /* 0x000fe200018e0645 */
[----:B--2---:R-:W-:-:S05]  /*a3b0*/  IADD3 R188, P0, PT, R244, R68, RZ ;  /* 0x00000044f4bc7210 */ /* 0x004fca0007f1e0ff */
[----:B------:R-:W-:Y:S02]  /*a3c0*/  IMAD.X R189, R245, 0x1, R69, P0 ;  /* 0x00000001f5bd7824 */ /* 0x000fe400000e0645 */
[----:B------:R-:W2:Y:S04]  /*a3d0*/  LDL.LU.64 R244, [R1+0x150] ;  /* 0x0001500001f47983 */ /* 0x000ea80000300a00 */
[----:B------:R-:W2:Y:S01]  /*a3e0*/  LDL.LU.64 R190, [R1+0x148] ;  /* 0x0001480001be7983 */ /* 0x000ea20000300a00 */
[----:B------:R-:W-:-:S05]  /*a3f0*/  IADD3 R186, P0, PT, R102, R68, RZ ;  /* 0x0000004466ba7210 */ /* 0x000fca0007f1e0ff */
[--C-:B------:R-:W-:Y:S01]  /*a400*/  IMAD.X R187, R103, 0x1, R69.reuse, P0 ;  /* 0x0000000167bb7824 */ /* 0x100fe200000e0645 */
[-C--:B------:R-:W-:Y:S01]  /*a410*/  IADD3 R182, P0, PT, R96, R68.reuse, RZ ;  /* 0x0000004460b67210 */ /* 0x080fe20007f1e0ff */
[----:B------:R-:W2:Y:S04]  /*a420*/  LDL.LU.64 R102, [R1+0x140] ;  /* 0x0001400001667983 */ /* 0x000ea80000300a00 */
[----:B------:R-:W-:Y:S01]  /*a430*/  IMAD.X R183, R97, 0x1, R69, P0 ;  /* 0x0000000161b77824 */ /* 0x000fe200000e0645 */
[----:B------:R-:W2:Y:S04]  /*a440*/  LDL.LU.64 R76, [R1+0x138] ;  /* 0x00013800014c7983 */ /* 0x000ea80000300a00 */
[----:B------:R-:W2:Y:S01]  /*a450*/  LDL.LU.64 R96, [R1+0x130] ;  /* 0x0001300001607983 */ /* 0x000ea20000300a00 */
[----:B------:R-:W-:-:S02]  /*a460*/  IADD3 R180, P3, PT, R192, R68, RZ ;  /* 0x00000044c0b47210 */ /* 0x000fc40007f7e0ff */
[----:B------:R-:W-:-:S03]  /*a470*/  IADD3 R178, P0, PT, R104, R68, RZ ;  /* 0x0000004468b27210 */ /* 0x000fc60007f1e0ff */
[--C-:B------:R-:W-:Y:S01]  /*a480*/  IMAD.X R181, R193, 0x1, R69.reuse, P3 ;  /* 0x00000001c1b57824 */ /* 0x100fe200018e0645 */
[-C--:B------:R-:W-:Y:S01]  /*a490*/  IADD3 R176, P3, PT, R100, R68.reuse, RZ ;  /* 0x0000004464b07210 */ /* 0x080fe20007f7e0ff */
[--C-:B------:R-:W-:Y:S01]  /*a4a0*/  IMAD.X R179, R105, 0x1, R69.reuse, P0 ;  /* 0x0000000169b37824 */ /* 0x100fe200000e0645 */
[-C--:B------:R-:W-:Y:S01]  /*a4b0*/  IADD3 R174, P0, PT, R98, R68.reuse, RZ ;  /* 0x0000004462ae7210 */ /* 0x080fe20007f1e0ff */
[----:B------:R-:W2:Y:S02]  /*a4c0*/  LDL.LU.64 R192, [R1+0x128] ;  /* 0x0001280001c07983 */ /* 0x000ea40000300a00 */
[--C-:B------:R-:W-:Y:S01]  /*a4d0*/  IMAD.X R177, R101, 0x1, R69.reuse, P3 ;  /* 0x0000000165b17824 */ /* 0x100fe200018e0645 */
[-C--:B------:R-:W-:Y:S01]  /*a4e0*/  IADD3 R168, P3, PT, R90, R68.reuse, RZ ;  /* 0x000000445aa87210 */ /* 0x080fe20007f7e0ff */
[--C-:B------:R-:W-:Y:S01]  /*a4f0*/  IMAD.X R175, R99, 0x1, R69.reuse, P0 ;  /* 0x0000000163af7824 */ /* 0x100fe200000e0645 */
[----:B------:R-:W2:Y:S03]  /*a500*/  LDL.LU.64 R100, [R1+0x120] ;  /* 0x0001200001647983 */ /* 0x000ea60000300a00 */
[----:B------:R-:W-:Y:S01]  /*a510*/  IMAD.X R169, R91, 0x1, R69, P3 ;  /* 0x000000015ba97824 */ /* 0x000fe200018e0645 */
[----:B------:R-:W2:Y:S04]  /*a520*/  LDL.LU.64 R98, [R1+0x118] ;  /* 0x0001180001627983 */ /* 0x000ea80000300a00 */
[----:B------:R-:W2:Y:S04]  /*a530*/  LDL.LU.64 R104, [R1+0x110] ;  /* 0x0001100001687983 */ /* 0x000ea80000300a00 */
[----:B------:R-:W2:Y:S01]  /*a540*/  LDL.LU.64 R128, [R1+0x108] ;  /* 0x0001080001807983 */ /* 0x000ea20000300a00 */
[----:B----4-:R-:W-:-:S03]  /*a550*/  IADD3 R90, P0, PT, R118, R68, RZ ;  /* 0x00000044765a7210 */ /* 0x010fc60007f1e0ff */
[----:B------:R-:W4:Y:S02]  /*a560*/  LDL.LU.64 R126, [R1+0x100] ;  /* 0x00010000017e7983 */ /* 0x000f240000300a00 */
[----:B------:R-:W-:Y:S01]  /*a570*/  IMAD.X R91, R119, 0x1, R69, P0 ;  /* 0x00000001775b7824 */ /* 0x000fe200000e0645 */
[----:B---3--:R-:W-:-:S05]  /*a580*/  IADD3 R172, P0, PT, R114, R68, RZ ;  /* 0x0000004472ac7210 */ /* 0x008fca0007f1e0ff */
[----:B------:R-:W-:Y:S01]  /*a590*/  IMAD.X R173, R115, 0x1, R69, P0 ;  /* 0x0000000173ad7824 */ /* 0x000fe200000e0645 */
[----:B------:R-:W-:-:S05]  /*a5a0*/  IADD3 R170, P3, PT, R116, R68, RZ ;  /* 0x0000004474aa7210 */ /* 0x000fca0007f7e0ff */
[----:B------:R-:W-:Y:S01]  /*a5b0*/  IMAD.X R171, R117, 0x1, R69, P3 ;  /* 0x0000000175ab7824 */ /* 0x000fe200018e0645 */
[----:B--2---:R-:W-:-:S05]  /*a5c0*/  IADD3 R118, P0, PT, R190, R68, RZ ;  /* 0x00000044be767210 */ /* 0x004fca0007f1e0ff */
[----:B------:R-:W-:Y:S02]  /*a5d0*/  IMAD.X R119, R191, 0x1, R69, P0 ;  /* 0x00000001bf777824 */ /* 0x000fe400000e0645 */
[----:B------:R-:W2:Y:S01]  /*a5e0*/  LDL.LU.64 R190, [R1+0xf8] ;  /* 0x0000f80001be7983 */ /* 0x000ea20000300a00 */
[----:B------:R-:W-:-:S05]  /*a5f0*/  IADD3 R166, P3, PT, R244, R68, RZ ;  /* 0x00000044f4a67210 */ /* 0x000fca0007f7e0ff */
[----:B------:R-:W-:Y:S01]  /*a600*/  IMAD.X R167, R245, 0x1, R69, P3 ;  /* 0x00000001f5a77824 */ /* 0x000fe200018e0645 */
[----:B------:R-:W-:-:S05]  /*a610*/  IADD3 R162, P3, PT, R102, R68, RZ ;  /* 0x0000004466a27210 */ /* 0x000fca0007f7e0ff */
[--C-:B------:R-:W-:Y:S01]  /*a620*/  IMAD.X R163, R103, 0x1, R69.reuse, P3 ;  /* 0x0000000167a37824 */ /* 0x100fe200018e0645 */
[-C--:B------:R-:W-:Y:S01]  /*a630*/  IADD3 R116, P3, PT, R96, R68.reuse, RZ ;  /* 0x0000004460747210 */ /* 0x080fe20007f7e0ff */
[----:B------:R-:W3:Y:S04]  /*a640*/  LDL.LU.64 R102, [R1+0xf0] ;  /* 0x0000f00001667983 */ /* 0x000ee80000300a00 */
[----:B------:R-:W-:Y:S01]  /*a650*/  IMAD.X R117, R97, 0x1, R69, P3 ;  /* 0x0000000161757824 */ /* 0x000fe200018e0645 */
[----:B------:R-:W3:Y:S04]  /*a660*/  LDL.LU.64 R124, [R1+0xe8] ;  /* 0x0000e800017c7983 */ /* 0x000ee80000300a00 */
[----:B------:R-:W3:Y:S04]  /*a670*/  LDL.LU.64 R96, [R1+0xe0] ;  /* 0x0000e00001607983 */ /* 0x000ee80000300a00 */
[----:B------:R-:W3:Y:S01]  /*a680*/  LDL.LU.64 R244, [R1+0xd8] ;  /* 0x0000d80001f47983 */ /* 0x000ee20000300a00 */
[----:B------:R-:W-:-:S05]  /*a690*/  IADD3 R164, P0, PT, R76, R68, RZ ;  /* 0x000000444ca47210 */ /* 0x000fca0007f1e0ff */
[----:B------:R-:W-:Y:S01]  /*a6a0*/  IMAD.X R165, R77, 0x1, R69, P0 ;  /* 0x000000014da57824 */ /* 0x000fe200000e0645 */
[-C--:B------:R-:W-:Y:S02]  /*a6b0*/  IADD3 R160, P0, PT, R192, R68.reuse, RZ ;  /* 0x00000044c0a07210 */ /* 0x080fe40007f1e0ff */
[----:B------:R-:W-:-:S03]  /*a6c0*/  IADD3 R156, P3, PT, R100, R68, RZ ;  /* 0x00000044649c7210 */ /* 0x000fc60007f7e0ff */
[--C-:B------:R-:W-:Y:S01]  /*a6d0*/  IMAD.X R161, R193, 0x1, R69.reuse, P0 ;  /* 0x00000001c1a17824 */ /* 0x100fe200000e0645 */
[-C--:B------:R-:W-:Y:S01]  /*a6e0*/  IADD3 R158, P0, PT, R98, R68.reuse, RZ ;  /* 0x00000044629e7210 */ /* 0x080fe20007f1e0ff */
[--C-:B------:R-:W-:Y:S02]  /*a6f0*/  IMAD.X R157, R101, 0x1, R69.reuse, P3 ;  /* 0x00000001659d7824 */ /* 0x100fe400018e0645 */
[----:B------:R-:W3:Y:S02]  /*a700*/  LDL.LU.64 R100, [R1+0xd0] ;  /* 0x0000d00001647983 */ /* 0x000ee40000300a00 */
[--C-:B------:R-:W-:Y:S01]  /*a710*/  IMAD.X R159, R99, 0x1, R69.reuse, P0 ;  /* 0x00000001639f7824 */ /* 0x100fe200000e0645 */
[----:B------:R-:W-:Y:S01]  /*a720*/  IADD3 R154, P0, PT, R128, R68, RZ ;  /* 0x00000044809a7210 */ /* 0x000fe20007f1e0ff */
[----:B------:R-:W3:Y:S04]  /*a730*/  LDL.LU.64 R76, [R1+0xc8] ;  /* 0x0000c800014c7983 */ /* 0x000ee80000300a00 */
[----:B------:R-:W3:Y:S01]  /*a740*/  LDL.LU.64 R98, [R1+0xc0] ;  /* 0x0000c00001627983 */ /* 0x000ee20000300a00 */
[----:B------:R-:W-:-:S03]  /*a750*/  IMAD.X R155, R129, 0x1, R69, P0 ;  /* 0x00000001819b7824 */ /* 0x000fc600000e0645 */
[----:B------:R-:W3:Y:S01]  /*a760*/  LDL.LU.64 R192, [R1+0xb8] ;  /* 0x0000b80001c07983 */ /* 0x000ee20000300a00 */
[----:B------:R-:W-:-:S05]  /*a770*/  IADD3 R114, P3, PT, R104, R68, RZ ;  /* 0x0000004468727210 */ /* 0x000fca0007f7e0ff */
[----:B------:R-:W-:Y:S01]  /*a780*/  IMAD.X R115, R105, 0x1, R69, P3 ;  /* 0x0000000169737824 */ /* 0x000fe200018e0645 */
[----:B----4-:R-:W-:-:S05]  /*a790*/  IADD3 R104, P3, PT, R126, R68, RZ ;  /* 0x000000447e687210 */ /* 0x010fca0007f7e0ff */
[----:B------:R-:W-:Y:S01]  /*a7a0*/  IMAD.X R105, R127, 0x1, R69, P3 ;  /* 0x000000017f697824 */ /* 0x000fe200018e0645 */
[----:B--2---:R-:W-:-:S05]  /*a7b0*/  IADD3 R150, P0, PT, R190, R68, RZ ;  /* 0x00000044be967210 */ /* 0x004fca0007f1e0ff */
[----:B------:R-:W-:Y:S02]  /*a7c0*/  IMAD.X R151, R191, 0x1, R69, P0 ;  /* 0x00000001bf977824 */ /* 0x000fe400000e0645 */
[----:B------:R-:W2:Y:S01]  /*a7d0*/  LDL.LU.64 R190, [R1+0xb0] ;  /* 0x0000b00001be7983 */ /* 0x000ea20000300a00 */
[----:B---3--:R-:W-:-:S05]  /*a7e0*/  IADD3 R152, P3, PT, R102, R68, RZ ;  /* 0x0000004466987210 */ /* 0x008fca0007f7e0ff */
[--C-:B------:R-:W-:Y:S01]  /*a7f0*/  IMAD.X R153, R103, 0x1, R69.reuse, P3 ;  /* 0x0000000167997824 */ /* 0x100fe200018e0645 */
[-C--:B------:R-:W-:Y:S01]  /*a800*/  IADD3 R102, P0, PT, R124, R68.reuse, RZ ;  /* 0x000000447c667210 */ /* 0x080fe20007f1e0ff */
[----:B------:R-:W-:Y:S01]  /*a810*/  VIADD R5, R5, 0xffffff71 ;  /* 0xffffff7105057836 */ /* 0x000fe20000000000 */
[----:B------:R-:W1:Y:S01]  /*a820*/  LDC R124, c[0x0][0x3a0] ;  /* 0x0000e800ff7c7b82 */ /* 0x000e620000000800 */
[-C--:B------:R-:W-:Y:S02]  /*a830*/  IADD3 R148, P3, PT, R96, R68.reuse, RZ ;  /* 0x0000004460947210 */ /* 0x080fe40007f7e0ff */
[--C-:B------:R-:W-:Y:S01]  /*a840*/  IMAD.X R103, R125, 0x1, R69.reuse, P0 ;  /* 0x000000017d677824 */ /* 0x100fe200000e0645 */
[----:B------:R-:W-:Y:S02]  /*a850*/  IADD3 R144, P0, PT, R244, R68, RZ ;  /* 0x00000044f4907210 */ /* 0x000fe40007f1e0ff */
[--C-:B------:R-:W-:Y:S02]  /*a860*/  IMAD.X R149, R97, 0x1, R69.reuse, P3 ;  /* 0x0000000161957824 */ /* 0x100fe400018e0645 */
[----:B------:R-:W3:Y:S01]  /*a870*/  LDL.LU.64 R96, [R1+0xa8] ;  /* 0x0000a80001607983 */ /* 0x000ee20000300a00 */
[----:B------:R-:W-:-:S03]  /*a880*/  IMAD.X R145, R245, 0x1, R69, P0 ;  /* 0x00000001f5917824 */ /* 0x000fc600000e0645 */
[----:B------:R-:W4:Y:S01]  /*a890*/  LDL.LU.64 R244, [R1+0xa0] ;  /* 0x0000a00001f47983 */ /* 0x000f220000300a00 */
[-C--:B------:R-:W-:Y:S02]  /*a8a0*/  IADD3 R146, P3, PT, R100, R68.reuse, RZ ;  /* 0x0000004464927210 */ /* 0x080fe40007f7e0ff */
[----:B------:R-:W-:-:S03]  /*a8b0*/  IADD3 R100, P0, PT, R76, R68, RZ ;  /* 0x000000444c647210 */ /* 0x000fc60007f1e0ff */
[--C-:B------:R-:W-:Y:S01]  /*a8c0*/  IMAD.X R147, R101, 0x1, R69.reuse, P3 ;  /* 0x0000000165937824 */ /* 0x100fe200018e0645 */
[-C--:B------:R-:W-:Y:S01]  /*a8d0*/  IADD3 R142, P3, PT, R98, R68.reuse, RZ ;  /* 0x00000044628e7210 */ /* 0x080fe20007f7e0ff */
[--C-:B------:R-:W-:Y:S02]  /*a8e0*/  IMAD.X R101, R77, 0x1, R69.reuse, P0 ;  /* 0x000000014d657824 */ /* 0x100fe400000e0645 */
[----:B------:R-:W4:Y:S01]  /*a8f0*/  LDL.LU.64 R76, [R1+0x98] ;  /* 0x00009800014c7983 */ /* 0x000f220000300a00 */
[----:B------:R-:W-:Y:S01]  /*a900*/  IADD3 R98, P0, PT, R192, R68, RZ ;  /* 0x00000044c0627210 */ /* 0x000fe20007f1e0ff */
[----:B------:R-:W-:-:S04]  /*a910*/  IMAD.X R143, R99, 0x1, R69, P3 ;  /* 0x00000001638f7824 */ /* 0x000fc800018e0645 */
[----:B------:R-:W-:Y:S02]  /*a920*/  IMAD.X R99, R193, 0x1, R69, P0 ;  /* 0x00000001c1637824 */ /* 0x000fe400000e0645 */
[----:B------:R-:W4:Y:S01]  /*a930*/  LDL.LU.64 R192, [R1+0x90] ;  /* 0x0000900001c07983 */ /* 0x000f220000300a00 */
[----:B--2---:R-:W-:-:S05]  /*a940*/  IADD3 R138, P3, PT, R190, R68, RZ ;  /* 0x00000044be8a7210 */ /* 0x004fca0007f7e0ff */
[----:B------:R-:W-:Y:S02]  /*a950*/  IMAD.X R139, R191, 0x1, R69, P3 ;  /* 0x00000001bf8b7824 */ /* 0x000fe400018e0645 */
[----:B------:R-:W2:Y:S04]  /*a960*/  LDL.LU.64 R190, [R1+0x88] ;  /* 0x0000880001be7983 */ /* 0x000ea80000300a00 */
[----:B------:R-:W2:Y:S01]  /*a970*/  LDL.LU.64 R128, [R1+0x80] ;  /* 0x0000800001807983 */ /* 0x000ea20000300a00 */
[----:B---3--:R-:W-:-:S05]  /*a980*/  IADD3 R140, P3, PT, R96, R68, RZ ;  /* 0x00000044608c7210 */ /* 0x008fca0007f7e0ff */
[----:B------:R-:W-:Y:S01]  /*a990*/  IMAD.X R141, R97, 0x1, R69, P3 ;  /* 0x00000001618d7824 */ /* 0x000fe200018e0645 */
[----:B----4-:R-:W-:-:S05]  /*a9a0*/  IADD3 R96, P3, PT, R244, R68, RZ ;  /* 0x00000044f4607210 */ /* 0x010fca0007f7e0ff */
[----:B------:R-:W-:Y:S02]  /*a9b0*/  IMAD.X R97, R245, 0x1, R69, P3 ;  /* 0x00000001f5617824 */ /* 0x000fe400018e0645 */
[----:B------:R-:W3:Y:S01]  /*a9c0*/  LDL.LU.64 R244, [R1+0x78] ;  /* 0x0000780001f47983 */ /* 0x000ee20000300a00 */
[----:B------:R-:W-:Y:S02]  /*a9d0*/  ISETP.GE.U32.AND P0, PT, R5, 0x7fffff32, PT ;  /* 0x7fffff320500780c */ /* 0x000fe40003f06070 */
[----:B------:R-:W4:Y:S01]  /*a9e0*/  LDC R5, c[0x0][0x3a0] ;  /* 0x0000e800ff057b82 */ /* 0x000f220000000800 */
[----:B------:R-:W-:Y:S01]  /*a9f0*/  UIADD3 UR20, UPT, UPT, UR20, -0x92, URZ ;  /* 0xffffff6e14147890 */ /* 0x000fe2000fffe0ff */
[----:B------:R-:W3:Y:S09]  /*aa00*/  LDL.LU.64 R126, [R1+0x70] ;  /* 0x00007000017e7983 */ /* 0x000ef20000300a00 */
[----:B------:R1:W-:Y:S02]  /*aa10*/  LDGSTS.E [R252+0x18038], desc[UR26][R94.64], !P0 ;  /* 0x180380005efc7fae */ /* 0x0003e4000c1a101a */
[----:B-1----:R-:W1:Y:S01]  /*aa20*/  LDC R94, c[0x0][0x3a0] ;  /* 0x0000e800ff5e7b82 */ /* 0x002e620000000800 */
[----:B------:R-:W-:-:S07]  /*aa30*/  IADD3 R136, P3, PT, R76, R68, RZ ;  /* 0x000000444c887210 */ /* 0x000fce0007f7e0ff */
[----:B------:R-:W1:Y:S01]  /*aa40*/  LDC R95, c[0x0][0x3a0] ;  /* 0x0000e800ff5f7b82 */ /* 0x000e620000000800 */
[--C-:B------:R-:W-:Y:S01]  /*aa50*/  IMAD.X R137, R77, 0x1, R69.reuse, P3 ;  /* 0x000000014d897824 */ /* 0x100fe200018e0645 */
[----:B------:R-:W-:Y:S01]  /*aa60*/  UIADD3 UR19, UPT, UPT, UR19, -0x91, URZ ;  /* 0xffffff6f13137890 */ /* 0x000fe2000fffe0ff */
[----:B----4-:R-:W-:Y:S01]  /*aa70*/  VIADD R5, R5, 0xffffff66 ;  /* 0xffffff6605057836 */ /* 0x010fe20000000000 */
[----:B------:R-:W-:Y:S01]  /*aa80*/  IADD3 R132, P3, PT, R192, R68, RZ ;  /* 0x00000044c0847210 */ /* 0x000fe20007f7e0ff */
[----:B------:R-:W-:Y:S01]  /*aa90*/  UIADD3 UR13, UPT, UPT, UR13, -0x97, URZ ;  /* 0xffffff690d0d7890 */ /* 0x000fe2000fffe0ff */
[----:B------:R-:W4:Y:S01]  /*aaa0*/  LDL.LU.64 R76, [R1+0x68] ;  /* 0x00006800014c7983 */ /* 0x000f220000300a00 */
[----:B------:R-:W-:Y:S02]  /*aab0*/  UIADD3 UR14, UPT, UPT, UR14, -0x98, URZ ;  /* 0xffffff680e0e7890 */ /* 0x000fe4000fffe0ff */
[----:B------:R-:W-:Y:S02]  /*aac0*/  UISETP.GE.U32.AND UP6, UPT, UR20, 0x7fffff2f, UPT ;  /* 0x7fffff2f1400788c */ /* 0x000fe4000bfc6070 */
[----:B------:R-:W-:Y:S01]  /*aad0*/  UIADD3 UR7, UPT, UPT, UR7, -0x9c, URZ ;  /* 0xffffff6407077890 */ /* 0x000fe2000fffe0ff */
[----:B------:R-:W-:Y:S01]  /*aae0*/  ISETP.GE.U32.AND P0, PT, R5, 0x7fffff27, PT ;  /* 0x7fffff270500780c */ /* 0x000fe20003f06070 */
[----:B------:R-:W-:Y:S01]  /*aaf0*/  UISETP.GE.U32.AND UP1, UPT, UR19, 0x7fffff30, UPT ;  /* 0x7fffff301300788c */ /* 0x000fe2000bf26070 */
[----:B------:R-:W-:Y:S01]  /*ab00*/  IMAD.X R133, R193, 0x1, R69, P3 ;  /* 0x00000001c1857824 */ /* 0x000fe200018e0645 */
[----:B------:R-:W-:Y:S01]  /*ab10*/  UIADD3 UR6, UPT, UPT, UR6, -0x9b, URZ ;  /* 0xffffff6506067890 */ /* 0x000fe2000fffe0ff */
[----:B-1----:R-:W-:Y:S01]  /*ab20*/  VIADD R5, R94, 0xffffff67 ;  /* 0xffffff675e057836 */ /* 0x002fe20000000000 */
[----:B------:R-:W-:Y:S01]  /*ab30*/  UISETP.GE.U32.AND UP3, UPT, UR13, 0x7fffff2a, UPT ;  /* 0x7fffff2a0d00788c */ /* 0x000fe2000bf66070 */
[----:B------:R-:W-:Y:S01]  /*ab40*/  VIADD R94, R124, 0xffffff60 ;  /* 0xffffff607c5e7836 */ /* 0x000fe20000000000 */
[----:B------:R-:W-:Y:S01]  /*ab50*/  UISETP.GE.U32.AND UP2, UPT, UR14, 0x7fffff29, UPT ;  /* 0x7fffff290e00788c */ /* 0x000fe2000bf46070 */
[----:B------:R-:W4:Y:S01]  /*ab60*/  LDL.LU.64 R192, [R1+0x60] ;  /* 0x0000600001c07983 */ /* 0x000f220000300a00 */
[----:B------:R-:W-:-:S02]  /*ab70*/  USEL UR13, URZ, 0x4, UP6 ;  /* 0x00000004ff0d7887 */ /* 0x000fc4000b000000 */
[----:B------:R-:W-:Y:S02]  /*ab80*/  UIADD3 UR4, UPT, UPT, UR4, -0x9f, URZ ;  /* 0xffffff6104047890 */ /* 0x000fe4000fffe0ff */
[----:B------:R-:W-:Y:S02]  /*ab90*/  UISETP.GE.U32.AND UP6, UPT, UR7, 0x7fffff25, UPT ;  /* 0x7fffff250700788c */ /* 0x000fe4000bfc6070 */
[----:B------:R-:W-:Y:S02]  /*aba0*/  UIADD3 UR18, UPT, UPT, UR18, -0x94, URZ ;  /* 0xffffff6c12127890 */ /* 0x000fe4000fffe0ff */
[----:B------:R-:W-:Y:S02]  /*abb0*/  USEL UR7, URZ, 0x7fff8, UP1 ;  /* 0x0007fff8ff077887 */ /* 0x000fe40008800000 */
[----:B------:R-:W-:Y:S02]  /*abc0*/  UISETP.GE.U32.AND UP1, UPT, UR6, 0x7fffff26, UPT ;  /* 0x7fffff260600788c */ /* 0x000fe4000bf26070 */
[----:B------:R-:W-:-:S02]  /*abd0*/  UIADD3 UR17, UPT, UPT, UR17, -0x93, URZ ;  /* 0xffffff6d11117890 */ /* 0x000fc4000fffe0ff */
[----:B------:R-:W-:Y:S02]  /*abe0*/  USEL UR6, URZ, 0x1, UP2 ;  /* 0x00000001ff067887 */ /* 0x000fe40009000000 */
[----:B------:R-:W-:Y:S02]  /*abf0*/  UISETP.GE.U32.AND UP2, UPT, UR4, 0x7fffff22, UPT ;  /* 0x7fffff220400788c */ /* 0x000fe4000bf46070 */
[----:B------:R-:W-:Y:S02]  /*ac00*/  UISETP.GE.U32.AND UP4, UPT, UR18, 0x7fffff2d, UPT ;  /* 0x7fffff2d1200788c */ /* 0x000fe4000bf86070 */
[----:B------:R-:W-:Y:S02]  /*ac10*/  UIADD3 UR16, UPT, UPT, UR16, -0x96, URZ ;  /* 0xffffff6a10107890 */ /* 0x000fe4000fffe0ff */
[----:B------:R-:W-:Y:S01]  /*ac20*/  UISETP.GE.U32.AND UP5, UPT, UR17, 0x7fffff2e, UPT ;  /* 0x7fffff2e1100788c */ /* 0x000fe2000bfa6070 */
[----:B------:R-:W-:Y:S01]  /*ac30*/  ISETP.GE.U32.AND P4, PT, R5, 0x7fffff28, PT ;  /* 0x7fffff280500780c */ /* 0x000fe20003f86070 */
[----:B------:R-:W-:-:S02]  /*ac40*/  UIADD3 UR15, UPT, UPT, UR15, -0x95, URZ ;  /* 0xffffff6b0f0f7890 */ /* 0x000fc4000fffe0ff */
[----:B------:R-:W-:Y:S01]  /*ac50*/  USEL UR18, URZ, 0x1fffe, UP2 ;  /* 0x0001fffeff127887 */ /* 0x000fe20009000000 */
[----:B------:R-:W-:Y:S01]  /*ac60*/  VIADD R5, R95, 0xffffff62 ;  /* 0xffffff625f057836 */ /* 0x000fe20000000000 */
[----:B------:R-:W-:Y:S02]  /*ac70*/  UIADD3 UR5, UPT, UPT, UR5, -0x9d, URZ ;  /* 0xffffff6305057890 */ /* 0x000fe4000fffe0ff */
[----:B------:R-:W-:Y:S02]  /*ac80*/  USEL UR14, URZ, 0x1, UP4 ;  /* 0x00000001ff0e7887 */ /* 0x000fe4000a000000 */
[----:B------:R-:W-:Y:S02]  /*ac90*/  UISETP.GE.U32.AND UP4, UPT, UR16, 0x7fffff2b, UPT ;  /* 0x7fffff2b1000788c */ /* 0x000fe4000bf86070 */
[----:B------:R-:W-:Y:S02]  /*aca0*/  USEL UR16, URZ, 0x1fffe, UP5 ;  /* 0x0001fffeff107887 */ /* 0x000fe4000a800000 */
[----:B------:R-:W-:-:S02]  /*acb0*/  UISETP.GE.U32.AND UP5, UPT, UR15, 0x7fffff2c, UPT ;  /* 0x7fffff2c0f00788c */ /* 0x000fc4000bfa6070 */
[----:B------:R-:W-:Y:S02]  /*acc0*/  USEL UR4, URZ, 0x1, UP6 ;  /* 0x00000001ff047887 */ /* 0x000fe4000b000000 */
[----:B------:R-:W-:Y:S02]  /*acd0*/  UISETP.GE.U32.AND UP6, UPT, UR5, 0x7fffff24, UPT ;  /* 0x7fffff240500788c */ /* 0x000fe4000bfc6070 */
[----:B------:R-:W-:Y:S01]  /*ace0*/  USEL UR15, URZ, 0x1fffe, UP1 ;  /* 0x0001fffeff0f7887 */ /* 0x000fe20008800000 */
[----:B------:R-:W-:Y:S01]  /*acf0*/  ISETP.GE.U32.AND P5, PT, R5, 0x7fffff23, PT ;  /* 0x7fffff230500780c */ /* 0x000fe20003fa6070 */
[----:B------:R-:W-:Y:S02]  /*ad00*/  USEL UR17, URZ, 0x7fff8, UP6 ;  /* 0x0007fff8ff117887 */ /* 0x000fe4000b000000 */
[----:B------:R-:W-:Y:S01]  /*ad10*/  UIADD3 UR4, UPT, UPT, UR4, UR15, URZ ;  /* 0x0000000f04047290 */ /* 0x000fe2000fffe0ff */
[----:B------:R-:W-:Y:S01]  /*ad20*/  SEL R95, RZ, 0x4, P5 ;  /* 0x00000004ff5f7807 */ /* 0x000fe20002800000 */
[----:B------:R-:W1:Y:S01]  /*ad30*/  LDCU UR20, c[0x0][0x3a0] ;  /* 0x00007400ff1477ac */ /* 0x000e620008000800 */
[----:B------:R-:W-:Y:S01]  /*ad40*/  SEL R5, RZ, 0x4, P0 ;  /* 0x00000004ff057807 */ /* 0x000fe20000000000 */
[----:B------:R-:W-:Y:S01]  /*ad50*/  ULOP3.LUT UR15, UR4, 0x3, URZ, 0xc0, !UPT ;  /* 0x00000003040f7892 */ /* 0x000fe2000f8ec0ff */
[----:B------:R-:W-:Y:S01]  /*ad60*/  SEL R124, RZ, 0x7fff8, P4 ;  /* 0x0007fff8ff7c7807 */ /* 0x000fe20002000000 */
[----:B------:R-:W1:Y:S04]  /*ad70*/  LDCU UR19, c[0x0][0x3a0] ;  /* 0x00007400ff1377ac */ /* 0x000e680008000800 */
[----:B------:R-:W-:-:S02]  /*ad80*/  IADD3 R5, PT, PT, R124, UR15, R5 ;  /* 0x0000000f7c057c10 */ /* 0x000fc4000fffe005 */
[----:B--2---:R-:W-:Y:S01]  /*ad90*/  IADD3 R134, P3, PT, R190, R68, RZ ;  /* 0x00000044be867210 */ /* 0x004fe20007f7e0ff */
[----:B------:R-:W-:Y:S01]  /*ada0*/  USEL UR5, URZ, 0x1fffe, UP3 ;  /* 0x0001fffeff057887 */ /* 0x000fe20009800000 */
[----:B------:R-:W2:Y:S01]  /*adb0*/  LDC R190, c[0x0][0x3a0] ;  /* 0x0000e800ffbe7b82 */ /* 0x000ea20000000800 */
[----:B------:R-:W-:Y:S02]  /*adc0*/  USEL UR4, URZ, 0x4, UP4 ;  /* 0x00000004ff047887 */ /* 0x000fe4000a000000 */
[----:B------:R-:W-:Y:S01]  /*add0*/  IMAD.X R135, R191, 0x1, R69, P3 ;  /* 0x00000001bf877824 */ /* 0x000fe200018e0645 */
[----:B------:R-:W-:Y:S01]  /*ade0*/  ISETP.GE.U32.AND P3, PT, R94, 0x7fffff21, PT ;  /* 0x7fffff215e00780c */ /* 0x000fe20003f66070 */
[----:B------:R-:W-:Y:S02]  /*adf0*/  UIADD3 UR14, UPT, UPT, UR14, UR16, URZ ;  /* 0x000000100e0e7290 */ /* 0x000fe4000fffe0ff */
[----:B------:R-:W-:Y:S01]  /*ae00*/  UIADD3 UR6, UPT, UPT, UR6, UR5, URZ ;  /* 0x0000000506067290 */ /* 0x000fe2000fffe0ff */
[----:B------:R-:W-:Y:S01]  /*ae10*/  SEL R94, RZ, 0x1, P3 ;  /* 0x00000001ff5e7807 */ /* 0x000fe20001800000 */
[----:B------:R-:W1:Y:S04]  /*ae20*/  LDCU UR16, c[0x0][0x3a0] ;  /* 0x00007400ff1077ac */ /* 0x000e680008000800 */
[----:B------:R-:W-:Y:S01]  /*ae30*/  VIADD R94, R94, UR18 ;  /* 0x000000125e5e7c36 */ /* 0x000fe20008000000 */
[----:B------:R-:W-:-:S02]  /*ae40*/  USEL UR5, URZ, 0x7fff8, UP5 ;  /* 0x0007fff8ff057887 */ /* 0x000fc4000a800000 */
[----:B------:R-:W-:Y:S02]  /*ae50*/  ULOP3.LUT UR6, UR6, 0x3, URZ, 0xc0, !UPT ;  /* 0x0000000306067892 */ /* 0x000fe4000f8ec0ff */
[----:B------:R-:W-:Y:S01]  /*ae60*/  LOP3.LUT R94, R94, 0x3, RZ, 0xc0, !PT ;  /* 0x000000035e5e7812 */ /* 0x000fe200078ec0ff */
[----:B------:R-:W-:Y:S01]  /*ae70*/  ULOP3.LUT UR14, UR14, 0x3, URZ, 0xc0, !UPT ;  /* 0x000000030e0e7892 */ /* 0x000fe2000f8ec0ff */
[-C--:B------:R-:W-:Y:S01]  /*ae80*/  IADD3 R92, P4, PT, R92, R68.reuse, RZ ;  /* 0x000000445c5c7210 */ /* 0x080fe20007f9e0ff */
[----:B------:R-:W1:Y:S01]  /*ae90*/  LDCU UR18, c[0x0][0x3a0] ;  /* 0x00007400ff1277ac */ /* 0x000e620008000800 */
[----:B------:R-:W-:Y:S02]  /*aea0*/  IADD3 R95, PT, PT, R94, UR17, R95 ;  /* 0x000000115e5f7c10 */ /* 0x000fe4000fffe05f */
[----:B------:R-:W-:Y:S01]  /*aeb0*/  IADD3 R94, P0, PT, R128, R68, RZ ;  /* 0x00000044805e7210 */ /* 0x000fe20007f1e0ff */
[----:B------:R-:W-:Y:S01]  /*aec0*/  UIADD3 UR4, UPT, UPT, UR6, UR5, UR4 ;  /* 0x0000000506047290 */ /* 0x000fe2000fffe004 */
[----:B------:R-:W-:Y:S01]  /*aed0*/  LOP3.LUT R124, R95, 0xf, RZ, 0xc0, !PT ;  /* 0x0000000f5f7c7812 */ /* 0x000fe200078ec0ff */
[----:B------:R-:W-:-:S02]  /*aee0*/  UIADD3 UR7, UPT, UPT, UR14, UR7, UR13 ;  /* 0x000000070e077290 */ /* 0x000fc4000fffe00d */
[--C-:B------:R-:W-:Y:S01]  /*aef0*/  IMAD.X R95, R129, 0x1, R69.reuse, P0 ;  /* 0x00000001815f7824 */ /* 0x100fe200000e0645 */
[-C--:B---3--:R-:W-:Y:S01]  /*af00*/  IADD3 R130, P0, PT, R244, R68.reuse, RZ ;  /* 0x00000044f4827210 */ /* 0x088fe20007f1e0ff */
[----:B------:R-:W-:Y:S01]  /*af10*/  USHF.L.U32 UR4, UR4, 0x8, URZ ;  /* 0x0000000804047899 */ /* 0x000fe200080006ff */
[----:B------:R-:W-:Y:S01]  /*af20*/  IMAD R5, R5, 0x10, R124 ;  /* 0x0000001005057824 */ /* 0x000fe200078e027c */
[----:B------:R-:W3:Y:S02]  /*af30*/  LDCU UR17, c[0x0][0x3a0] ;  /* 0x00007400ff1177ac */ /* 0x000ee40008000800 */
[--C-:B------:R-:W-:Y:S02]  /*af40*/  IMAD.X R131, R245, 0x1, R69.reuse, P0 ;  /* 0x00000001f5837824 */ /* 0x100fe400000e0645 */
[----:B------:R-:W3:Y:S01]  /*af50*/  LDL.LU.64 R244, [R1+0x10] ;  /* 0x0000100001f47983 */ /* 0x000ee20000300a00 */
[----:B------:R-:W-:Y:S01]  /*af60*/  ULOP3.LUT UR4, UR4, 0xf00, URZ, 0xe2, !UPT ;  /* 0x00000f0004047892 */ /* 0x000fe2000f8ee2ff */
[--C-:B------:R-:W-:Y:S01]  /*af70*/  IMAD.X R93, R93, 0x1, R69.reuse, P4 ;  /* 0x000000015d5d7824 */ /* 0x100fe200020e0645 */
[----:B------:R-:W-:Y:S01]  /*af80*/  IADD3 R128, P0, PT, R126, R68, RZ ;  /* 0x000000447e807210 */ /* 0x000fe20007f1e0ff */
[----:B--2---:R-:W-:Y:S01]  /*af90*/  VIADD R190, R190, 0xffffff70 ;  /* 0xffffff70bebe7836 */ /* 0x004fe20000000000 */
[----:B------:R-:W-:Y:S01]  /*afa0*/  ULEA UR4, UR7, UR4, 0xc ;  /* 0x0000000407047291 */ /* 0x000fe2000f8e60ff */
[----:B------:R-:W-:Y:S01]  /*afb0*/  LOP3.LUT R5, R5, 0xff, RZ, 0xc0, !PT ;  /* 0x000000ff05057812 */ /* 0x000fe200078ec0ff */
[----:B------:R-:W2:Y:S01]  /*afc0*/  LDCU UR14, c[0x0][0x3a0] ;  /* 0x00007400ff0e77ac */ /* 0x000ea20008000800 */
[----:B------:R-:W-:-:S03]  /*afd0*/  IMAD.X R129, R127, 0x1, R69, P0 ;  /* 0x000000017f817824 */ /* 0x000fc600000e0645 */
[----:B------:R-:W-:Y:S01]  /*afe0*/  VIADD R5, R5, UR4 ;  /* 0x0000000405057c36 */ /* 0x000fe20008000000 */
[----:B------:R-:W1:Y:S04]  /*aff0*/  LDCU UR13, c[0x0][0x3a0] ;  /* 0x00007400ff0d77ac */ /* 0x000e680008000800 */
[----:B------:R-:W-:Y:S01]  /*b000*/  LOP3.LUT R5, R5, 0xffff, RZ, 0xc0, !PT ;  /* 0x0000ffff05057812 */ /* 0x000fe200078ec0ff */
[----:B------:R-:W1:Y:S01]  /*b010*/  LDCU UR5, c[0x0][0x3a0] ;  /* 0x00007400ff0577ac */ /* 0x000e620008000800 */
[----:B------:R-:W1:Y:S01]  /*b020*/  LDCU UR15, c[0x0][0x3a0] ;  /* 0x00007400ff0f77ac */ /* 0x000e620008000800 */
[----:B------:R-:W-:Y:S01]  /*b030*/  UIADD3 UR22, UPT, UPT, UR22, -0xa4, URZ ;  /* 0xffffff5c16167890 */ /* 0x000fe2000fffe0ff */
[----:B------:R-:W1:Y:S01]  /*b040*/  LDCU UR6, c[0x0][0x3a0] ;  /* 0x00007400ff0677ac */ /* 0x000e620008000800 */
[-C--:B----4-:R-:W-:Y:S01]  /*b050*/  IADD3 R124, P4, PT, R76, R68.reuse, RZ ;  /* 0x000000444c7c7210 */ /* 0x090fe20007f9e0ff */
[----:B------:R-:W4:Y:S04]  /*b060*/  LDCU UR4, c[0x0][0x3a0] ;  /* 0x00007400ff0477ac */ /* 0x000f280008000800 */
[----:B------:R-:W-:Y:S01]  /*b070*/  IMAD.X R125, R77, 0x1, R69, P4 ;  /* 0x000000014d7d7824 */ /* 0x000fe200020e0645 */
[-C--:B------:R-:W-:Y:S01]  /*b080*/  IADD3 R106, P4, PT, R106, R68.reuse, RZ ;  /* 0x000000446a6a7210 */ /* 0x080fe20007f9e0ff */
[----:B------:R-:W1:Y:S01]  /*b090*/  LDCU UR7, c[0x0][0x3a0] ;  /* 0x00007400ff0777ac */ /* 0x000e620008000800 */
[----:B------:R-:W-:-:S03]  /*b0a0*/  IADD3 R126, P0, PT, R192, R68, RZ ;  /* 0x00000044c07e7210 */ /* 0x000fc60007f1e0ff */
[----:B------:R-:W-:Y:S01]  /*b0b0*/  IMAD.X R107, R107, 0x1, R69, P4 ;  /* 0x000000016b6b7824 */ /* 0x000fe200020e0645 */
[-C--:B------:R-:W-:Y:S02]  /*b0c0*/  IADD3 R108, P4, PT, R108, R68.reuse, RZ ;  /* 0x000000446c6c7210 */ /* 0x080fe40007f9e0ff */
[----:B------:R-:W-:Y:S01]  /*b0d0*/  SHF.R.U32.HI R242, RZ, 0xe, R5 ;  /* 0x0000000efff27819 */ /* 0x000fe20000011605 */
[----:B------:R-:W-:Y:S01]  /*b0e0*/  IMAD.X R127, R193, 0x1, R69, P0 ;  /* 0x00000001c17f7824 */ /* 0x000fe200000e0645 */
[----:B------:R-:W-:Y:S01]  /*b0f0*/  ISETP.GE.U32.AND P0, PT, R190, 0x7fffff31, PT ;  /* 0x7fffff31be00780c */ /* 0x000fe20003f06070 */
[----:B------:R-:W-:Y:S01]  /*b100*/  UIADD3 UR21, UPT, UPT, UR21, -0xa3, URZ ;  /* 0xffffff5d15157890 */ /* 0x000fe2000fffe0ff */
[----:B------:R-:W-:Y:S01]  /*b110*/  IADD3 R192, P6, PT, R110, R68, RZ ;  /* 0x000000446ec07210 */ /* 0x000fe20007fde0ff */
[----:B---3--:R-:W-:Y:S01]  /*b120*/  UIADD3 UR17, UPT, UPT, UR17, -0xa7, URZ ;  /* 0xffffff5911117890 */ /* 0x008fe2000fffe0ff */
[----:B------:R-:W-:Y:S01]  /*b130*/  SHF.R.U32.HI R110, RZ, 0xf, R5 ;  /* 0x0000000fff6e7819 */ /* 0x000fe20000011605 */
[--C-:B------:R-:W-:Y:S01]  /*b140*/  IMAD.X R109, R109, 0x1, R69.reuse, P4 ;  /* 0x000000016d6d7824 */ /* 0x100fe200020e0645 */
[----:B------:R-:W-:Y:S01]  /*b150*/  IADD3 R190, P5, PT, R250, R70, RZ ;  /* 0x00000046fabe7210 */ /* 0x000fe20007fbe0ff */
[----:B-1----:R-:W-:Y:S01]  /*b160*/  UIADD3 UR20, UPT, UPT, UR20, -0xa6, URZ ;  /* 0xffffff5a14147890 */ /* 0x002fe2000fffe0ff */
[----:B------:R-:W-:Y:S01]  /*b170*/  LOP3.LUT P4, RZ, R110, 0x1, RZ, 0xc0, !PT ;  /* 0x000000016eff7812 */ /* 0x000fe2000788c0ff */
[----:B------:R-:W-:Y:S01]  /*b180*/  IMAD.X R193, R111, 0x1, R69, P6 ;  /* 0x000000016fc17824 */ /* 0x000fe200030e0645 */
[----:B------:R-:W-:Y:S01]  /*b190*/  UISETP.GE.U32.AND UP3, UPT, UR22, 0x7fffff1d, UPT ;  /* 0x7fffff1d1600788c */ /* 0x000fe2000bf66070 */
[----:B------:R-:W-:Y:S01]  /*b1a0*/  IMAD.X R191, R251, 0x1, R71, P5 ;  /* 0x00000001fbbf7824 */ /* 0x000fe200028e0647 */
[----:B------:R-:W-:Y:S01]  /*b1b0*/  IADD3 R112, P5, PT, R112, R68, RZ ;  /* 0x0000004470707210 */ /* 0x000fe20007fbe0ff */
[----:B------:R1:W-:Y:S01]  /*b1c0*/  LDGSTS.E [R252+0x1803c], desc[UR26][R188.64], !P0 ;  /* 0x1803c000bcfc7fae */ /* 0x0003e2000c1a101a */
[----:B------:R-:W-:-:S02]  /*b1d0*/  IADD3 R110, P6, PT, R248, R70, RZ ;  /* 0x00000046f86e7210 */ /* 0x000fc40007fde0ff */
[----:B------:R-:W-:Y:S01]  /*b1e0*/  LOP3.LUT P0, RZ, R242, 0x1, RZ, 0xc0, !PT ;  /* 0x00000001f2ff7812 */ /* 0x000fe2000780c0ff */
[----:B------:R-:W-:Y:S01]  /*b1f0*/  IMAD.X R113, R113, 0x1, R69, P5 ;  /* 0x0000000171717824 */ /* 0x000fe200028e0645 */
[----:B------:R-:W5:Y:S01]  /*b200*/  LDL.LU.64 R76, [R1+0x320] ;  /* 0x00032000014c7983 */ /* 0x000f620000300a00 */
[----:B------:R-:W-:-:S03]  /*b210*/  IMAD.X R111, R249, 0x1, R71, P6 ;  /* 0x00000001f96f7824 */ /* 0x000fc600030e0647 */
[----:B------:R-:W-:Y:S01]  /*b220*/  LDGSTS.E [R252+0x18040], desc[UR26][R120.64], P4 ;  /* 0x1804000078fc7fae */ /* 0x000fe2000a1a101a */
[----:B-1----:R-:W-:-:S04]  /*b230*/  SHF.R.U32.HI R188, RZ, 0xd, R5 ;  /* 0x0000000dffbc7819 */ /* 0x002fc80000011605 */
[----:B------:R-:W-:Y:S02]  /*b240*/  LOP3.LUT P5, RZ, R188, 0x1, RZ, 0xc0, !PT ;  /* 0x00000001bcff7812 */ /* 0x000fe400078ac0ff */
[----:B------:R1:W-:Y:S01]  /*b250*/  LDGSTS.E [R252+0x18044], desc[UR26][R186.64], P0 ;  /* 0x18044000bafc7fae */ /* 0x0003e200081a101a */
[----:B------:R-:W-:Y:S02]  /*b260*/  IADD3 R188, P4, PT, R194, R70, RZ ;  /* 0x00000046c2bc7210 */ /* 0x000fe40007f9e0ff */
[----:B------:R-:W-:-:S03]  /*b270*/  SHF.R.U32.HI R242, RZ, 0xc, R5 ;  /* 0x0000000cfff27819 */ /* 0x000fc60000011605 */
[----:B------:R-:W-:Y:S01]  /*b280*/  IMAD.X R189, R195, 0x1, R71, P4 ;  /* 0x00000001c3bd7824 */ /* 0x000fe200020e0647 */
[----:B------:R-:W-:Y:S02]  /*b290*/  LOP3.LUT P4, RZ, R242, 0x1, RZ, 0xc0, !PT ;  /* 0x00000001f2ff7812 */ /* 0x000fe4000788c0ff */
[----:B-1----:R-:W-:Y:S02]  /*b2a0*/  SHF.R.U32.HI R186, RZ, 0xa, R5 ;  /* 0x0000000affba7819 */ /* 0x002fe40000011605 */
[----:B------:R1:W-:Y:S02]  /*b2b0*/  LDGSTS.E [R252+0x18048], desc[UR26][R184.64], P5 ;  /* 0x18048000b8fc7fae */ /* 0x0003e4000a9a101a */
[----:B------:R-:W-:-:S07]  /*b2c0*/  LOP3.LUT P5, RZ, R186, 0x1, RZ, 0xc0, !PT ;  /* 0x00000001baff7812 */ /* 0x000fce00078ac0ff */
[----:B------:R3:W-:Y:S01]  /*b2d0*/  LDGSTS.E [R252+0x1804c], desc[UR26][R182.64], P4 ;  /* 0x1804c000b6fc7fae */ /* 0x0007e2000a1a101a */
[----:B-1----:R-:W-:-:S04]  /*b2e0*/  SHF.R.U32.HI R184, RZ, 0x9, R5 ;  /* 0x00000009ffb87819 */ /* 0x002fc80000011605 */
[----:B------:R-:W-:Y:S02]  /*b2f0*/  LOP3.LUT P4, RZ, R184, 0x1, RZ, 0xc0, !PT ;  /* 0x00000001b8ff7812 */ /* 0x000fe4000788c0ff */
[----:B---3--:R-:W-:Y:S01]  /*b300*/  SHF.R.U32.HI R182, RZ, 0x8, R5 ;  /* 0x00000008ffb67819 */ /* 0x008fe20000011605 */
[----:B------:R-:W1:Y:S01]  /*b310*/  LDC R183, c[0x0][0x3a0] ;  /* 0x0000e800ffb77b82 */ /* 0x000e620000000800 */
[----:B--2---:R-:W-:Y:S02]  /*b320*/  UIADD3 UR14, UPT, UPT, UR14, -0xac, URZ ;  /* 0xffffff540e0e7890 */ /* 0x004fe4000fffe0ff */
[----:B------:R-:W-:Y:S02]  /*b330*/  UIADD3 UR19, UPT, UPT, UR19, -0xa5, URZ ;  /* 0xffffff5b13137890 */ /* 0x000fe4000fffe0ff */
[----:B------:R-:W-:Y:S02]  /*b340*/  UISETP.GE.U32.AND UP4, UPT, UR21, 0x7fffff1e, UPT ;  /* 0x7fffff1e1500788c */ /* 0x000fe4000bf86070 */
[----:B------:R-:W-:-:S02]  /*b350*/  UIADD3 UR18, UPT, UPT, UR18, -0xa8, URZ ;  /* 0xffffff5812127890 */ /* 0x000fc4000fffe0ff */
[----:B------:R-:W-:Y:S02]  /*b360*/  UIADD3 UR13, UPT, UPT, UR13, -0xab, URZ ;  /* 0xffffff550d0d7890 */ /* 0x000fe4000fffe0ff */
[----:B------:R-:W-:Y:S02]  /*b370*/  UISETP.GE.U32.AND UP6, UPT, UR17, 0x7fffff1a, UPT ;  /* 0x7fffff1a1100788c */ /* 0x000fe4000bfc6070 */
[----:B------:R-:W-:Y:S02]  /*b380*/  UISETP.GE.U32.AND UP1, UPT, UR20, 0x7fffff1b, UPT ;  /* 0x7fffff1b1400788c */ /* 0x000fe4000bf26070 */
[----:B------:R-:W-:Y:S02]  /*b390*/  USEL UR17, URZ, 0x1, UP3 ;  /* 0x00000001ff117887 */ /* 0x000fe40009800000 */
[----:B------:R-:W-:Y:S02]  /*b3a0*/  UIADD3 UR5, UPT, UPT, UR5, -0xb0, URZ ;  /* 0xffffff5005057890 */ /* 0x000fe4000fffe0ff */
[----:B------:R-:W-:-:S02]  /*b3b0*/  UISETP.GE.U32.AND UP3, UPT, UR14, 0x7fffff15, UPT ;  /* 0x7fffff150e00788c */ /* 0x000fc4000bf66070 */
[----:B------:R-:W-:Y:S02]  /*b3c0*/  UISETP.GE.U32.AND UP2, UPT, UR19, 0x7fffff1c, UPT ;  /* 0x7fffff1c1300788c */ /* 0x000fe4000bf46070 */
[----:B------:R-:W-:Y:S02]  /*b3d0*/  USEL UR14, URZ, 0x1fffe, UP4 ;  /* 0x0001fffeff0e7887 */ /* 0x000fe4000a000000 */
[----:B----4-:R-:W-:Y:S02]  /*b3e0*/  UIADD3 UR4, UPT, UPT, UR4, -0xaf, URZ ;  /* 0xffffff5104047890 */ /* 0x010fe4000fffe0ff */
[----:B------:R-:W-:Y:S02]  /*b3f0*/  UISETP.GE.U32.AND UP5, UPT, UR18, 0x7fffff19, UPT ;  /* 0x7fffff191200788c */ /* 0x000fe4000bfa6070 */
[----:B------:R-:W-:Y:S02]  /*b400*/  UISETP.GE.U32.AND UP4, UPT, UR13, 0x7fffff16, UPT ;  /* 0x7fffff160d00788c */ /* 0x000fe4000bf86070 */
[----:B------:R-:W-:-:S02]  /*b410*/  UIADD3 UR16, UPT, UPT, UR16, -0xaa, URZ ;  /* 0xffffff5610107890 */ /* 0x000fc4000fffe0ff */
[----:B------:R-:W-:Y:S02]  /*b420*/  USEL UR13, URZ, 0x4, UP1 ;  /* 0x00000004ff0d7887 */ /* 0x000fe40008800000 */
[----:B------:R-:W-:Y:S02]  /*b430*/  UISETP.GE.U32.AND UP1, UPT, UR5, 0x7fffff11, UPT ;  /* 0x7fffff110500788c */ /* 0x000fe4000bf26070 */
[----:B------:R-:W-:Y:S02]  /*b440*/  UIADD3 UR15, UPT, UPT, UR15, -0xa9, URZ ;  /* 0xffffff570f0f7890 */ /* 0x000fe4000fffe0ff */
[----:B------:R-:W-:Y:S02]  /*b450*/  USEL UR5, URZ, 0x7fff8, UP2 ;  /* 0x0007fff8ff057887 */ /* 0x000fe40009000000 */
[----:B------:R-:W-:Y:S01]  /*b460*/  USEL UR18, URZ, 0x1, UP5 ;  /* 0x00000001ff127887 */ /* 0x000fe2000a800000 */
[----:B------:R-:W-:-:S05]  /*b470*/  IADD3 R120, P6, PT, R244, R70, RZ ;  /* 0x00000046f4787210 */ /* 0x000fca0007fde0ff */
[----:B------:R-:W-:Y:S01]  /*b480*/  IMAD.X R121, R245, 0x1, R71, P6 ;  /* 0x00000001f5797824 */ /* 0x000fe200030e0647 */
[----:B------:R-:W-:Y:S02]  /*b490*/  IADD3 R194, P6, PT, R196, R70, RZ ;  /* 0x00000046c4c27210 */ /* 0x000fe40007fde0ff */
[----:B------:R-:W-:-:S04]  /*b4a0*/  SHF.R.U32.HI R196, RZ, 0xb, R5 ;  /* 0x0000000bffc47819 */ /* 0x000fc80000011605 */
[----:B------:R-:W-:Y:S01]  /*b4b0*/  LOP3.LUT P0, RZ, R196, 0x1, RZ, 0xc0, !PT ;  /* 0x00000001c4ff7812 */ /* 0x000fe2000780c0ff */
[----:B------:R-:W-:Y:S01]  /*b4c0*/  IMAD.X R195, R197, 0x1, R71, P6 ;  /* 0x00000001c5c37824 */ /* 0x000fe200030e0647 */
[----:B------:R-:W-:Y:S02]  /*b4d0*/  LOP3.LUT P6, RZ, R182, 0x1, RZ, 0xc0, !PT ;  /* 0x00000001b6ff7812 */ /* 0x000fe400078cc0ff */
[----:B------:R-:W2:Y:S09]  /*b4e0*/  LDC R182, c[0x0][0x3a0] ;  /* 0x0000e800ffb67b82 */ /* 0x000eb20000000800 */
[----:B------:R3:W-:Y:S04]  /*b4f0*/  LDGSTS.E [R252+0x18050], desc[UR26][R180.64], P0 ;  /* 0x18050000b4fc7fae */ /* 0x0007e800081a101a */
[----:B------:R4:W-:Y:S04]  /*b500*/  LDGSTS.E [R252+0x18054], desc[UR26][R178.64], P5 ;  /* 0x18054000b2fc7fae */ /* 0x0009e8000a9a101a */
[----:B------:R1:W-:Y:S01]  /*b510*/  LDGSTS.E [R252+0x18058], desc[UR26][R176.64], P4 ;  /* 0x18058000b0fc7fae */ /* 0x0003e2000a1a101a */
[----:B---3--:R-:W-:-:S03]  /*b520*/  SHF.R.U32.HI R180, RZ, 0x7, R5 ;  /* 0x00000007ffb47819 */ /* 0x008fc60000011605 */
[----:B------:R3:W-:Y:S01]  /*b530*/  LDGSTS.E [R252+0x1805c], desc[UR26][R174.64], P6 ;  /* 0x1805c000aefc7fae */ /* 0x0007e2000b1a101a */
[----:B------:R-:W2:Y:S01]  /*b540*/  LDC R181, c[0x0][0x3a0] ;  /* 0x0000e800ffb57b82 */ /* 0x000ea20000000800 */
[----:B----4-:R-:W-:Y:S02]  /*b550*/  SHF.R.U32.HI R178, RZ, 0x6, R5 ;  /* 0x00000006ffb27819 */ /* 0x010fe40000011605 */
[----:B------:R-:W-:Y:S02]  /*b560*/  LOP3.LUT P0, RZ, R180, 0x1, RZ, 0xc0, !PT ;  /* 0x00000001b4ff7812 */ /* 0x000fe4000780c0ff */
[----:B------:R-:W-:-:S03]  /*b570*/  LOP3.LUT P5, RZ, R178, 0x1, RZ, 0xc0, !PT ;  /* 0x00000001b2ff7812 */ /* 0x000fc600078ac0ff */
[----:B------:R-:W4:Y:S01]  /*b580*/  LDC R178, c[0x0][0x3a0] ;  /* 0x0000e800ffb27b82 */ /* 0x000f220000000800 */
[----:B-1----:R-:W-:-:S07]  /*b590*/  SHF.R.U32.HI R176, RZ, 0x5, R5 ;  /* 0x00000005ffb07819 */ /* 0x002fce0000011605 */
[----:B---3--:R-:W1:Y:S01]  /*b5a0*/  LDC R174, c[0x0][0x3a0] ;  /* 0x0000e800ffae7b82 */ /* 0x008e620000000800 */
[----:B------:R-:W-:Y:S01]  /*b5b0*/  LOP3.LUT P4, RZ, R176, 0x1, RZ, 0xc0, !PT ;  /* 0x00000001b0ff7812 */ /* 0x000fe2000788c0ff */
[----:B------:R3:W-:Y:S04]  /*b5c0*/  LDGSTS.E [R252+0x18060], desc[UR26][R168.64], P0 ;  /* 0x18060000a8fc7fae */ /* 0x0007e800081a101a */
[----:B------:R4:W-:Y:S02]  /*b5d0*/  LDGSTS.E [R252+0x18064], desc[UR26][R90.64], P5 ;  /* 0x180640005afc7fae */ /* 0x0009e4000a9a101a */
[----:B------:R-:W2:Y:S01]  /*b5e0*/  LDC R177, c[0x0][0x3a0] ;  /* 0x0000e800ffb17b82 */ /* 0x000ea20000000800 */
[----:B---3--:R-:W-:-:S05]  /*b5f0*/  SHF.R.U32.HI R168, RZ, 0x4, R5 ;  /* 0x00000004ffa87819 */ /* 0x008fca0000011605 */
[----:B------:R3:W-:Y:S02]  /*b600*/  LDGSTS.E [R252+0x18068], desc[UR26][R170.64], P4 ;  /* 0x18068000aafc7fae */ /* 0x0007e4000a1a101a */
[----:B------:R-:W3:Y:S01]  /*b610*/  LDC R169, c[0x0][0x3a0] ;  /* 0x0000e800ffa97b82 */ /* 0x000ee20000000800 */
[----:B------:R-:W-:Y:S02]  /*b620*/  LOP3.LUT P0, RZ, R168, 0x1, RZ, 0xc0, !PT ;  /* 0x00000001a8ff7812 */ /* 0x000fe4000780c0ff */
[----:B------:R-:W-:-:S05]  /*b630*/  SHF.R.U32.HI R168, RZ, 0x3, R5 ;  /* 0x00000003ffa87819 */ /* 0x000fca0000011605 */
[----:B------:R-:W3:Y:S01]  /*b640*/  LDC R175, c[0x0][0x3a0] ;  /* 0x0000e800ffaf7b82 */ /* 0x000ee20000000800 */
[----:B----4-:R-:W-:Y:S01]  /*b650*/  VIADD R91, R178, 0xffffff4d ;  /* 0xffffff4db25b7836 */ /* 0x010fe20000000000 */
[----:B------:R-:W-:-:S04]  /*b660*/  LOP3.LUT P5, RZ, R168, 0x1, RZ, 0xc0, !PT ;  /* 0x00000001a8ff7812 */ /* 0x000fc800078ac0ff */
[----:B------:R4:W-:Y:S02]  /*b670*/  LDGSTS.E [R252+0x1806c], desc[UR26][R172.64], P0 ;  /* 0x1806c000acfc7fae */ /* 0x0009e400081a101a */
[----:B------:R-:W4:Y:S01]  /*b680*/  LDC R168, c[0x0][0x3a0] ;  /* 0x0000e800ffa87b82 */ /* 0x000f220000000800 */
[----:B------:R-:W-:Y:S01]  /*b690*/  ISETP.GE.U32.AND P4, PT, R91, 0x7fffff0e, PT ;  /* 0x7fffff0e5b00780c */ /* 0x000fe20003f86070 */
[----:B-1----:R-:W-:Y:S02]  /*b6a0*/  VIADD R91, R174, 0xffffff4f ;  /* 0xffffff4fae5b7836 */ /* 0x002fe40000000000 */
[----:B--2---:R-:W-:Y:S01]  /*b6b0*/  VIADD R90, R177, 0xffffff4c ;  /* 0xffffff4cb15a7836 */ /* 0x004fe20000000000 */
[----:B------:R-:W-:Y:S02]  /*b6c0*/  UISETP.GE.U32.AND UP2, UPT, UR4, 0x7fffff12, UPT ;  /* 0x7fffff120400788c */ /* 0x000fe4000bf46070 */
[----:B------:R-:W-:Y:S01]  /*b6d0*/  UIADD3 UR7, UPT, UPT, UR7, -0xae, URZ ;  /* 0xffffff5207077890 */ /* 0x000fe2000fffe0ff */
[----:B---3--:R-:W1:Y:S01]  /*b6e0*/  LDC R170, c[0x0][0x3a0] ;  /* 0x0000e800ffaa7b82 */ /* 0x008e620000000800 */
[----:B------:R-:W-:Y:S01]  /*b6f0*/  ISETP.GE.U32.AND P0, PT, R90, 0x7fffff0d, PT ;  /* 0x7fffff0d5a00780c */ /* 0x000fe20003f06070 */
[----:B------:R-:W-:Y:S01]  /*b700*/  UISETP.GE.U32.AND UP5, UPT, UR16, 0x7fffff17, UPT ;  /* 0x7fffff171000788c */ /* 0x000fe2000bfa6070 */
[----:B------:R-:W-:Y:S05]  /*b710*/  LDGSTS.E [R252+0x18070], desc[UR26][R166.64], P5 ;  /* 0x18070000a6fc7fae */ /* 0x000fea000a9a101a */
[----:B------:R-:W2:Y:S01]  /*b720*/  LDC R174, c[0x0][0x3a0] ;  /* 0x0000e800ffae7b82 */ /* 0x000ea20000000800 */
[----:B------:R-:W-:-:S07]  /*b730*/  VIADD R90, R169, 0xffffff4e ;  /* 0xffffff4ea95a7836 */ /* 0x000fce0000000000 */
[----:B----4-:R-:W3:Y:S01]  /*b740*/  LDC R173, c[0x0][0x3a0] ;  /* 0x0000e800ffad7b82 */ /* 0x010ee20000000800 */
[----:B------:R-:W-:-:S07]  /*b750*/  SEL R172, RZ, 0x1, P0 ;  /* 0x00000001ffac7807 */ /* 0x000fce0000000000 */
[----:B------:R-:W4:Y:S01]  /*b760*/  LDC R178, c[0x0][0x3a0] ;  /* 0x0000e800ffb27b82 */ /* 0x000f220000000800 */
[----:B------:R-:W-:Y:S01]  /*b770*/  ISETP.GE.U32.AND P0, PT, R90, 0x7fffff0f, PT ;  /* 0x7fffff0f5a00780c */ /* 0x000fe20003f06070 */
[----:B------:R-:W-:-:S06]  /*b780*/  VIADD R90, R175, 0xffffff48 ;  /* 0xffffff48af5a7836 */ /* 0x000fcc0000000000 */
[----:B------:R-:W4:Y:S01]  /*b790*/  LDC R179, c[0x0][0x3a0] ;  /* 0x0000e800ffb37b82 */ /* 0x000f220000000800 */
[----:B------:R-:W-:Y:S02]  /*b7a0*/  SEL R169, RZ, 0x1fffe, P4 ;  /* 0x0001fffeffa97807 */ /* 0x000fe40002000000 */
[----:B------:R-:W-:-:S05]  /*b7b0*/  SEL R171, RZ, 0x4, P0 ;  /* 0x00000004ffab7807 */ /* 0x000fca0000000000 */
[----:B------:R-:W4:Y:S01]  /*b7c0*/  LDC R177, c[0x0][0x3a0] ;  /* 0x0000e800ffb17b82 */ /* 0x000f220000000800 */
[----:B------:R-:W-:Y:S01]  /*b7d0*/  ISETP.GE.U32.AND P4, PT, R91, 0x7fffff10, PT ;  /* 0x7fffff105b00780c */ /* 0x000fe20003f86070 */
[----:B-1----:R-:W-:Y:S01]  /*b7e0*/  VIADD R91, R170, 0xffffff4a ;  /* 0xffffff4aaa5b7836 */ /* 0x002fe20000000000 */
[----:B------:R-:W-:Y:S01]  /*b7f0*/  ISETP.GE.U32.AND P0, PT, R90, 0x7fffff09, PT ;  /* 0x7fffff095a00780c */ /* 0x000fe20003f06070 */
[----:B------:R-:W-:Y:S01]  /*b800*/  VIADD R90, R168, 0xffffff49 ;  /* 0xffffff49a85a7836 */ /* 0x000fe20000000000 */
[----:B------:R-:W-:Y:S01]  /*b810*/  SEL R176, RZ, 0x7fff8, P4 ;  /* 0x0007fff8ffb07807 */ /* 0x000fe20002000000 */
[----:B--2---:R-:W-:Y:S01]  /*b820*/  VIADD R168, R174, 0xffffff44 ;  /* 0xffffff44aea87836 */ /* 0x004fe20000000000 */
[----:B------:R-:W-:Y:S01]  /*b830*/  SEL R175, RZ, 0x1, P0 ;  /* 0x00000001ffaf7807 */ /* 0x000fe20000000000 */
[----:B------:R-:W1:Y:S01]  /*b840*/  LDC R180, c[0x0][0x3a0] ;  /* 0x0000e800ffb47b82 */ /* 0x000e620000000800 */
[----:B------:R-:W-:Y:S01]  /*b850*/  ISETP.GE.U32.AND P4, PT, R90, 0x7fffff0a, PT ;  /* 0x7fffff0a5a00780c */ /* 0x000fe20003f86070 */
[----:B---3--:R-:W-:Y:S01]  /*b860*/  VIADD R90, R173, 0xffffff4b ;  /* 0xffffff4bad5a7836 */ /* 0x008fe20000000000 */
[----:B------:R-:W-:-:S02]  /*b870*/  ISETP.GE.U32.AND P0, PT, R91, 0x7fffff0b, PT ;  /* 0x7fffff0b5b00780c */ /* 0x000fc40003f06070 */
[----:B------:R-:W-:Y:S02]  /*b880*/  SEL R91, RZ, 0x1fffe, P4 ;  /* 0x0001fffeff5b7807 */ /* 0x000fe40002000000 */
[----:B------:R-:W-:Y:S02]  /*b890*/  SEL R174, RZ, 0x4, P0 ;  /* 0x00000004ffae7807 */ /* 0x000fe40000000000 */
[----:B------:R-:W-:Y:S01]  /*b8a0*/  ISETP.GE.U32.AND P0, PT, R168, 0x7fffff05, PT ;  /* 0x7fffff05a800780c */ /* 0x000fe20003f06070 */
[----:B----4-:R-:W-:Y:S01]  /*b8b0*/  VIADD R168, R178, 0xffffff45 ;  /* 0xffffff45b2a87836 */ /* 0x010fe20000000000 */
[----:B------:R-:W-:Y:S01]  /*b8c0*/  ISETP.GE.U32.AND P4, PT, R90, 0x7fffff0c, PT ;  /* 0x7fffff0c5a00780c */ /* 0x000fe20003f86070 */
[----:B------:R-:W-:-:S03]  /*b8d0*/  VIADD R170, R179, 0xffffff46 ;  /* 0xffffff46b3aa7836 */ /* 0x000fc60000000000 */
[----:B------:R-:W-:Y:S02]  /*b8e0*/  SEL R90, RZ, 0x7fff8, P4 ;  /* 0x0007fff8ff5a7807 */ /* 0x000fe40002000000 */
[----:B------:R-:W-:Y:S02]  /*b8f0*/  ISETP.GE.U32.AND P4, PT, R168, 0x7fffff06, PT ;  /* 0x7fffff06a800780c */ /* 0x000fe40003f86070 */
[----:B------:R-:W-:Y:S02]  /*b900*/  SEL R168, RZ, 0x1, P0 ;  /* 0x00000001ffa87807 */ /* 0x000fe40000000000 */
[----:B------:R-:W-:Y:S01]  /*b910*/  ISETP.GE.U32.AND P0, PT, R170, 0x7fffff07, PT ;  /* 0x7fffff07aa00780c */ /* 0x000fe20003f06070 */
[----:B------:R-:W-:Y:S02]  /*b920*/  VIADD R170, R177, 0xffffff47 ;  /* 0xffffff47b1aa7836 */ /* 0x000fe40000000000 */
[----:B------:R-:W-:Y:S02]  /*b930*/  VIADD R177, R181, 0xffffff41 ;  /* 0xffffff41b5b17836 */ /* 0x000fe40000000000 */
[----:B------:R-:W2:Y:S01]  /*b940*/  LDC R181, c[0x0][0x3a0] ;  /* 0x0000e800ffb57b82 */ /* 0x000ea20000000800 */
[----:B------:R-:W-:Y:S01]  /*b950*/  SEL R173, RZ, 0x1fffe, P4 ;  /* 0x0001fffeffad7807 */ /* 0x000fe20002000000 */
[----:B------:R-:W-:Y:S01]  /*b960*/  VIADD R179, R182, 0xffffff42 ;  /* 0xffffff42b6b37836 */ /* 0x000fe20000000000 */
[----:B------:R-:W-:-:S02]  /*b970*/  ISETP.GE.U32.AND P4, PT, R170, 0x7fffff08, PT ;  /* 0x7fffff08aa00780c */ /* 0x000fc40003f86070 */
[----:B------:R-:W-:Y:S02]  /*b980*/  SEL R170, RZ, 0x4, P0 ;  /* 0x00000004ffaa7807 */ /* 0x000fe40000000000 */
[----:B------:R-:W-:Y:S01]  /*b990*/  SHF.R.U32.HI R178, RZ, 0x2, R5 ;  /* 0x00000002ffb27819 */ /* 0x000fe20000011605 */
[----:B------:R-:W3:Y:S01]  /*b9a0*/  LDC R182, c[0x0][0x3a0] ;  /* 0x0000e800ffb67b82 */ /* 0x000ee20000000800 */
[----:B------:R-:W-:Y:S02]  /*b9b0*/  ISETP.GE.U32.AND P0, PT, R177, 0x7fffff02, PT ;  /* 0x7fffff02b100780c */ /* 0x000fe40003f06070 */
[----:B------:R-:W-:Y:S02]  /*b9c0*/  SEL R177, RZ, 0x7fff8, P4 ;  /* 0x0007fff8ffb17807 */ /* 0x000fe40002000000 */
[----:B------:R-:W-:Y:S02]  /*b9d0*/  LOP3.LUT P4, RZ, R178, 0x1, RZ, 0xc0, !PT ;  /* 0x00000001b2ff7812 */ /* 0x000fe4000788c0ff */
[----:B------:R-:W-:Y:S01]  /*b9e0*/  SEL R178, RZ, 0x1fffe, P0 ;  /* 0x0001fffeffb27807 */ /* 0x000fe20000000000 */
[----:B------:R-:W-:Y:S01]  /*b9f0*/  IMAD.IADD R172, R172, 0x1, R169 ;  /* 0x00000001acac7824 */ /* 0x000fe200078e02a9 */
[----:B------:R-:W-:Y:S01]  /*ba00*/  ISETP.GE.U32.AND P0, PT, R179, 0x7fffff03, PT ;  /* 0x7fffff03b300780c */ /* 0x000fe20003f06070 */
[----:B-1----:R-:W-:-:S03]  /*ba10*/  VIADD R179, R180, 0xffffff43 ;  /* 0xffffff43b4b37836 */ /* 0x002fc60000000000 */
[----:B------:R-:W-:Y:S02]  /*ba20*/  SEL R169, RZ, 0x4, P0 ;  /* 0x00000004ffa97807 */ /* 0x000fe40000000000 */
[----:B------:R-:W-:Y:S01]  /*ba30*/  ISETP.GE.U32.AND P0, PT, R179, 0x7fffff04, PT ;  /* 0x7fffff04b300780c */ /* 0x000fe20003f06070 */
[----:B--2---:R-:W-:Y:S01]  /*ba40*/  VIADD R179, R181, 0xffffff5e ;  /* 0xffffff5eb5b37836 */ /* 0x004fe20000000000 */
[----:B------:R-:W-:Y:S01]  /*ba50*/  LOP3.LUT R172, R172, 0x3, RZ, 0xc0, !PT ;  /* 0x00000003acac7812 */ /* 0x000fe200078ec0ff */
[----:B------:R-:W-:Y:S02]  /*ba60*/  USEL UR16, URZ, 0x1fffe, UP6 ;  /* 0x0001fffeff107887 */ /* 0x000fe4000b000000 */
[----:B------:R-:W-:Y:S01]  /*ba70*/  UIADD3 UR6, UPT, UPT, UR6, -0xad, URZ ;  /* 0xffffff5306067890 */ /* 0x000fe2000fffe0ff */
[----:B------:R-:W-:Y:S01]  /*ba80*/  IADD3 R171, PT, PT, R172, R176, R171 ;  /* 0x000000b0acab7210 */ /* 0x000fe20007ffe0ab */
[----:B------:R-:W-:Y:S01]  /*ba90*/  USEL UR21, URZ, 0x1, UP1 ;  /* 0x00000001ff157887 */ /* 0x000fe20008800000 */
[----:B------:R-:W-:Y:S01]  /*baa0*/  SEL R172, RZ, 0x7fff8, P0 ;  /* 0x0007fff8ffac7807 */ /* 0x000fe20000000000 */
[----:B---3--:R-:W-:Y:S01]  /*bab0*/  VIADD R244, R182, 0xffffff40 ;  /* 0xffffff40b6f47836 */ /* 0x008fe20000000000 */
[----:B------:R-:W-:Y:S01]  /*bac0*/  ISETP.GE.U32.AND P0, PT, R179, 0x7fffff1f, PT ;  /* 0x7fffff1fb300780c */ /* 0x000fe20003f06070 */
[----:B------:R-:W-:Y:S01]  /*bad0*/  VIADD R179, R183, 0xffffff5f ;  /* 0xffffff5fb7b37836 */ /* 0x000fe20000000000 */
[----:B------:R-:W-:Y:S01]  /*bae0*/  USEL UR22, URZ, 0x1fffe, UP2 ;  /* 0x0001fffeff167887 */ /* 0x000fe20009000000 */
[----:B------:R-:W-:Y:S01]  /*baf0*/  IMAD.IADD R176, R175, 0x1, R91 ;  /* 0x00000001afb07824 */ /* 0x000fe200078e025b */
[----:B------:R-:W-:Y:S01]  /*bb00*/  SEL R91, RZ, 0x4, P0 ;  /* 0x00000004ff5b7807 */ /* 0x000fe20000000000 */
[----:B------:R-:W-:Y:S01]  /*bb10*/  IMAD.IADD R168, R168, 0x1, R173 ;  /* 0x00000001a8a87824 */ /* 0x000fe200078e02ad */
[----:B------:R-:W-:Y:S01]  /*bb20*/  ISETP.GE.U32.AND P0, PT, R179, 0x7fffff20, PT ;  /* 0x7fffff20b300780c */ /* 0x000fe20003f06070 */
[----:B------:R-:W-:Y:S01]  /*bb30*/  USEL UR4, URZ, 0x4, UP5 ;  /* 0x00000004ff047887 */ /* 0x000fe2000a800000 */
[----:B------:R-:W-:Y:S01]  /*bb40*/  LOP3.LUT R176, R176, 0x3, RZ, 0xc0, !PT ;  /* 0x00000003b0b07812 */ /* 0x000fe200078ec0ff */
[----:B------:R-:W-:Y:S01]  /*bb50*/  UIADD3 UR14, UPT, UPT, UR17, UR14, URZ ;  /* 0x0000000e110e7290 */ /* 0x000fe2000fffe0ff */
[----:B------:R-:W-:Y:S01]  /*bb60*/  SEL R175, RZ, 0x7fff8, P0 ;  /* 0x0007fff8ffaf7807 */ /* 0x000fe20000000000 */
[----:B------:R1:W-:Y:S01]  /*bb70*/  LDGSTS.E [R252+0x18074], desc[UR26][R118.64], P4 ;  /* 0x1807400076fc7fae */ /* 0x0003e2000a1a101a */
[----:B------:R-:W-:-:S02]  /*bb80*/  ISETP.GE.U32.AND P0, PT, R244, 0x7fffff01, PT ;  /* 0x7fffff01f400780c */ /* 0x000fc40003f06070 */
[----:B------:R-:W-:Y:S02]  /*bb90*/  IADD3 R90, PT, PT, R176, R90, R174 ;  /* 0x0000005ab05a7210 */ /* 0x000fe40007ffe0ae */
[----:B------:R-:W-:Y:S01]  /*bba0*/  SEL R174, RZ, 0x1, P0 ;  /* 0x00000001ffae7807 */ /* 0x000fe20000000000 */
[----:B------:R-:W-:Y:S02]  /*bbb0*/  UISETP.GE.U32.AND UP6, UPT, UR15, 0x7fffff18, UPT ;  /* 0x7fffff180f00788c */ /* 0x000fe4000bfc6070 */
[----:B------:R-:W-:Y:S02]  /*bbc0*/  USEL UR15, URZ, 0x1, UP3 ;  /* 0x00000001ff0f7887 */ /* 0x000fe40009800000 */
[----:B------:R-:W-:Y:S01]  /*bbd0*/  UISETP.GE.U32.AND UP3, UPT, UR7, 0x7fffff13, UPT ;  /* 0x7fffff130700788c */ /* 0x000fe2000bf66070 */
[----:B------:R-:W-:Y:S01]  /*bbe0*/  IMAD.IADD R178, R174, 0x1, R178 ;  /* 0x00000001aeb27824 */ /* 0x000fe200078e02b2 */
[----:B------:R-:W-:Y:S02]  /*bbf0*/  USEL UR7, URZ, 0x1fffe, UP4 ;  /* 0x0001fffeff077887 */ /* 0x000fe4000a000000 */
[----:B------:R-:W-:-:S02]  /*bc00*/  UIADD3 UR16, UPT, UPT, UR18, UR16, URZ ;  /* 0x0000001012107290 */ /* 0x000fc4000fffe0ff */
[----:B------:R-:W-:Y:S02]  /*bc10*/  UISETP.GE.U32.AND UP4, UPT, UR6, 0x7fffff14, UPT ;  /* 0x7fffff140600788c */ /* 0x000fe4000bf86070 */
[----:B------:R-:W-:Y:S01]  /*bc20*/  UIADD3 UR21, UPT, UPT, UR21, UR22, URZ ;  /* 0x0000001615157290 */ /* 0x000fe2000fffe0ff */
[----:B------:R-:W-:Y:S01]  /*bc30*/  LOP3.LUT R178, R178, 0x3, RZ, 0xc0, !PT ;  /* 0x00000003b2b27812 */ /* 0x000fe200078ec0ff */
[----:B------:R-:W-:Y:S02]  /*bc40*/  UIADD3 UR7, UPT, UPT, UR15, UR7, URZ ;  /* 0x000000070f077290 */ /* 0x000fe4000fffe0ff */
[----:B------:R-:W-:Y:S02]  /*bc50*/  ULOP3.LUT UR16, UR16, 0x3, URZ, 0xc0, !UPT ;  /* 0x0000000310107892 */ /* 0x000fe4000f8ec0ff */
[----:B------:R-:W-:Y:S02]  /*bc60*/  USEL UR19, URZ, 0x4, UP3 ;  /* 0x00000004ff137887 */ /* 0x000fe40009800000 */
[----:B------:R-:W-:-:S02]  /*bc70*/  USEL UR20, URZ, 0x7fff8, UP4 ;  /* 0x0007fff8ff147887 */ /* 0x000fc4000a000000 */
[----:B------:R-:W-:Y:S01]  /*bc80*/  ULOP3.LUT UR21, UR21, 0x3, URZ, 0xc0, !UPT ;  /* 0x0000000315157892 */ /* 0x000fe2000f8ec0ff */
[----:B------:R-:W-:Y:S01]  /*bc90*/  LOP3.LUT R168, R168, 0x3, RZ, 0xc0, !PT ;  /* 0x00000003a8a87812 */ /* 0x000fe200078ec0ff */
[----:B------:R-:W-:Y:S01]  /*bca0*/  USEL UR6, URZ, 0x7fff8, UP6 ;  /* 0x0007fff8ff067887 */ /* 0x000fe2000b000000 */
[----:B------:R-:W-:Y:S01]  /*bcb0*/  IADD3 R169, PT, PT, R178, R172, R169 ;  /* 0x000000acb2a97210 */ /* 0x000fe20007ffe0a9 */
[----:B------:R-:W-:Y:S02]  /*bcc0*/  ULOP3.LUT UR7, UR7, 0x3, URZ, 0xc0, !UPT ;  /* 0x0000000307077892 */ /* 0x000fe4000f8ec0ff */
[----:B------:R-:W-:Y:S02]  /*bcd0*/  UIADD3 UR5, UPT, UPT, UR16, UR5, UR13 ;  /* 0x0000000510057290 */ /* 0x000fe4000fffe00d */
[----:B------:R-:W-:Y:S01]  /*bce0*/  UIADD3 UR19, UPT, UPT, UR21, UR20, UR19 ;  /* 0x0000001415137290 */ /* 0x000fe2000fffe013 */
[----:B------:R-:W-:Y:S01]  /*bcf0*/  IADD3 R168, PT, PT, R168, R177, R170 ;  /* 0x000000b1a8a87210 */ /* 0x000fe20007ffe0aa */
[----:B------:R-:W-:Y:S01]  /*bd00*/  UIADD3 UR6, UPT, UPT, UR7, UR6, UR4 ;  /* 0x0000000607067290 */ /* 0x000fe2000fffe004 */
[----:B------:R-:W-:Y:S01]  /*bd10*/  LOP3.LUT R169, R169, 0xf, RZ, 0xc0, !PT ;  /* 0x0000000fa9a97812 */ /* 0x000fe200078ec0ff */
[----:B------:R-:W-:Y:S01]  /*bd20*/  ULOP3.LUT UR14, UR14, 0x3, URZ, 0xc0, !UPT ;  /* 0x000000030e0e7892 */ /* 0x000fe2000f8ec0ff */
[----:B------:R-:W-:Y:S01]  /*bd30*/  IMAD.SHL.U32 R90, R90, 0x100, RZ ;  /* 0x000001005a5a7824 */ /* 0x000fe200078e00ff */
[----:B------:R-:W-:-:S02]  /*bd40*/  USHF.L.U32 UR4, UR5, 0x8, URZ ;  /* 0x0000000805047899 */ /* 0x000fc400080006ff */
[----:B------:R-:W-:Y:S01]  /*bd50*/  ULOP3.LUT UR19, UR19, 0xf, URZ, 0xc0, !UPT ;  /* 0x0000000f13137892 */ /* 0x000fe2000f8ec0ff */
[----:B------:R-:W-:Y:S01]  /*bd60*/  IMAD R168, R168, 0x10, R169 ;  /* 0x00000010a8a87824 */ /* 0x000fe200078e02a9 */
[----:B------:R-:W-:Y:S01]  /*bd70*/  ULOP3.LUT UR4, UR4, 0xf00, URZ, 0xe2, !UPT ;  /* 0x00000f0004047892 */ /* 0x000fe2000f8ee2ff */
[----:B------:R-:W-:Y:S01]  /*bd80*/  LOP3.LUT R90, R90, 0xf00, RZ, 0xe2, !PT ;  /* 0x00000f005a5a7812 */ /* 0x000fe200078ee2ff */
[----:B------:R-:W-:Y:S01]  /*bd90*/  ULEA UR6, UR6, UR19, 0x4 ;  /* 0x0000001306067291 */ /* 0x000fe2000f8e20ff */
[----:B------:R-:W-:Y:S02]  /*bda0*/  IADD3 R91, PT, PT, R175, UR14, R91 ;  /* 0x0000000eaf5b7c10 */ /* 0x000fe4000fffe05b */
[----:B------:R-:W-:Y:S01]  /*bdb0*/  LOP3.LUT R168, R168, 0xff, RZ, 0xc0, !PT ;  /* 0x000000ffa8a87812 */ /* 0x000fe200078ec0ff */
[----:B------:R-:W-:Y:S01]  /*bdc0*/  ULOP3.LUT UR6, UR6, 0xff, URZ, 0xc0, !UPT ;  /* 0x000000ff06067892 */ /* 0x000fe2000f8ec0ff */
[----:B------:R-:W-:Y:S01]  /*bdd0*/  LEA R91, R91, UR4, 0xc ;  /* 0x000000045b5b7c11 */ /* 0x000fe2000f8e60ff */
[----:B------:R-:W-:Y:S01]  /*bde0*/  IMAD R90, R171, 0x1000, R90 ;  /* 0x00001000ab5a7824 */ /* 0x000fe200078e025a */
[----:B------:R-:W-:-:S03]  /*bdf0*/  SHF.R.U32.HI R5, RZ, 0x1, R5 ;  /* 0x00000001ff057819 */ /* 0x000fc60000011605 */
[----:B------:R-:W-:Y:S01]  /*be00*/  IMAD.IADD R168, R90, 0x1, R168 ;  /* 0x000000015aa87824 */ /* 0x000fe200078e02a8 */
[----:B------:R-:W-:Y:S01]  /*be10*/  LOP3.LUT P5, RZ, R5, 0x1, RZ, 0xc0, !PT ;  /* 0x0000000105ff7812 */ /* 0x000fe200078ac0ff */
[----:B------:R-:W-:Y:S01]  /*be20*/  VIADD R91, R91, UR6 ;  /* 0x000000065b5b7c36 */ /* 0x000fe20008000000 */
[-C--:B------:R-:W-:Y:S02]  /*be30*/  IADD3 R90, P4, PT, R198, R70.reuse, RZ ;  /* 0x00000046c65a7210 */ /* 0x080fe40007f9e0ff */
[-C--:B-1----:R-:W-:Y:S02]  /*be40*/  IADD3 R118, P6, PT, R200, R70.reuse, RZ ;  /* 0x00000046c8767210 */ /* 0x082fe40007fde0ff */
[----:B------:R-:W-:Y:S01]  /*be50*/  PRMT R5, R168, 0x5410, R91 ;  /* 0x00005410a8057816 */ /* 0x000fe2000000005b */
[--C-:B------:R-:W-:Y:S01]  /*be60*/  IMAD.X R91, R199, 0x1, R71.reuse, P4 ;  /* 0x00000001c75b7824 */ /* 0x100fe200020e0647 */
[-C--:B------:R-:W-:Y:S02]  /*be70*/  IADD3 R166, P4, PT, R202, R70.reuse, RZ ;  /* 0x00000046caa67210 */ /* 0x080fe40007f9e0ff */
[----:B------:R-:W-:Y:S01]  /*be80*/  SHF.R.U64 R169, R5, 0x1f, RZ ;  /* 0x0000001f05a97819 */ /* 0x000fe200000012ff */
[--C-:B------:R-:W-:Y:S01]  /*be90*/  IMAD.X R119, R201, 0x1, R71.reuse, P6 ;  /* 0x00000001c9777824 */ /* 0x100fe200030e0647 */
[----:B------:R-:W-:Y:S01]  /*bea0*/  SHF.R.U64 R170, R5, 0x1e, RZ ;  /* 0x0000001e05aa7819 */ /* 0x000fe200000012ff */
[----:B------:R-:W-:Y:S01]  /*beb0*/  IMAD.X R167, R203, 0x1, R71, P4 ;  /* 0x00000001cba77824 */ /* 0x000fe200020e0647 */
[----:B------:R-:W-:Y:S01]  /*bec0*/  IADD3 R168, P6, PT, R204, R70, RZ ;  /* 0x00000046cca87210 */ /* 0x000fe20007fde0ff */
[----:B------:R1:W-:Y:S01]  /*bed0*/  LDGSTS.E [R252+0x18078], desc[UR26][R162.64], P5 ;  /* 0x18078000a2fc7fae */ /* 0x0003e2000a9a101a */
[----:B------:R-:W-:-:S02]  /*bee0*/  LOP3.LUT P4, RZ, R169, 0x1, RZ, 0xc0, !PT ;  /* 0x00000001a9ff7812 */ /* 0x000fc4000788c0ff */
[----:B------:R-:W-:Y:S01]  /*bef0*/  LOP3.LUT P5, RZ, R170, 0x1, RZ, 0xc0, !PT ;  /* 0x00000001aaff7812 */ /* 0x000fe200078ac0ff */
[----:B------:R-:W-:Y:S01]  /*bf00*/  IMAD.X R169, R205, 0x1, R71, P6 ;  /* 0x00000001cda97824 */ /* 0x000fe200030e0647 */
[----:B------:R-:W-:Y:S01]  /*bf10*/  LDGSTS.E [R252+0x1807c], desc[UR26][R164.64], !P3 ;  /* 0x1807c000a4fc7fae */ /* 0x000fe2000d9a101a */
[----:B-1----:R-:W-:-:S08]  /*bf20*/  SHF.R.U64 R162, R5, 0x1d, RZ ;  /* 0x0000001d05a27819 */ /* 0x002fd000000012ff */
[----:B------:R1:W-:Y:S01]  /*bf30*/  LDGSTS.E [R252+0x18080], desc[UR26][R116.64], P4 ;  /* 0x1808000074fc7fae */ /* 0x0003e2000a1a101a */
[----:B------:R-:W-:Y:S02]  /*bf40*/  LOP3.LUT P6, RZ, R162, 0x1, RZ, 0xc0, !PT ;  /* 0x00000001a2ff7812 */ /* 0x000fe400078cc0ff */
[C---:B------:R-:W-:Y:S01]  /*bf50*/  SHF.R.U64 R162, R5.reuse, 0x1c, RZ ;  /* 0x0000001c05a27819 */ /* 0x040fe200000012ff */
[----:B------:R2:W-:Y:S03]  /*bf60*/  LDGSTS.E [R252+0x18084], desc[UR26][R160.64], P5 ;  /* 0x18084000a0fc7fae */ /* 0x0005e6000a9a101a */
[----:B------:R-:W-:Y:S02]  /*bf70*/  LOP3.LUT P3, RZ, R162, 0x1, RZ, 0xc0, !PT ;  /* 0x00000001a2ff7812 */ /* 0x000fe4000786c0ff */
[----:B------:R-:W-:Y:S02]  /*bf80*/  SHF.R.U64 R162, R5, 0x1b, RZ ;  /* 0x0000001b05a27819 */ /* 0x000fe400000012ff */
[----:B-1----:R-:W-:-:S02]  /*bf90*/  IADD3 R116, P4, PT, R206, R70, RZ ;  /* 0x00000046ce747210 */ /* 0x002fc40007f9e0ff */
[----:B------:R-:W-:Y:S01]  /*bfa0*/  LOP3.LUT P5, RZ, R162, 0x1, RZ, 0xc0, !PT ;  /* 0x00000001a2ff7812 */ /* 0x000fe200078ac0ff */
[----:B------:R1:W-:Y:S01]  /*bfb0*/  LDGSTS.E [R252+0x18088], desc[UR26][R156.64], P6 ;  /* 0x180880009cfc7fae */ /* 0x0003e2000b1a101a */
[----:B--2---:R-:W-:Y:S01]  /*bfc0*/  SHF.R.U64 R160, R5, 0x1a, RZ ;  /* 0x0000001a05a07819 */ /* 0x004fe200000012ff */
[----:B------:R-:W-:-:S03]  /*bfd0*/  IMAD.X R117, R207, 0x1, R71, P4 ;  /* 0x00000001cf757824 */ /* 0x000fc600020e0647 */
[----:B------:R-:W-:Y:S01]  /*bfe0*/  LOP3.LUT P4, RZ, R160, 0x1, RZ, 0xc0, !PT ;  /* 0x00000001a0ff7812 */ /* 0x000fe2000788c0ff */
[----:B------:R2:W-:Y:S01]  /*bff0*/  LDGSTS.E [R252+0x1808c], desc[UR26][R158.64], P3 ;  /* 0x1808c0009efc7fae */ /* 0x0005e200099a101a */
[----:B-1----:R-:W-:-:S05]  /*c000*/  SHF.R.U64 R156, R5, 0x19, RZ ;  /* 0x00000019059c7819 */ /* 0x002fca00000012ff */
[----:B------:R1:W-:Y:S01]  /*c010*/  LDGSTS.E [R252+0x18090], desc[UR26][R114.64], P5 ;  /* 0x1809000072fc7fae */ /* 0x0003e2000a9a101a */
[----:B------:R-:W-:Y:S02]  /*c020*/  LOP3.LUT P6, RZ, R156, 0x1, RZ, 0xc0, !PT ;  /* 0x000000019cff7812 */ /* 0x000fe400078cc0ff */
[----:B------:R-:W-:-:S03]  /*c030*/  IADD3 R156, P3, PT, R208, R70, RZ ;  /* 0x00000046d09c7210 */ /* 0x000fc60007f7e0ff */
[----:B------:R3:W-:Y:S01]  /*c040*/  LDGSTS.E [R252+0x18094], desc[UR26][R154.64], P4 ;  /* 0x180940009afc7fae */ /* 0x0007e2000a1a101a */
[----:B--2---:R-:W-:Y:S01]  /*c050*/  SHF.R.U64 R158, R5, 0x18, RZ ;  /* 0x00000018059e7819 */ /* 0x004fe200000012ff */
[----:B------:R-:W-:Y:S01]  /*c060*/  IMAD.X R157, R209, 0x1, R71, P3 ;  /* 0x00000001d19d7824 */ /* 0x000fe200018e0647 */
[C---:B-1----:R-:W-:Y:S02]  /*c070*/  SHF.R.U64 R114, R5.reuse, 0x17, RZ ;  /* 0x0000001705727819 */ /* 0x042fe400000012ff */
[----:B------:R-:W-:Y:S02]  /*c080*/  LOP3.LUT P3, RZ, R158, 0x1, RZ, 0xc0, !PT ;  /* 0x000000019eff7812 */ /* 0x000fe4000786c0ff */
[----:B------:R-:W-:Y:S01]  /*c090*/  LOP3.LUT P5, RZ, R114, 0x1, RZ, 0xc0, !PT ;  /* 0x0000000172ff7812 */ /* 0x000fe200078ac0ff */
[----:B------:R-:W-:Y:S01]  /*c0a0*/  LDGSTS.E [R252+0x18098], desc[UR26][R104.64], P6 ;  /* 0x1809800068fc7fae */ /* 0x000fe2000b1a101a */
[----:B------:R-:W-:Y:S02]  /*c0b0*/  IADD3 R114, P4, PT, R212, R70, RZ ;  /* 0x00000046d4727210 */ /* 0x000fe40007f9e0ff */
[----:B---3--:R-:W-:-:S03]  /*c0c0*/  SHF.R.U64 R155, R5, 0x16, RZ ;  /* 0x00000016059b7819 */ /* 0x008fc600000012ff */
[----:B------:R-:W-:Y:S01]  /*c0d0*/  IMAD.X R115, R213, 0x1, R71, P4 ;  /* 0x00000001d5737824 */ /* 0x000fe200020e0647 */
[----:B------:R-:W-:Y:S02]  /*c0e0*/  LOP3.LUT P4, RZ, R155, 0x1, RZ, 0xc0, !PT ;  /* 0x000000019bff7812 */ /* 0x000fe4000788c0ff */
[C---:B------:R-:W-:Y:S01]  /*c0f0*/  SHF.R.U64 R158, R5.reuse, 0x15, RZ ;  /* 0x00000015059e7819 */ /* 0x040fe200000012ff */
[----:B------:R1:W-:Y:S03]  /*c100*/  LDGSTS.E [R252+0x1809c], desc[UR26][R150.64], P3 ;  /* 0x1809c00096fc7fae */ /* 0x0003e600099a101a */
[----:B------:R-:W-:Y:S01]  /*c110*/  LOP3.LUT P3, RZ, R158, 0x1, RZ, 0xc0, !PT ;  /* 0x000000019eff7812 */ /* 0x000fe2000786c0ff */
[----:B------:R-:W-:Y:S06]  /*c120*/  LDGSTS.E [R252+0x180a0], desc[UR26][R152.64], P5 ;  /* 0x180a000098fc7fae */ /* 0x000fec000a9a101a */
[----:B------:R-:W-:Y:S01]  /*c130*/  LDGSTS.E [R252+0x180a4], desc[UR26][R102.64], P4 ;  /* 0x180a400066fc7fae */ /* 0x000fe2000a1a101a */
[----:B-1----:R-:W-:-:S04]  /*c140*/  SHF.R.U64 R150, R5, 0x14, RZ ;  /* 0x0000001405967819 */ /* 0x002fc800000012ff */
[----:B------:R-:W-:Y:S01]  /*c150*/  LOP3.LUT P5, RZ, R150, 0x1, RZ, 0xc0, !PT ;  /* 0x0000000196ff7812 */ /* 0x000fe200078ac0ff */
[----:B------:R1:W-:Y:S01]  /*c160*/  LDGSTS.E [R252+0x180a8], desc[UR26][R148.64], P3 ;  /* 0x180a800094fc7fae */ /* 0x0003e200099a101a */
[----:B------:R-:W-:-:S04]  /*c170*/  SHF.R.U64 R150, R5, 0x13, RZ ;  /* 0x0000001305967819 */ /* 0x000fc800000012ff */
[----:B------:R-:W-:Y:S02]  /*c180*/  LOP3.LUT P4, RZ, R150, 0x1, RZ, 0xc0, !PT ;  /* 0x0000000196ff7812 */ /* 0x000fe4000788c0ff */
[----:B------:R-:W-:-:S04]  /*c190*/  SHF.R.U64 R150, R5, 0x12, RZ ;  /* 0x0000001205967819 */ /* 0x000fc800000012ff */
[----:B------:R-:W-:Y:S01]  /*c1a0*/  LOP3.LUT P3, RZ, R150, 0x1, RZ, 0xc0, !PT ;  /* 0x0000000196ff7812 */ /* 0x000fe2000786c0ff */
[----:B------:R2:W-:Y:S01]  /*c1b0*/  LDGSTS.E [R252+0x180ac], desc[UR26][R144.64], P5 ;  /* 0x180ac00090fc7fae */ /* 0x0005e2000a9a101a */
[----:B-1----:R-:W-:-:S04]  /*c1c0*/  SHF.R.U64 R148, R5, 0x11, RZ ;  /* 0x0000001105947819 */ /* 0x002fc800000012ff */
[----:B------:R-:W-:Y:S01]  /*c1d0*/  LOP3.LUT P5, RZ, R148, 0x1, RZ, 0xc0, !PT ;  /* 0x0000000194ff7812 */ /* 0x000fe200078ac0ff */
[----:B------:R1:W-:Y:S01]  /*c1e0*/  LDGSTS.E [R252+0x180b0], desc[UR26][R146.64], P4 ;  /* 0x180b000092fc7fae */ /* 0x0003e2000a1a101a */
[----:B--2---:R-:W-:-:S05]  /*c1f0*/  SHF.R.U64 R144, R5, 0x10, RZ ;  /* 0x0000001005907819 */ /* 0x004fca00000012ff */
[----:B------:R2:W-:Y:S01]  /*c200*/  LDGSTS.E [R252+0x180b4], desc[UR26][R100.64], P3 ;  /* 0x180b400064fc7fae */ /* 0x0005e200099a101a */
[----:B------:R-:W-:Y:S02]  /*c210*/  LOP3.LUT P4, RZ, R144, 0x1, RZ, 0xc0, !PT ;  /* 0x0000000190ff7812 */ /* 0x000fe4000788c0ff */
[----:B-1----:R-:W-:-:S03]  /*c220*/  SHF.R.U64 R146, R5, 0xf, RZ ;  /* 0x0000000f05927819 */ /* 0x002fc600000012ff */
[----:B------:R1:W-:Y:S01]  /*c230*/  LDGSTS.E [R252+0x180b8], desc[UR26][R142.64], P5 ;  /* 0x180b80008efc7fae */ /* 0x0003e2000a9a101a */
[----:B------:R-:W-:Y:S02]  /*c240*/  LOP3.LUT P3, RZ, R146, 0x1, RZ, 0xc0, !PT ;  /* 0x0000000192ff7812 */ /* 0x000fe4000786c0ff */
[----:B--2---:R-:W-:-:S05]  /*c250*/  SHF.R.U64 R100, R5, 0xe, RZ ;  /* 0x0000000e05647819 */ /* 0x004fca00000012ff */
[----:B------:R-:W-:Y:S01]  /*c260*/  LDGSTS.E [R252+0x180bc], desc[UR26][R98.64], P4 ;  /* 0x180bc00062fc7fae */ /* 0x000fe2000a1a101a */
[----:B------:R-:W-:Y:S02]  /*c270*/  LOP3.LUT P5, RZ, R100, 0x1, RZ, 0xc0, !PT ;  /* 0x0000000164ff7812 */ /* 0x000fe400078ac0ff */
[----:B------:R-:W-:Y:S02]  /*c280*/  IADD3 R100, P4, PT, R222, R70, RZ ;  /* 0x00000046de647210 */ /* 0x000fe40007f9e0ff */
[----:B-1----:R-:W-:Y:S01]  /*c290*/  SHF.R.U64 R143, R5, 0xd, RZ ;  /* 0x0000000d058f7819 */ /* 0x002fe200000012ff */
[----:B------:R1:W-:Y:S02]  /*c2a0*/  LDGSTS.E [R252+0x180c0], desc[UR26][R138.64], P3 ;  /* 0x180c00008afc7fae */ /* 0x0003e400099a101a */
[----:B------:R-:W-:Y:S01]  /*c2b0*/  IMAD.X R101, R223, 0x1, R71, P4 ;  /* 0x00000001df657824 */ /* 0x000fe200020e0647 */
[----:B------:R-:W-:Y:S02]  /*c2c0*/  LOP3.LUT P4, RZ, R143, 0x1, RZ, 0xc0, !PT ;  /* 0x000000018fff7812 */ /* 0x000fe4000788c0ff */
[----:B------:R-:W-:-:S03]  /*c2d0*/  SHF.R.U64 R146, R5, 0xc, RZ ;  /* 0x0000000c05927819 */ /* 0x000fc600000012ff */
[----:B------:R-:W-:Y:S01]  /*c2e0*/  LDGSTS.E [R252+0x180c4], desc[UR26][R140.64], P5 ;  /* 0x180c40008cfc7fae */ /* 0x000fe2000a9a101a */
[----:B-1----:R-:W-:Y:S02]  /*c2f0*/  SHF.R.U64 R138, R5, 0xb, RZ ;  /* 0x0000000b058a7819 */ /* 0x002fe400000012ff */
[----:B------:R-:W-:Y:S02]  /*c300*/  LOP3.LUT P3, RZ, R146, 0x1, RZ, 0xc0, !PT ;  /* 0x0000000192ff7812 */ /* 0x000fe4000786c0ff */
[----:B------:R-:W-:-:S03]  /*c310*/  LOP3.LUT P5, RZ, R138, 0x1, RZ, 0xc0, !PT ;  /* 0x000000018aff7812 */ /* 0x000fc600078ac0ff */
[----:B------:R-:W-:Y:S01]  /*c320*/  LDGSTS.E [R252+0x180c8], desc[UR26][R96.64], P4 ;  /* 0x180c800060fc7fae */ /* 0x000fe2000a1a101a */
[----:B------:R-:W-:-:S04]  /*c330*/  SHF.R.U64 R138, R5, 0xa, RZ ;  /* 0x0000000a058a7819 */ /* 0x000fc800000012ff */
[----:B------:R-:W-:Y:S01]  /*c340*/  LOP3.LUT P4, RZ, R138, 0x1, RZ, 0xc0, !PT ;  /* 0x000000018aff7812 */ /* 0x000fe2000788c0ff */
[----:B------:R-:W1:Y:S01]  /*c350*/  S2R R246, SR_TID.X ;  /* 0x0000000000f67919 */ /* 0x000e620000002100 */
[C---:B------:R-:W-:Y:S01]  /*c360*/  SHF.R.U64 R138, R5.reuse, 0x9, RZ ;  /* 0x00000009058a7819 */ /* 0x040fe200000012ff */
[----:B------:R2:W-:Y:S03]  /*c370*/  LDGSTS.E [R252+0x180cc], desc[UR26][R136.64], P3 ;  /* 0x180cc00088fc7fae */ /* 0x0005e600099a101a */
[----:B------:R-:W-:Y:S01]  /*c380*/  LOP3.LUT P3, RZ, R138, 0x1, RZ, 0xc0, !PT ;  /* 0x000000018aff7812 */ /* 0x000fe2000786c0ff */
[----:B------:R3:W-:Y:S06]  /*c390*/  LDGSTS.E [R252+0x180d0], desc[UR26][R132.64], P5 ;  /* 0x180d000084fc7fae */ /* 0x0007ec000a9a101a */
[----:B------:R4:W-:Y:S01]  /*c3a0*/  LDGSTS.E [R252+0x180d4], desc[UR26][R134.64], P4 ;  /* 0x180d400086fc7fae */ /* 0x0009e2000a1a101a */
[----:B--2---:R-:W-:-:S05]  /*c3b0*/  SHF.R.U64 R136, R5, 0x8, RZ ;  /* 0x0000000805887819 */ /* 0x004fca00000012ff */
[----:B------:R2:W-:Y:S01]  /*c3c0*/  LDGSTS.E [R252+0x180d8], desc[UR26][R94.64], P3 ;  /* 0x180d80005efc7fae */ /* 0x0005e200099a101a */
[C---:B---3--:R-:W-:Y:S02]  /*c3d0*/  SHF.R.U64 R132, R5.reuse, 0x7, RZ ;  /* 0x0000000705847819 */ /* 0x048fe400000012ff */
[----:B------:R-:W-:Y:S02]  /*c3e0*/  LOP3.LUT P5, RZ, R136, 0x1, RZ, 0xc0, !PT ;  /* 0x0000000188ff7812 */ /* 0x000fe400078ac0ff */
[----:B------:R-:W-:Y:S02]  /*c3f0*/  LOP3.LUT P4, RZ, R132, 0x1, RZ, 0xc0, !PT ;  /* 0x0000000184ff7812 */ /* 0x000fe4000788c0ff */
[C---:B----4-:R-:W-:Y:S02]  /*c400*/  SHF.R.U64 R134, R5.reuse, 0x6, RZ ;  /* 0x0000000605867819 */ /* 0x050fe400000012ff */
[----:B--2---:R-:W-:Y:S02]  /*c410*/  SHF.R.U64 R94, R5, 0x5, RZ ;  /* 0x00000005055e7819 */ /* 0x004fe400000012ff */
[----:B------:R-:W-:-:S05]  /*c420*/  LOP3.LUT P3, RZ, R134, 0x1, RZ, 0xc0, !PT ;  /* 0x0000000186ff7812 */ /* 0x000fca000786c0ff */
[----:B------:R2:W-:Y:S01]  /*c430*/  LDGSTS.E [R252+0x180dc], desc[UR26][R130.64], P5 ;  /* 0x180dc00082fc7fae */ /* 0x0005e2000a9a101a */
[----:B------:R-:W-:-:S03]  /*c440*/  LOP3.LUT P5, RZ, R94, 0x1, RZ, 0xc0, !PT ;  /* 0x000000015eff7812 */ /* 0x000fc600078ac0ff */
[----:B------:R-:W-:Y:S01]  /*c450*/  LDGSTS.E [R252+0x180e0], desc[UR26][R92.64], P4 ;  /* 0x180e00005cfc7fae */ /* 0x000fe2000a1a101a */
[----:B------:R-:W-:Y:S01]  /*c460*/  IADD3 R94, P4, PT, R232, R70, RZ ;  /* 0x00000046e85e7210 */ /* 0x000fe20007f9e0ff */
[----:B------:R-:W-:Y:S01]  /*c470*/  VIADD R245, R247, 0xffffff80 ;  /* 0xffffff80f7f57836 */ /* 0x000fe20000000000 */
[----:B-1----:R-:W-:Y:S02]  /*c480*/  LOP3.LUT R246, R246, 0x3f, RZ, 0xc0, !PT ;  /* 0x0000003ff6f67812 */ /* 0x002fe400078ec0ff */
[----:B--2---:R-:W-:Y:S01]  /*c490*/  SHF.R.U64 R131, R5, 0x4, RZ ;  /* 0x0000000405837819 */ /* 0x004fe200000012ff */
[----:B------:R-:W-:Y:S01]  /*c4a0*/  IMAD.X R95, R233, 0x1, R71, P4 ;  /* 0x00000001e95f7824 */ /* 0x000fe200020e0647 */
[----:B------:R1:W-:Y:S02]  /*c4b0*/  LDGSTS.E [R252+0x180e4], desc[UR26][R128.64], P3 ;  /* 0x180e400080fc7fae */ /* 0x0003e400099a101a */
[----:B------:R-:W-:Y:S01]  /*c4c0*/  LOP3.LUT P4, RZ, R131, 0x1, RZ, 0xc0, !PT ;  /* 0x0000000183ff7812 */ /* 0x000fe2000788c0ff */
[----:B------:R-:W-:Y:S01]  /*c4d0*/  VIADD R247, R247, 0x3f ;  /* 0x0000003ff7f77836 */ /* 0x000fe20000000000 */
[----:B------:R-:W-:Y:S01]  /*c4e0*/  ISETP.GE.AND P3, PT, R246, R245, PT ;  /* 0x000000f5f600720c */ /* 0x000fe20003f66270 */
[----:B------:R2:W-:Y:S03]  /*c4f0*/  LDGSTS.E [R252+0x180e8], desc[UR26][R124.64], P5 ;  /* 0x180e80007cfc7fae */ /* 0x0005e6000a9a101a */
[----:B------:R-:W-:-:S02]  /*c500*/  ISETP.GT.AND P5, PT, R247, 0xbf, PT ;  /* 0x000000bff700780c */ /* 0x000fc40003fa4270 */
[----:B-1----:R-:W-:-:S05]  /*c510*/  SHF.R.U64 R128, R5, 0x3, RZ ;  /* 0x0000000305807819 */ /* 0x002fca00000012ff */
[----:B------:R1:W-:Y:S01]  /*c520*/  LDGSTS.E [R252+0x180ec], desc[UR26][R126.64], P4 ;  /* 0x180ec0007efc7fae */ /* 0x0003e2000a1a101a */
[----:B--2---:R-:W-:Y:S02]  /*c530*/  SEL R124, RZ, 0x4, P3 ;  /* 0x00000004ff7c7807 */ /* 0x004fe40001800000 */
[----:B------:R-:W-:Y:S02]  /*c540*/  LOP3.LUT P3, RZ, R128, 0x1, RZ, 0xc0, !PT ;  /* 0x0000000180ff7812 */ /* 0x000fe4000786c0ff */
[----:B------:R-:W-:Y:S02]  /*c550*/  SEL R128, R124, RZ, P5 ;  /* 0x000000ff7c807207 */ /* 0x000fe40002800000 */
[C---:B------:R-:W-:Y:S02]  /*c560*/  SHF.R.U64 R125, R5.reuse, 0x2, RZ ;  /* 0x00000002057d7819 */ /* 0x040fe400000012ff */
[----:B------:R-:W-:Y:S02]  /*c570*/  IADD3 R124, P4, PT, R236, R70, RZ ;  /* 0x00000046ec7c7210 */ /* 0x000fe40007f9e0ff */
[----:B------:R-:W-:-:S02]  /*c580*/  SHF.R.U64 R5, R5, 0x1, RZ ;  /* 0x0000000105057819 */ /* 0x000fc400000012ff */
[----:B------:R-:W-:Y:S01]  /*c590*/  LOP3.LUT P5, RZ, R125, 0x1, RZ, 0xc0, !PT ;  /* 0x000000017dff7812 */ /* 0x000fe200078ac0ff */
[----:B------:R-:W-:Y:S01]  /*c5a0*/  IMAD.X R125, R237, 0x1, R71, P4 ;  /* 0x00000001ed7d7824 */ /* 0x000fe200020e0647 */
[----:B------:R-:W-:Y:S01]  /*c5b0*/  LOP3.LUT P4, RZ, R5, 0x1, RZ, 0xc0, !PT ;  /* 0x0000000105ff7812 */ /* 0x000fe2000788c0ff */
[----:B------:R2:W-:Y:S01]  /*c5c0*/  LDGSTS.E [R252+0x180f0], desc[UR26][R106.64], P3 ;  /* 0x180f00006afc7fae */ /* 0x0005e200099a101a */
[----:B------:R-:W-:Y:S02]  /*c5d0*/  IADD3 R104, P6, PT, R210, R70, RZ ;  /* 0x00000046d2687210 */ /* 0x000fe40007fde0ff */
[----:B------:R-:W-:-:S03]  /*c5e0*/  ISETP.NE.U32.AND P3, PT, R128, RZ, PT ;  /* 0x000000ff8000720c */ /* 0x000fc60003f65070 */
[--C-:B------:R-:W-:Y:S01]  /*c5f0*/  IMAD.X R105, R211, 0x1, R71.reuse, P6 ;  /* 0x00000001d3697824 */ /* 0x100fe200030e0647 */
[-C--:B------:R-:W-:Y:S01]  /*c600*/  IADD3 R154, P6, PT, R214, R70.reuse, RZ ;  /* 0x00000046d69a7210 */ /* 0x080fe20007fde0ff */
[----:B------:R-:W-:Y:S02]  /*c610*/  VIADD R246, R2, UR8 ;  /* 0x0000000802f67c36 */ /* 0x000fe40008000000 */
[----:B------:R3:W-:Y:S02]  /*c620*/  LDGSTS.E [R252+0x180f4], desc[UR26][R108.64], P5 ;  /* 0x180f40006cfc7fae */ /* 0x0007e4000a9a101a */
[----:B------:R-:W-:Y:S02]  /*c630*/  IMAD.X R155, R215, 0x1, R71, P6 ;  /* 0x00000001d79b7824 */ /* 0x000fe400030e0647 */
[----:B------:R3:W-:Y:S01]  /*c640*/  LDGSTS.E [R252+0x180f8], desc[UR26][R192.64], P4 ;  /* 0x180f8000c0fc7fae */ /* 0x0007e2000a1a101a */
[----:B------:R-:W-:-:S03]  /*c650*/  IADD3 R102, P6, PT, R216, R70, RZ ;  /* 0x00000046d8667210 */ /* 0x000fc60007fde0ff */
[----:B------:R3:W-:Y:S04]  /*c660*/  LDGSTS.E [R252+0x180fc], desc[UR26][R112.64], !P0 ;  /* 0x180fc00070fc7fae */ /* 0x0007e8000c1a101a */
[----:B------:R-:W0:Y:S04]  /*c670*/  LDGDEPBAR ;  /* 0x00000000000079af */ /* 0x000e280000000000 */
[----:B------:R3:W-:Y:S01]  /*c680*/  LDGSTS.E [R246+0x10000], desc[UR26][R6.64], P3 ;  /* 0x1000000006f67fae */ /* 0x0007e200099a101a */
[----:B------:R-:W-:-:S03]  /*c690*/  IMAD.X R103, R217, 0x1, R71, P6 ;  /* 0x00000001d9677824 */ /* 0x000fc600030e0647 */
[----:B------:R3:W-:Y:S01]  /*c6a0*/  LDGSTS.E [R246+0x10400], desc[UR26][R8.64], P3 ;  /* 0x1040000008f67fae */ /* 0x0007e200099a101a */
[----:B------:R-:W-:-:S03]  /*c6b0*/  IADD3 R144, P6, PT, R218, R70, RZ ;  /* 0x00000046da907210 */ /* 0x000fc60007fde0ff */
[----:B------:R3:W-:Y:S04]  /*c6c0*/  LDGSTS.E [R246+0x10800], desc[UR26][R10.64], P3 ;  /* 0x108000000af67fae */ /* 0x0007e800099a101a */
[----:B------:R3:W-:Y:S04]  /*c6d0*/  LDGSTS.E [R246+0x10c00], desc[UR26][R12.64], P3 ;  /* 0x10c000000cf67fae */ /* 0x0007e800099a101a */
[----:B------:R3:W-:Y:S04]  /*c6e0*/  LDGSTS.E [R246+0x11000], desc[UR26][R14.64], P3 ;  /* 0x110000000ef67fae */ /* 0x0007e800099a101a */
[----:B------:R3:W-:Y:S04]  /*c6f0*/  LDGSTS.E [R246+0x11400], desc[UR26][R16.64], P3 ;  /* 0x1140000010f67fae */ /* 0x0007e800099a101a */
        /* <DEDUP_REMOVED lines=51> */
[----:B-1----:R-:W-:-:S03]  /*ca30*/  IADD3 R126, P6, PT, R238, R70, RZ ;  /* 0x00000046ee7e7210 */ /* 0x002fc60007fde0ff */
[----:B------:R3:W-:Y:S04]  /*ca40*/  LDGSTS.E [R74+0x13200], desc[UR26][R166.64], P3 ;  /* 0x13200000a64a7fae */ /* 0x0007e800099a101a */
[----:B------:R3:W-:Y:S04]  /*ca50*/  LDGSTS.E [R74+0x13600], desc[UR26][R168.64], P3 ;  /* 0x13600000a84a7fae */ /* 0x0007e800099a101a */
[----:B------:R3:W-:Y:S04]  /*ca60*/  LDGSTS.E [R74+0x13a00], desc[UR26][R116.64], P3 ;  /* 0x13a00000744a7fae */ /* 0x0007e800099a101a */
[----:B------:R3:W-:Y:S04]  /*ca70*/  LDGSTS.E [R74+0x13e00], desc[UR26][R156.64], P3 ;  /* 0x13e000009c4a7fae */ /* 0x0007e800099a101a */
[----:B------:R3:W-:Y:S01]  /*ca80*/  LDGSTS.E [R73+0x10300], desc[UR26][R104.64], P3 ;  /* 0x1030000068497fae */ /* 0x0007e200099a101a */
[----:B------:R-:W-:-:S03]  /*ca90*/  IMAD.X R127, R239, 0x1, R71, P6 ;  /* 0x00000001ef7f7824 */ /* 0x000fc600030e0647 */
[----:B------:R3:W-:Y:S01]  /*caa0*/  LDGSTS.E [R73+0x10700], desc[UR26][R114.64], P3 ;  /* 0x1070000072497fae */ /* 0x0007e200099a101a */
[----:B------:R-:W-:-:S03]  /*cab0*/  ISETP.GE.AND P0, PT, R247, 0x80, PT ;  /* 0x00000080f700780c */ /* 0x000fc60003f06270 */
[----:B------:R3:W-:Y:S01]  /*cac0*/  LDGSTS.E [R73+0x10b00], desc[UR26][R154.64], P3 ;  /* 0x10b000009a497fae */ /* 0x0007e200099a101a */
[----:B--2---:R-:W-:-:S03]  /*cad0*/  IADD3 R106, P6, PT, R240, R70, RZ ;  /* 0x00000046f06a7210 */ /* 0x004fc60007fde0ff */
[----:B------:R3:W-:Y:S04]  /*cae0*/  LDGSTS.E [R73+0x10f00], desc[UR26][R102.64], P3 ;  /* 0x10f0000066497fae */ /* 0x0007e800099a101a */
[----:B------:R3:W-:Y:S04]  /*caf0*/  LDGSTS.E [R73+0x11300], desc[UR26][R144.64], P3 ;  /* 0x1130000090497fae */ /* 0x0007e800099a101a */
[----:B------:R3:W-:Y:S04]  /*cb00*/  LDGSTS.E [R73+0x11700], desc[UR26][R98.64], P3 ;  /* 0x1170000062497fae */ /* 0x0007e800099a101a */
[----:B------:R3:W-:Y:S01]  /*cb10*/  LDGSTS.E [R73+0x11b00], desc[UR26][R100.64], P3 ;  /* 0x11b0000064497fae */ /* 0x0007e200099a101a */
[----:B------:R-:W-:-:S03]  /*cb20*/  IMAD.X R107, R241, 0x1, R71, P6 ;  /* 0x00000001f16b7824 */ /* 0x000fc600030e0647 */
[----:B------:R3:W-:Y:S04]  /*cb30*/  LDGSTS.E [R73+0x11f00], desc[UR26][R142.64], P3 ;  /* 0x11f000008e497fae */ /* 0x0007e800099a101a */
[----:B------:R3:W-:Y:S04]  /*cb40*/  LDGSTS.E [R73+0x12300], desc[UR26][R96.64], P3 ;  /* 0x1230000060497fae */ /* 0x0007e800099a101a */
[----:B------:R3:W-:Y:S04]  /*cb50*/  LDGSTS.E [R73+0x12700], desc[UR26][R132.64], P3 ;  /* 0x1270000084497fae */ /* 0x0007e800099a101a */
[----:B------:R3:W-:Y:S04]  /*cb60*/  LDGSTS.E [R73+0x12b00], desc[UR26][R92.64], P3 ;  /* 0x12b000005c497fae */ /* 0x0007e800099a101a */
[----:B------:R3:W-:Y:S04]  /*cb70*/  LDGSTS.E [R73+0x12f00], desc[UR26][R94.64], P3 ;  /* 0x12f000005e497fae */ /* 0x0007e800099a101a */
[----:B------:R3:W-:Y:S01]  /*cb80*/  LDGSTS.E [R73+0x13300], desc[UR26][R130.64], P3 ;  /* 0x1330000082497fae */ /* 0x0007e200099a101a */
[----:B------:R-:W-:-:S03]  /*cb90*/  UMOV UR4, URZ ;  /* 0x000000ff00047c82 */ /* 0x000fc60008000000 */
[----:B------:R3:W-:Y:S04]  /*cba0*/  LDGSTS.E [R73+0x13700], desc[UR26][R124.64], P3 ;  /* 0x137000007c497fae */ /* 0x0007e800099a101a */
[----:B------:R3:W-:Y:S04]  /*cbb0*/  LDGSTS.E [R73+0x13b00], desc[UR26][R126.64], P3 ;  /* 0x13b000007e497fae */ /* 0x0007e800099a101a */
[----:B------:R3:W-:Y:S01]  /*cbc0*/  LDGSTS.E [R73+0x13f00], desc[UR26][R106.64], P3 ;  /* 0x13f000006a497fae */ /* 0x0007e200099a101a */
[----:B------:R-:W-:-:S03]  /*cbd0*/  ISETP.GE.AND P4, PT, R247, 0x40, PT ;  /* 0x00000040f700780c */ /* 0x000fc60003f86270 */
[----:B------:R-:W0:Y:S01]  /*cbe0*/  LDGDEPBAR ;  /* 0x00000000000079af */ /* 0x000e220000000000 */
[----:B------:R-:W-:Y:S09]  /*cbf0*/  @!P0 BRA `(.L_x_14) ;  /* 0x0000006400b88947 */ /* 0x000ff20003800000 */
[----:B------:R-:W2:Y:S01]  /*cc00*/  LDL.LU R249, [R1+0x1d0] ;  /* 0x0001d00001f97983 */ /* 0x000ea20000300800 */
[----:B---3--:R-:W1:Y:S03]  /*cc10*/  LDC.64 R74, c[0x0][0x388] ;  /* 0x0000e200ff4a7b82 */ /* 0x008e660000000a00 */
[----:B------:R-:W3:Y:S04]  /*cc20*/  LDL.LU R247, [R1+0x1f8] ;  /* 0x0001f80001f77983 */ /* 0x000ee80000300800 */
[----:B------:R-:W4:Y:S01]  /*cc30*/  LDL.LU R185, [R1+0x1fc] ;  /* 0x0001fc0001b97983 */ /* 0x000f220000300800 */
[----:B------:R-:W1:Y:S03]  /*cc40*/  LDC.64 R28, c[0x0][0x380] ;  /* 0x0000e000ff1c7b82 */ /* 0x000e660000000a00 */
[----:B------:R-:W4:Y:S04]  /*cc50*/  LDL.LU R245, [R1+0x200] ;  /* 0x0002000001f57983 */ /* 0x000f280000300800 */
[----:B------:R-:W4:Y:S04]  /*cc60*/  LDL.LU R196, [R1+0x1d4] ;  /* 0x0001d40001c47983 */ /* 0x000f280000300800 */
[----:B------:R-:W4:Y:S04]  /*cc70*/  LDL.LU R187, [R1+0x204] ;  /* 0x0002040001bb7983 */ /* 0x000f280000300800 */
[----:B------:R-:W4:Y:S04]  /*cc80*/  LDL.LU R197, [R1+0x208] ;  /* 0x0002080001c57983 */ /* 0x000f280000300800 */
[----:B------:R-:W4:Y:S04]  /*cc90*/  LDL.LU R242, [R1+0x20c] ;  /* 0x00020c0001f27983 */ /* 0x000f280000300800 */
[----:B------:R-:W4:Y:S04]  /*cca0*/  LDL.LU R250, [R1+0x1d8] ;  /* 0x0001d80001fa7983 */ /* 0x000f280000300800 */
[----:B------:R-:W4:Y:S04]  /*ccb0*/  LDL.LU R248, [R1+0x210] ;  /* 0x0002100001f87983 */ /* 0x000f280000300800 */
[----:B------:R-:W4:Y:S04]  /*ccc0*/  LDL.LU R246, [R1+0x214] ;  /* 0x0002140001f67983 */ /* 0x000f280000300800 */
[----:B------:R-:W4:Y:S01]  /*ccd0*/  LDL.LU R244, [R1+0x218] ;  /* 0x0002180001f47983 */ /* 0x000f220000300800 */
[----:B-----5:R-:W-:-:S03]  /*cce0*/  SHF.R.S32.HI R207, RZ, 0x1f, R77 ;  /* 0x0000001fffcf7819 */ /* 0x020fc6000001144d */
[----:B------:R-:W4:Y:S04]  /*ccf0*/  LDL.LU R251, [R1+0x1dc] ;  /* 0x0001dc0001fb7983 */ /* 0x000f280000300800 */
[----:B------:R-:W4:Y:S01]  /*cd00*/  LDL.LU R186, [R1+0x21c] ;  /* 0x00021c0001ba7983 */ /* 0x000f220000300800 */
[----:B-1----:R-:W-:-:S03]  /*cd10*/  IMAD.WIDE.U32 R74, R79, 0xc, R74 ;  /* 0x0000000c4f4a7825 */ /* 0x002fc600078e004a */
[----:B------:R-:W-:Y:S01]  /*cd20*/  STL [R1+0x330], R71 ;  /* 0x0003304701007387 */ /* 0x000fe20000100800 */
[----:B------:R-:W-:Y:S02]  /*cd30*/  IMAD R73, R243, 0xc, RZ ;  /* 0x0000000cf3497824 */ /* 0x000fe400078e02ff */
[----:B------:R-:W-:Y:S01]  /*cd40*/  IMAD.WIDE.U32 R28, R72, 0xc, R28 ;  /* 0x0000000c481c7825 */ /* 0x000fe200078e001c */
[----:B------:R-:W-:Y:S04]  /*cd50*/  STL [R1+0x32c], R70 ;  /* 0x00032c4601007387 */ /* 0x000fe80000100800 */
[----:B------:R-:W-:Y:S04]  /*cd60*/  STL [R1+0x328], R69 ;  /* 0x0003284501007387 */ /* 0x000fe80000100800 */
[----:B------:R1:W-:Y:S04]  /*cd70*/  STL [R1+0x324], R68 ;  /* 0x0003244401007387 */ /* 0x0003e80000100800 */
[----:B------:R1:W-:Y:S04]  /*cd80*/  STL [R1+0x320], R3 ;  /* 0x0003200301007387 */ /* 0x0003e80000100800 */
[----:B------:R1:W-:Y:S01]  /*cd90*/  STL [R1+0x31c], R2 ;  /* 0x00031c0201007387 */ /* 0x0003e20000100800 */
[----:B--2---:R-:W-:-:S02]  /*cda0*/  IADD3 R111, P5, PT, R77, R249, RZ ;  /* 0x000000f94d6f7210 */ /* 0x004fc40007fbe0ff */
[----:B---3--:R-:W-:Y:S02]  /*cdb0*/  IADD3 R105, P6, PT, R77, R247, RZ ;  /* 0x000000f74d697210 */ /* 0x008fe40007fde0ff */
[----:B------:R-:W-:Y:S02]  /*cdc0*/  LEA.HI.X.SX32 R117, R249, R207, 0x1, P5 ;  /* 0x000000cff9757211 */ /* 0x000fe400028f0eff */
[----:B----4-:R-:W-:Y:S01]  /*cdd0*/  IADD3 R99, P0, PT, R77, R185, RZ ;  /* 0x000000b94d637210 */ /* 0x010fe20007f1e0ff */
[----:B------:R-:W2:Y:S01]  /*cde0*/  LDL.LU R249, [R1+0x220] ;  /* 0x0002200001f97983 */ /* 0x000ea20000300800 */
[----:B------:R-:W-:Y:S02]  /*cdf0*/  LEA.HI.X.SX32 R115, R247, R207, 0x1, P6 ;  /* 0x000000cff7737211 */ /* 0x000fe400030f0eff */
[----:B------:R-:W-:Y:S01]  /*ce00*/  IADD3 R93, P3, PT, R77, R245, RZ ;  /* 0x000000f54d5d7210 */ /* 0x000fe20007f7e0ff */
[----:B------:R-:W3:Y:S01]  /*ce10*/  LDL.LU R247, [R1+0x224] ;  /* 0x0002240001f77983 */ /* 0x000ee20000300800 */
[----:B------:R-:W-:-:S02]  /*ce20*/  LEA.HI.X.SX32 R113, R185, R207, 0x1, P0 ;  /* 0x000000cfb9717211 */ /* 0x000fc400000f0eff */
[----:B------:R-:W-:Y:S01]  /*ce30*/  LEA.HI.X.SX32 R109, R245, R207, 0x1, P3 ;  /* 0x000000cff56d7211 */ /* 0x000fe200018f0eff */
[----:B------:R-:W4:Y:S04]  /*ce40*/  LDL.LU R185, [R1+0x1e0] ;  /* 0x0001e00001b97983 */ /* 0x000f280000300800 */
[----:B------:R-:W4:Y:S01]  /*ce50*/  LDL.LU R245, [R1+0x228] ;  /* 0x0002280001f57983 */ /* 0x000f220000300800 */
[C---:B------:R-:W-:Y:S02]  /*ce60*/  IADD3 R89, P5, PT, R77.reuse, R196, RZ ;  /* 0x000000c44d597210 */ /* 0x040fe40007fbe0ff */
[----:B------:R-:W-:Y:S02]  /*ce70*/  IADD3 R85, P6, PT, R77, R187, RZ ;  /* 0x000000bb4d557210 */ /* 0x000fe40007fde0ff */
[----:B------:R-:W-:-:S02]  /*ce80*/  LEA.HI.X.SX32 R107, R196, R207, 0x1, P5 ;  /* 0x000000cfc46b7211 */ /* 0x000fc400028f0eff */
[----:B------:R-:W4:Y:S01]  /*ce90*/  LDL.LU R196, [R1+0x22c] ;  /* 0x00022c0001c47983 */ /* 0x000f220000300800 */
[----:B------:R-:W-:-:S03]  /*cea0*/  LEA.HI.X.SX32 R103, R187, R207, 0x1, P6 ;  /* 0x000000cfbb677211 */ /* 0x000fc600030f0eff */
[----:B------:R-:W4:Y:S01]  /*ceb0*/  LDL.LU R187, [R1+0x230] ;  /* 0x0002300001bb7983 */ /* 0x000f220000300800 */
[----:B------:R-:W-:-:S04]  /*cec0*/  IADD3 R81, P0, PT, R77, R197, RZ ;  /* 0x000000c54d517210 */ /* 0x000fc80007f1e0ff */
[-C--:B------:R-:W-:Y:S02]  /*ced0*/  LEA.HI.X.SX32 R101, R197, R207.reuse, 0x1, P0 ;  /* 0x000000cfc5657211 */ /* 0x080fe400000f0eff */
[----:B------:R-:W4:Y:S01]  /*cee0*/  LDL.LU R197, [R1+0x1e4] ;  /* 0x0001e40001c57983 */ /* 0x000f220000300800 */
[C---:B------:R-:W-:Y:S02]  /*cef0*/  IADD3 R67, P3, PT, R77.reuse, R242, RZ ;  /* 0x000000f24d437210 */ /* 0x040fe40007f7e0ff */
[C---:B------:R-:W-:Y:S02]  /*cf00*/  IADD3 R65, P5, PT, R77.reuse, R250, RZ ;  /* 0x000000fa4d417210 */ /* 0x040fe40007fbe0ff */
[C---:B------:R-:W-:Y:S02]  /*cf10*/  IADD3 R63, P6, PT, R77.reuse, R248, RZ ;  /* 0x000000f84d3f7210 */ /* 0x040fe40007fde0ff */
[----:B------:R-:W-:Y:S02]  /*cf20*/  IADD3 R61, P0, PT, R77, R246, RZ ;  /* 0x000000f64d3d7210 */ /* 0x000fe40007f1e0ff */
[----:B------:R-:W-:-:S02]  /*cf30*/  LEA.HI.X.SX32 R97, R242, R207, 0x1, P3 ;  /* 0x000000cff2617211 */ /* 0x000fc400018f0eff */
[----:B------:R-:W4:Y:S01]  /*cf40*/  LDL.LU R242, [R1+0x234] ;  /* 0x0002340001f27983 */ /* 0x000f220000300800 */
[C---:B------:R-:W-:Y:S02]  /*cf50*/  IADD3 R59, P3, PT, R77.reuse, R244, RZ ;  /* 0x000000f44d3b7210 */ /* 0x040fe40007f7e0ff */
[----:B------:R-:W-:Y:S02]  /*cf60*/  LEA.HI.X.SX32 R95, R250, R207, 0x1, P5 ;  /* 0x000000cffa5f7211 */ /* 0x000fe400028f0eff */
[----:B------:R-:W4:Y:S01]  /*cf70*/  LDL.LU R250, [R1+0x238] ;  /* 0x0002380001fa7983 */ /* 0x000f220000300800 */
[C---:B------:R-:W-:Y:S02]  /*cf80*/  IADD3 R57, P5, PT, R77.reuse, R251, RZ ;  /* 0x000000fb4d397210 */ /* 0x040fe40007fbe0ff */
[----:B------:R-:W-:Y:S02]  /*cf90*/  LEA.HI.X.SX32 R91, R248, R207, 0x1, P6 ;  /* 0x000000cff85b7211 */ /* 0x000fe400030f0eff */
[----:B------:R-:W4:Y:S01]  /*cfa0*/  LDL.LU R248, [R1+0x23c] ;  /* 0x00023c0001f87983 */ /* 0x000f220000300800 */
[----:B------:R-:W-:-:S02]  /*cfb0*/  IADD3 R55, P6, PT, R77, R186, RZ ;  /* 0x000000ba4d377210 */ /* 0x000fc40007fde0ff */
[-C--:B------:R-:W-:Y:S02]  /*cfc0*/  LEA.HI.X.SX32 R87, R246, R207.reuse, 0x1, P0 ;  /* 0x000000cff6577211 */ /* 0x080fe400000f0eff */
[----:B------:R-:W4:Y:S01]  /*cfd0*/  LDL.LU R246, [R1+0x1e8] ;  /* 0x0001e80001f67983 */ /* 0x000f220000300800 */
[-C--:B------:R-:W-:Y:S02]  /*cfe0*/  LEA.HI.X.SX32 R83, R244, R207.reuse, 0x1, P3 ;  /* 0x000000cff4537211 */ /* 0x080fe400018f0eff */
[-C--:B------:R-:W-:Y:S01]  /*cff0*/  LEA.HI.X.SX32 R79, R251, R207.reuse, 0x1, P5 ;  /* 0x000000cffb4f7211 */ /* 0x080fe200028f0eff */
[----:B------:R-:W4:Y:S01]  /*d000*/  LDL.LU R244, [R1+0x240] ;  /* 0x0002400001f47983 */ /* 0x000f220000300800 */
[----:B------:R-:W-:-:S03]  /*d010*/  LEA.HI.X.SX32 R66, R186, R207, 0x1, P6 ;  /* 0x000000cfba427211 */ /* 0x000fc600030f0eff */
[----:B------:R-:W4:Y:S04]  /*d020*/  LDL.LU R251, [R1+0x244] ;  /* 0x0002440001fb7983 */ /* 0x000f280000300800 */
[----:B------:R-:W4:Y:S01]  /*d030*/  LDL.LU R184, [R1+0x248] ;  /* 0x0002480001b87983 */ /* 0x000f220000300800 */
[C---:B--2---:R-:W-:Y:S02]  /*d040*/  IADD3 R53, P0, PT, R77.reuse, R249, RZ ;  /* 0x000000f94d357210 */ /* 0x044fe40007f1e0ff */
[----:B---3--:R-:W-:Y:S02]  /*d050*/  IADD3 R51, P3, PT, R77, R247, RZ ;  /* 0x000000f74d337210 */ /* 0x008fe40007f7e0ff */
[-C--:B------:R-:W-:Y:S02]  /*d060*/  LEA.HI.X.SX32 R64, R249, R207.reuse, 0x1, P0 ;  /* 0x000000cff9407211 */ /* 0x080fe400000f0eff */
[----:B------:R-:W2:Y:S01]  /*d070*/  LDL.LU R249, [R1+0x1ec] ;  /* 0x0001ec0001f97983 */ /* 0x000ea20000300800 */
[----:B------:R-:W-:-:S02]  /*d080*/  LEA.HI.X.SX32 R62, R247, R207, 0x1, P3 ;  /* 0x000000cff73e7211 */ /* 0x000fc400018f0eff */
[----:B----4-:R-:W-:Y:S01]  /*d090*/  IADD3 R47, P6, PT, R77, R245, RZ ;  /* 0x000000f54d2f7210 */ /* 0x010fe20007fde0ff */
[----:B------:R-:W3:Y:S03]  /*d0a0*/  LDL.LU R247, [R1+0x24c] ;  /* 0x00024c0001f77983 */ /* 0x000ee60000300800 */
[----:B------:R-:W-:Y:S01]  /*d0b0*/  LEA.HI.X.SX32 R58, R245, R207, 0x1, P6 ;  /* 0x000000cff53a7211 */ /* 0x000fe200030f0eff */
[----:B------:R-:W4:Y:S04]  /*d0c0*/  LDL.LU R186, [R1+0x250] ;  /* 0x0002500001ba7983 */ /* 0x000f280000300800 */
[----:B------:R-:W4:Y:S01]  /*d0d0*/  LDL.LU R245, [R1+0x254] ;  /* 0x0002540001f57983 */ /* 0x000f220000300800 */
[----:B------:R-:W-:-:S02]  /*d0e0*/  IADD3 R49, P5, PT, R77, R185, RZ ;  /* 0x000000b94d317210 */ /* 0x000fc40007fbe0ff */
[C---:B------:R-:W-:Y:S02]  /*d0f0*/  IADD3 R45, P0, PT, R77.reuse, R196, RZ ;  /* 0x000000c44d2d7210 */ /* 0x040fe40007f1e0ff */
[----:B------:R-:W-:Y:S02]  /*d100*/  IADD3 R43, P3, PT, R77, R187, RZ ;  /* 0x000000bb4d2b7210 */ /* 0x000fe40007f7e0ff */
[-C--:B------:R-:W-:Y:S02]  /*d110*/  LEA.HI.X.SX32 R60, R185, R207.reuse, 0x1, P5 ;  /* 0x000000cfb93c7211 */ /* 0x080fe400028f0eff */
[-C--:B------:R-:W-:Y:S01]  /*d120*/  LEA.HI.X.SX32 R56, R196, R207.reuse, 0x1, P0 ;  /* 0x000000cfc4387211 */ /* 0x080fe200000f0eff */
[----:B------:R-:W4:Y:S01]  /*d130*/  LDL.LU R185, [R1+0x1f0] ;  /* 0x0001f00001b97983 */ /* 0x000f220000300800 */
[----:B------:R-:W-:-:S03]  /*d140*/  LEA.HI.X.SX32 R54, R187, R207, 0x1, P3 ;  /* 0x000000cfbb367211 */ /* 0x000fc600018f0eff */
[----:B------:R-:W4:Y:S01]  /*d150*/  LDL.LU R196, [R1+0x258] ;  /* 0x0002580001c47983 */ /* 0x000f220000300800 */
[----:B------:R-:W-:-:S03]  /*d160*/  IADD3 R41, P5, PT, R77, R197, RZ ;  /* 0x000000c54d297210 */ /* 0x000fc60007fbe0ff */
[----:B------:R-:W4:Y:S01]  /*d170*/  LDL.LU R187, [R1+0x25c] ;  /* 0x00025c0001bb7983 */ /* 0x000f220000300800 */
[----:B------:R-:W-:-:S03]  /*d180*/  LEA.HI.X.SX32 R52, R197, R207, 0x1, P5 ;  /* 0x000000cfc5347211 */ /* 0x000fc600028f0eff */
[----:B------:R-:W4:Y:S01]  /*d190*/  LDL.LU R197, [R1+0x260] ;  /* 0x0002600001c57983 */ /* 0x000f220000300800 */
[C---:B------:R-:W-:Y:S02]  /*d1a0*/  IADD3 R39, P6, PT, R77.reuse, R242, RZ ;  /* 0x000000f24d277210 */ /* 0x040fe40007fde0ff */
[C---:B------:R-:W-:Y:S02]  /*d1b0*/  IADD3 R37, P0, PT, R77.reuse, R250, RZ ;  /* 0x000000fa4d257210 */ /* 0x040fe40007f1e0ff */
[-C--:B------:R-:W-:Y:S02]  /*d1c0*/  LEA.HI.X.SX32 R50, R242, R207.reuse, 0x1, P6 ;  /* 0x000000cff2327211 */ /* 0x080fe400030f0eff */
[----:B------:R-:W4:Y:S01]  /*d1d0*/  LDL.LU R242, [R1+0x1f4] ;  /* 0x0001f40001f27983 */ /* 0x000f220000300800 */
[----:B------:R-:W-:Y:S02]  /*d1e0*/  IADD3 R35, P3, PT, R77, R248, RZ ;  /* 0x000000f84d237210 */ /* 0x000fe40007f7e0ff */
[----:B------:R-:W-:-:S02]  /*d1f0*/  LEA.HI.X.SX32 R48, R250, R207, 0x1, P0 ;  /* 0x000000cffa307211 */ /* 0x000fc400000f0eff */
[C---:B------:R-:W-:Y:S01]  /*d200*/  IADD3 R33, P5, PT, R77.reuse, R246, RZ ;  /* 0x000000f64d217210 */ /* 0x040fe20007fbe0ff */
[----:B------:R-:W4:Y:S01]  /*d210*/  LDL.LU R250, [R1+0x264] ;  /* 0x0002640001fa7983 */ /* 0x000f220000300800 */
[-C--:B------:R-:W-:Y:S02]  /*d220*/  LEA.HI.X.SX32 R46, R248, R207.reuse, 0x1, P3 ;  /* 0x000000cff82e7211 */ /* 0x080fe400018f0eff */
[C---:B------:R-:W-:Y:S01]  /*d230*/  IADD3 R31, P6, PT, R77.reuse, R244, RZ ;  /* 0x000000f44d1f7210 */ /* 0x040fe20007fde0ff */
[----:B------:R-:W4:Y:S01]  /*d240*/  LDL.LU R248, [R1+0x268] ;  /* 0x0002680001f87983 */ /* 0x000f220000300800 */
[----:B------:R-:W-:Y:S02]  /*d250*/  LEA.HI.X.SX32 R44, R246, R207, 0x1, P5 ;  /* 0x000000cff62c7211 */ /* 0x000fe400028f0eff */
[C---:B------:R-:W-:Y:S01]  /*d260*/  IADD3 R27, P0, PT, R77.reuse, R251, RZ ;  /* 0x000000fb4d1b7210 */ /* 0x040fe20007f1e0ff */
[----:B------:R-:W4:Y:S01]  /*d270*/  LDL.LU R246, [R1+0x26c] ;  /* 0x00026c0001f67983 */ /* 0x000f220000300800 */
[----:B------:R-:W-:-:S02]  /*d280*/  IADD3 R25, P3, PT, R77, R184, RZ ;  /* 0x000000b84d197210 */ /* 0x000fc40007f7e0ff */
[-C--:B------:R-:W-:Y:S02]  /*d290*/  LEA.HI.X.SX32 R42, R244, R207.reuse, 0x1, P6 ;  /* 0x000000cff42a7211 */ /* 0x080fe400030f0eff */
[-C--:B------:R-:W-:Y:S01]  /*d2a0*/  LEA.HI.X.SX32 R38, R184, R207.reuse, 0x1, P3 ;  /* 0x000000cfb8267211 */ /* 0x080fe200018f0eff */
[----:B------:R-:W4:Y:S01]  /*d2b0*/  LDL.LU R244, [R1+0x270] ;  /* 0x0002700001f47983 */ /* 0x000f220000300800 */
[----:B------:R-:W-:-:S03]  /*d2c0*/  LEA.HI.X.SX32 R40, R251, R207, 0x1, P0 ;  /* 0x000000cffb287211 */ /* 0x000fc600000f0eff */
[----:B------:R-:W4:Y:S01]  /*d2d0*/  LDL.LU R251, [R1+0x274] ;  /* 0x0002740001fb7983 */ /* 0x000f220000300800 */
[C---:B--2---:R-:W-:Y:S02]  /*d2e0*/  IADD3 R23, P5, PT, R77.reuse, R249, RZ ;  /* 0x000000f94d177210 */ /* 0x044fe40007fbe0ff */
[----:B---3--:R-:W-:Y:S02]  /*d2f0*/  IADD3 R21, P6, PT, R77, R247, RZ ;  /* 0x000000f74d157210 */ /* 0x008fe40007fde0ff */
[-C--:B------:R-:W-:Y:S02]  /*d300*/  LEA.HI.X.SX32 R36, R249, R207.reuse, 0x1, P5 ;  /* 0x000000cff9247211 */ /* 0x080fe400028f0eff */
[----:B------:R-:W2:Y:S01]  /*d310*/  LDL.LU R249, [R1+0x278] ;  /* 0x0002780001f97983 */ /* 0x000ea20000300800 */
[----:B------:R-:W-:Y:S02]  /*d320*/  LEA.HI.X.SX32 R34, R247, R207, 0x1, P6 ;  /* 0x000000cff7227211 */ /* 0x000fe400030f0eff */
[----:B----4-:R-:W-:Y:S01]  /*d330*/  IADD3 R17, P3, PT, R77, R245, RZ ;  /* 0x000000f54d117210 */ /* 0x010fe20007f7e0ff */
[----:B------:R-:W3:Y:S03]  /*d340*/  LDL.LU R247, [R1+0x27c] ;  /* 0x00027c0001f77983 */ /* 0x000ee60000300800 */
[----:B------:R-:W-:-:S02]  /*d350*/  LEA.HI.X.SX32 R30, R245, R207, 0x1, P3 ;  /* 0x000000cff51e7211 */ /* 0x000fc400018f0eff */
[----:B------:R-:W4:Y:S04]  /*d360*/  LDL.LU R245, [R1+0x280] ;  /* 0x0002800001f57983 */ /* 0x000f280000300800 */
[----:B------:R-:W4:Y:S04]  /*d370*/  LDL.LU R171, [R1+0x284] ;  /* 0x0002840001ab7983 */ /* 0x000f280000300800 */
[----:B------:R-:W4:Y:S04]  /*d380*/  LDL.LU R175, [R1+0x288] ;  /* 0x0002880001af7983 */ /* 0x000f280000300800 */
[----:B------:R-:W4:Y:S04]  /*d390*/  LDL.LU R178, [R1+0x28c] ;  /* 0x00028c0001b27983 */ /* 0x000f280000300800 */
[----:B------:R-:W4:Y:S04]  /*d3a0*/  LDL.LU R172, [R1+0x290] ;  /* 0x0002900001ac7983 */ /* 0x000f280000300800 */
[----:B------:R-:W4:Y:S04]  /*d3b0*/  LDL.LU R177, [R1+0x294] ;  /* 0x0002940001b17983 */ /* 0x000f280000300800 */
[----:B------:R-:W4:Y:S01]  /*d3c0*/  LDL.LU R174, [R1+0x298] ;  /* 0x0002980001ae7983 */ /* 0x000f220000300800 */
[----:B------:R-:W-:-:S03]  /*d3d0*/  IADD3 R19, P0, PT, R77, R186, RZ ;  /* 0x000000ba4d137210 */ /* 0x000fc60007f1e0ff */
[----:B------:R-:W4:Y:S04]  /*d3e0*/  LDL.LU R173, [R1+0x29c] ;  /* 0x00029c0001ad7983 */ /* 0x000f280000300800 */
[----:B------:R-:W4:Y:S04]  /*d3f0*/  LDL.LU R176, [R1+0x2a0] ;  /* 0x0002a00001b07983 */ /* 0x000f280000300800 */
[----:B------:R-:W4:Y:S01]  /*d400*/  LDL.LU R182, [R1+0x2a4] ;  /* 0x0002a40001b67983 */ /* 0x000f220000300800 */
[----:B------:R-:W-:-:S03]  /*d410*/  IADD3 R15, P5, PT, R77, R185, RZ ;  /* 0x000000b94d0f7210 */ /* 0x000fc60007fbe0ff */
[----:B------:R-:W4:Y:S01]  /*d420*/  LDL.LU R179, [R1+0x2a8] ;  /* 0x0002a80001b37983 */ /* 0x000f220000300800 */
[----:B------:R-:W-:-:S03]  /*d430*/  IADD3 R13, P6, PT, R77, R196, RZ ;  /* 0x000000c44d0d7210 */ /* 0x000fc60007fde0ff */
[----:B------:R-:W4:Y:S01]  /*d440*/  LDL.LU R183, [R1+0x2ac] ;  /* 0x0002ac0001b77983 */ /* 0x000f220000300800 */
[----:B------:R-:W-:-:S03]  /*d450*/  LEA.HI.X.SX32 R32, R186, R207, 0x1, P0 ;  /* 0x000000cfba207211 */ /* 0x000fc600000f0eff */
[----:B------:R-:W4:Y:S01]  /*d460*/  LDL.LU R181, [R1+0x2b0] ;  /* 0x0002b00001b57983 */ /* 0x000f220000300800 */
[----:B------:R-:W-:-:S03]  /*d470*/  IADD3 R11, P0, PT, R77, R187, RZ ;  /* 0x000000bb4d0b7210 */ /* 0x000fc60007f1e0ff */
[----:B------:R-:W4:Y:S01]  /*d480*/  LDL.LU R180, [R1+0x2b4] ;  /* 0x0002b40001b47983 */ /* 0x000f220000300800 */
[----:B------:R-:W-:-:S03]  /*d490*/  LEA.HI.X.SX32 R26, R185, R207, 0x1, P5 ;  /* 0x000000cfb91a7211 */ /* 0x000fc600028f0eff */
[----:B------:R-:W4:Y:S01]  /*d4a0*/  LDL.LU R184, [R1+0x2b8] ;  /* 0x0002b80001b87983 */ /* 0x000f220000300800 */
[----:B------:R-:W-:-:S03]  /*d4b0*/  LEA.HI.X.SX32 R24, R196, R207, 0x1, P6 ;  /* 0x000000cfc4187211 */ /* 0x000fc600030f0eff */
[----:B------:R-:W4:Y:S01]  /*d4c0*/  LDL.LU R186, [R1+0x2bc] ;  /* 0x0002bc0001ba7983 */ /* 0x000f220000300800 */
[----:B------:R-:W-:-:S03]  /*d4d0*/  LEA.HI.X.SX32 R22, R187, R207, 0x1, P0 ;  /* 0x000000cfbb167211 */ /* 0x000fc600000f0eff */
[----:B------:R-:W4:Y:S01]  /*d4e0*/  LDL.LU R185, [R1+0x2c0] ;  /* 0x0002c00001b97983 */ /* 0x000f220000300800 */
[----:B------:R-:W-:-:S03]  /*d4f0*/  IADD3 R10, P3, PT, R77, R197, RZ ;  /* 0x000000c54d0a7210 */ /* 0x000fc60007f7e0ff */
[----:B------:R-:W4:Y:S04]  /*d500*/  LDL.LU R196, [R1+0x2c4] ;  /* 0x0002c40001c47983 */ /* 0x000f280000300800 */
[----:B------:R-:W4:Y:S01]  /*d510*/  LDL.LU R187, [R1+0x2c8] ;  /* 0x0002c80001bb7983 */ /* 0x000f220000300800 */
[----:B------:R-:W-:-:S03]  /*d520*/  LEA.HI.X.SX32 R20, R197, R207, 0x1, P3 ;  /* 0x000000cfc5147211 */ /* 0x000fc600018f0eff */
[----:B------:R-:W4:Y:S01]  /*d530*/  LDL.LU R197, [R1+0x2cc] ;  /* 0x0002cc0001c57983 */ /* 0x000f220000300800 */
[C---:B------:R-:W-:Y:S02]  /*d540*/  IADD3 R6, P0, PT, R77.reuse, R248, RZ ;  /* 0x000000f84d067210 */ /* 0x040fe40007f1e0ff */
[C---:B------:R-:W-:Y:S02]  /*d550*/  IADD3 R8, P5, PT, R77.reuse, R242, RZ ;  /* 0x000000f24d087210 */ /* 0x040fe40007fbe0ff */
[-C--:B------:R-:W-:Y:S02]  /*d560*/  LEA.HI.X.SX32 R14, R248, R207.reuse, 0x1, P0 ;  /* 0x000000cff80e7211 */ /* 0x080fe400000f0eff */
[C---:B------:R-:W-:Y:S02]  /*d570*/  IADD3 R7, P6, PT, R77.reuse, R250, RZ ;  /* 0x000000fa4d077210 */ /* 0x040fe40007fde0ff */
[----:B------:R-:W-:Y:S02]  /*d580*/  IADD3 R5, P3, PT, R77, R246, RZ ;  /* 0x000000f64d057210 */ /* 0x000fe40007f7e0ff */
[----:B------:R-:W-:-:S02]  /*d590*/  LEA.HI.X.SX32 R18, R242, R207, 0x1, P5 ;  /* 0x000000cff2127211 */ /* 0x000fc400028f0eff */
[----:B------:R-:W-:Y:S02]  /*d5a0*/  LEA.HI.X.SX32 R16, R250, R207, 0x1, P6 ;  /* 0x000000cffa107211 */ /* 0x000fe400030f0eff */
[C---:B------:R-:W-:Y:S02]  /*d5b0*/  IADD3 R252, P5, PT, R77.reuse, R244, RZ ;  /* 0x000000f44dfc7210 */ /* 0x040fe40007fbe0ff */
[----:B------:R-:W-:Y:S02]  /*d5c0*/  IADD3 R250, P6, PT, R77, R251, RZ ;  /* 0x000000fb4dfa7210 */ /* 0x000fe40007fde0ff */
[-C--:B------:R-:W-:Y:S02]  /*d5d0*/  LEA.HI.X.SX32 R12, R246, R207.reuse, 0x1, P3 ;  /* 0x000000cff60c7211 */ /* 0x080fe400018f0eff */
[-C--:B------:R-:W-:Y:S02]  /*d5e0*/  LEA.HI.X.SX32 R9, R244, R207.reuse, 0x1, P5 ;  /* 0x000000cff4097211 */ /* 0x080fe400028f0eff */
[----:B------:R-:W-:Y:S01]  /*d5f0*/  LEA.HI.X.SX32 R251, R251, R207, 0x1, P6 ;  /* 0x000000cffbfb7211 */ /* 0x000fe200030f0eff */
[----:B------:R-:W-:-:S04]  /*d600*/  IMAD R119, R4, 0xc, RZ ;  /* 0x0000000c04777824 */ /* 0x000fc800078e02ff */
[----:B------:R-:W-:Y:S01]  /*d610*/  IMAD.IADD R72, R29, 0x1, R119 ;  /* 0x000000011d487824 */ /* 0x000fe200078e0277 */
[----:B--2---:R-:W-:-:S04]  /*d620*/  IADD3 R248, P0, PT, R77, R249, RZ ;  /* 0x000000f94df87210 */ /* 0x004fc80007f1e0ff */
[----:B------:R-:W-:Y:S02]  /*d630*/  LEA.HI.X.SX32 R249, R249, R207, 0x1, P0 ;  /* 0x000000cff9f97211 */ /* 0x000fe400000f0eff */
[C---:B---3--:R-:W-:Y:S02]  /*d640*/  IADD3 R246, P3, PT, R77.reuse, R247, RZ ;  /* 0x000000f74df67210 */ /* 0x048fe40007f7e0ff */
[----:B----4-:R-:W-:Y:S02]  /*d650*/  IADD3 R244, P5, PT, R77, R245, RZ ;  /* 0x000000f54df47210 */ /* 0x010fe40007fbe0ff */
[----:B------:R-:W-:Y:S02]  /*d660*/  LEA.HI.X.SX32 R247, R247, R207, 0x1, P3 ;  /* 0x000000cff7f77211 */ /* 0x000fe400018f0eff */
[C---:B------:R-:W-:Y:S02]  /*d670*/  IADD3 R240, P0, PT, R77.reuse, R175, RZ ;  /* 0x000000af4df07210 */ /* 0x040fe40007f1e0ff */
[----:B------:R-:W-:-:S02]  /*d680*/  IADD3 R242, P6, PT, R77, R171, RZ ;  /* 0x000000ab4df27210 */ /* 0x000fc40007fde0ff */
[-C--:B------:R-:W-:Y:S02]  /*d690*/  LEA.HI.X.SX32 R241, R175, R207.reuse, 0x1, P0 ;  /* 0x000000cfaff17211 */ /* 0x080fe400000f0eff */
[----:B------:R-:W-:Y:S02]  /*d6a0*/  IADD3 R238, P3, PT, R77, R178, RZ ;  /* 0x000000b24dee7210 */ /* 0x000fe40007f7e0ff */
[-C--:B------:R-:W-:Y:S02]  /*d6b0*/  LEA.HI.X.SX32 R245, R245, R207.reuse, 0x1, P5 ;  /* 0x000000cff5f57211 */ /* 0x080fe400028f0eff */
[----:B------:R-:W-:Y:S02]  /*d6c0*/  LEA.HI.X.SX32 R243, R171, R207, 0x1, P6 ;  /* 0x000000cfabf37211 */ /* 0x000fe400030f0eff */
[C---:B------:R-:W-:Y:S02]  /*d6d0*/  IADD3 R232, P0, PT, R77.reuse, R174, RZ ;  /* 0x000000ae4de87210 */ /* 0x040fe40007f1e0ff */
[----:B------:R-:W-:-:S02]  /*d6e0*/  IADD3 R236, P5, PT, R77, R172, RZ ;  /* 0x000000ac4dec7210 */ /* 0x000fc40007fbe0ff */
[----:B------:R-:W-:Y:S02]  /*d6f0*/  LEA.HI.X.SX32 R233, R174, R207, 0x1, P0 ;  /* 0x000000cfaee97211 */ /* 0x000fe400000f0eff */
[C---:B------:R-:W-:Y:S02]  /*d700*/  IADD3 R234, P6, PT, R77.reuse, R177, RZ ;  /* 0x000000b14dea7210 */ /* 0x040fe40007fde0ff */
[----:B------:R-:W-:Y:S02]  /*d710*/  LEA.HI.X.SX32 R239, R178, R207, 0x1, P3 ;  /* 0x000000cfb2ef7211 */ /* 0x000fe400018f0eff */
[C---:B------:R-:W-:Y:S02]  /*d720*/  IADD3 R230, P3, PT, R77.reuse, R173, RZ ;  /* 0x000000ad4de67210 */ /* 0x040fe40007f7e0ff */
[----:B------:R-:W-:Y:S02]  /*d730*/  LEA.HI.X.SX32 R237, R172, R207, 0x1, P5 ;  /* 0x000000cfaced7211 */ /* 0x000fe400028f0eff */
[----:B------:R-:W-:-:S02]  /*d740*/  IADD3 R224, P0, PT, R77, R179, RZ ;  /* 0x000000b34de07210 */ /* 0x000fc40007f1e0ff */
[-C--:B------:R-:W-:Y:S02]  /*d750*/  LEA.HI.X.SX32 R235, R177, R207.reuse, 0x1, P6 ;  /* 0x000000cfb1eb7211 */ /* 0x080fe400030f0eff */
[-C--:B------:R-:W-:Y:S02]  /*d760*/  LEA.HI.X.SX32 R225, R179, R207.reuse, 0x1, P0 ;  /* 0x000000cfb3e17211 */ /* 0x080fe400000f0eff */
[C---:B------:R-:W-:Y:S02]  /*d770*/  IADD3 R228, P5, PT, R77.reuse, R176, RZ ;  /* 0x000000b04de47210 */ /* 0x040fe40007fbe0ff */
[----:B------:R-:W-:Y:S02]  /*d780*/  IADD3 R226, P6, PT, R77, R182, RZ ;  /* 0x000000b64de27210 */ /* 0x000fe40007fde0ff */
[----:B------:R-:W-:Y:S02]  /*d790*/  LEA.HI.X.SX32 R231, R173, R207, 0x1, P3 ;  /* 0x000000cfade77211 */ /* 0x000fe400018f0eff */
[----:B------:R-:W-:-:S02]  /*d7a0*/  IADD3 R222, P3, PT, R77, R183, RZ ;  /* 0x000000b74dde7210 */ /* 0x000fc40007f7e0ff */
[C---:B------:R-:W-:Y:S02]  /*d7b0*/  IADD3 R216, P0, PT, R77.reuse, R184, RZ ;  /* 0x000000b84dd87210 */ /* 0x040fe40007f1e0ff */
[-C--:B------:R-:W-:Y:S02]  /*d7c0*/  LEA.HI.X.SX32 R229, R176, R207.reuse, 0x1, P5 ;  /* 0x000000cfb0e57211 */ /* 0x080fe400028f0eff */
[-C--:B------:R-:W-:Y:S02]  /*d7d0*/  LEA.HI.X.SX32 R227, R182, R207.reuse, 0x1, P6 ;  /* 0x000000cfb6e37211 */ /* 0x080fe400030f0eff */
[----:B------:R-:W-:Y:S02]  /*d7e0*/  LEA.HI.X.SX32 R217, R184, R207, 0x1, P0 ;  /* 0x000000cfb8d97211 */ /* 0x000fe400000f0eff */
[C---:B------:R-:W-:Y:S02]  /*d7f0*/  IADD3 R220, P5, PT, R77.reuse, R181, RZ ;  /* 0x000000b54ddc7210 */ /* 0x040fe40007fbe0ff */
[----:B------:R-:W-:-:S02]  /*d800*/  IADD3 R218, P6, PT, R77, R180, RZ ;  /* 0x000000b44dda7210 */ /* 0x000fc40007fde0ff */
[----:B------:R-:W-:Y:S02]  /*d810*/  LEA.HI.X.SX32 R223, R183, R207, 0x1, P3 ;  /* 0x000000cfb7df7211 */ /* 0x000fe400018f0eff */
[C---:B------:R-:W-:Y:S02]  /*d820*/  IADD3 R214, P3, PT, R77.reuse, R186, RZ ;  /* 0x000000ba4dd67210 */ /* 0x040fe40007f7e0ff */
[----:B------:R-:W-:Y:S02]  /*d830*/  IADD3 R208, P0, PT, R77, R187, RZ ;  /* 0x000000bb4dd07210 */ /* 0x000fe40007f1e0ff */
[-C--:B------:R-:W-:Y:S02]  /*d840*/  LEA.HI.X.SX32 R221, R181, R207.reuse, 0x1, P5 ;  /* 0x000000cfb5dd7211 */ /* 0x080fe400028f0eff */
[-C--:B------:R-:W-:Y:S02]  /*d850*/  LEA.HI.X.SX32 R219, R180, R207.reuse, 0x1, P6 ;  /* 0x000000cfb4db7211 */ /* 0x080fe400030f0eff */
[----:B------:R-:W-:Y:S01]  /*d860*/  LEA.HI.X.SX32 R209, R187, R207, 0x1, P0 ;  /* 0x000000cfbbd17211 */ /* 0x000fe200000f0eff */
[----:B------:R-:W-:Y:S01]  /*d870*/  IMAD R187, R78, 0x3d, RZ ;  /* 0x0000003d4ebb7824 */ /* 0x000fe200078e02ff */
[----:B------:R-:W-:-:S02]  /*d880*/  IADD3 R212, P5, PT, R77, R185, RZ ;  /* 0x000000b94dd47210 */ /* 0x000fc40007fbe0ff */
[C---:B------:R-:W-:Y:S02]  /*d890*/  IADD3 R210, P6, PT, R77.reuse, R196, RZ ;  /* 0x000000c44dd27210 */ /* 0x040fe40007fde0ff */
[----:B------:R-:W-:Y:S02]  /*d8a0*/  LEA.HI.X.SX32 R215, R186, R207, 0x1, P3 ;  /* 0x000000cfbad77211 */ /* 0x000fe400018f0eff */
[----:B------:R-:W-:Y:S01]  /*d8b0*/  IADD3 R206, P3, PT, R77, R197, RZ ;  /* 0x000000c54dce7210 */ /* 0x000fe20007f7e0ff */
[----:B------:R-:W-:Y:S01]  /*d8c0*/  IMAD.IADD R77, R75, 0x1, R73 ;  /* 0x000000014b4d7824 */ /* 0x000fe200078e0249 */
[-C--:B------:R-:W-:Y:S01]  /*d8d0*/  LEA.HI.X.SX32 R213, R185, R207.reuse, 0x1, P5 ;  /* 0x000000cfb9d57211 */ /* 0x080fe200028f0eff */
[----:B------:R-:W-:Y:S01]  /*d8e0*/  IMAD.MOV.U32 R73, RZ, RZ, R28 ;  /* 0x000000ffff497224 */ /* 0x000fe200078e001c */
[----:B------:R-:W-:Y:S01]  /*d8f0*/  LEA.HI.X.SX32 R211, R196, R207, 0x1, P6 ;  /* 0x000000cfc4d37211 */ /* 0x000fe200030f0eff */
[C---:B------:R-:W-:Y:S01]  /*d900*/  IMAD R196, R78.reuse, 0x3f, RZ ;  /* 0x0000003f4ec47824 */ /* 0x040fe200078e02ff */
[----:B------:R-:W-:Y:S01]  /*d910*/  SHF.R.S32.HI R28, RZ, 0x1f, R76 ;  /* 0x0000001fff1c7819 */ /* 0x000fe2000001144c */
[----:B------:R-:W-:Y:S01]  /*d920*/  IMAD R186, R78, 0x3e, RZ ;  /* 0x0000003e4eba7824 */ /* 0x000fe200078e02ff */
[----:B------:R-:W-:Y:S01]  /*d930*/  IADD3 R200, P0, PT, R76, R187, RZ ;  /* 0x000000bb4cc87210 */ /* 0x000fe20007f1e0ff */
[C---:B------:R-:W-:Y:S01]  /*d940*/  IMAD R185, R78.reuse, 0x3c, RZ ;  /* 0x0000003c4eb97824 */ /* 0x040fe200078e02ff */
[----:B------:R-:W-:Y:S01]  /*d950*/  LEA.HI.X.SX32 R207, R197, R207, 0x1, P3 ;  /* 0x000000cfc5cf7211 */ /* 0x000fe200018f0eff */
[C---:B------:R-:W-:Y:S01]  /*d960*/  IMAD R197, R78.reuse, 0x3b, RZ ;  /* 0x0000003b4ec57824 */ /* 0x040fe200078e02ff */
[----:B------:R-:W-:Y:S01]  /*d970*/  LEA.HI.X.SX32 R201, R187, R28, 0x1, P0 ;  /* 0x0000001cbbc97211 */ /* 0x000fe200000f0eff */
[----:B------:R-:W-:Y:S01]  /*d980*/  IMAD R187, R78, 0x38, RZ ;  /* 0x000000384ebb7824 */ /* 0x000fe200078e02ff */
[----:B------:R-:W-:Y:S01]  /*d990*/  IADD3 R204, P6, PT, R76, R196, RZ ;  /* 0x000000c44ccc7210 */ /* 0x000fe20007fde0ff */
[----:B------:R-:W-:Y:S01]  /*d9a0*/  IMAD R180, R78, 0x3a, RZ ;  /* 0x0000003a4eb47824 */ /* 0x000fe200078e02ff */
[----:B------:R-:W-:Y:S01]  /*d9b0*/  IADD3 R202, P5, PT, R76, R186, RZ ;  /* 0x000000ba4cca7210 */ /* 0x000fe20007fbe0ff */
[----:B------:R-:W-:Y:S01]  /*d9c0*/  IMAD R184, R78, 0x39, RZ ;  /* 0x000000394eb87824 */ /* 0x000fe200078e02ff */
[----:B------:R-:W-:Y:S01]  /*d9d0*/  IADD3 R198, P3, PT, R76, R185, RZ ;  /* 0x000000b94cc67210 */ /* 0x000fe20007f7e0ff */
[----:B------:R-:W-:Y:S01]  /*d9e0*/  IMAD R181, R78, 0x1c, RZ ;  /* 0x0000001c4eb57824 */ /* 0x000fe200078e02ff */
[-C--:B------:R-:W-:Y:S01]  /*d9f0*/  LEA.HI.X.SX32 R205, R196, R28.reuse, 0x1, P6 ;  /* 0x0000001cc4cd7211 */ /* 0x080fe200030f0eff */
[----:B------:R-:W2:Y:S01]  /*da00*/  LDC R75, c[0x0][0x3a0] ;  /* 0x0000e800ff4b7b82 */ /* 0x000ea20000000800 */
[-C--:B------:R-:W-:Y:S01]  /*da10*/  LEA.HI.X.SX32 R203, R186, R28.reuse, 0x1, P5 ;  /* 0x0000001cbacb7211 */ /* 0x080fe200028f0eff */
[----:B------:R-:W-:Y:S01]  /*da20*/  IMAD R186, R78, 0x37, RZ ;  /* 0x000000374eba7824 */ /* 0x000fe200078e02ff */
[----:B------:R-:W-:-:S02]  /*da30*/  LEA.HI.X.SX32 R199, R185, R28, 0x1, P3 ;  /* 0x0000001cb9c77211 */ /* 0x000fc400018f0eff */
[C---:B------:R-:W-:Y:S02]  /*da40*/  IADD3 R196, P6, PT, R76.reuse, R197, RZ ;  /* 0x000000c54cc47210 */ /* 0x040fe40007fde0ff */
[----:B------:R-:W-:Y:S01]  /*da50*/  IADD3 R190, P3, PT, R76, R187, RZ ;  /* 0x000000bb4cbe7210 */ /* 0x000fe20007f7e0ff */
[C---:B------:R-:W-:Y:S01]  /*da60*/  IMAD R185, R78.reuse, 0x36, RZ ;  /* 0x000000364eb97824 */ /* 0x040fe200078e02ff */
[-C--:B------:R-:W-:Y:S02]  /*da70*/  LEA.HI.X.SX32 R197, R197, R28.reuse, 0x1, P6 ;  /* 0x0000001cc5c57211 */ /* 0x080fe400030f0eff */
[----:B------:R-:W-:Y:S01]  /*da80*/  LEA.HI.X.SX32 R191, R187, R28, 0x1, P3 ;  /* 0x0000001cbbbf7211 */ /* 0x000fe200018f0eff */
[----:B------:R-:W-:Y:S01]  /*da90*/  IMAD R187, R78, 0x33, RZ ;  /* 0x000000334ebb7824 */ /* 0x000fe200078e02ff */
[C---:B------:R-:W-:Y:S02]  /*daa0*/  IADD3 R194, P5, PT, R76.reuse, R180, RZ ;  /* 0x000000b44cc27210 */ /* 0x040fe40007fbe0ff */
[----:B------:R-:W-:-:S02]  /*dab0*/  IADD3 R4, P6, PT, R76, R186, RZ ;  /* 0x000000ba4c047210 */ /* 0x000fc40007fde0ff */
[-C--:B------:R-:W-:Y:S01]  /*dac0*/  LEA.HI.X.SX32 R195, R180, R28.reuse, 0x1, P5 ;  /* 0x0000001cb4c37211 */ /* 0x080fe200028f0eff */
[----:B------:R-:W-:Y:S01]  /*dad0*/  IMAD R180, R78, 0x35, RZ ;  /* 0x000000354eb47824 */ /* 0x000fe200078e02ff */
[----:B------:R-:W-:Y:S01]  /*dae0*/  LEA.HI.X.SX32 R189, R186, R28, 0x1, P6 ;  /* 0x0000001cbabd7211 */ /* 0x000fe200030f0eff */
[----:B------:R-:W-:Y:S01]  /*daf0*/  IMAD R186, R78, 0x32, RZ ;  /* 0x000000324eba7824 */ /* 0x000fe200078e02ff */
[C---:B------:R-:W-:Y:S02]  /*db00*/  IADD3 R192, P0, PT, R76.reuse, R184, RZ ;  /* 0x000000b84cc07210 */ /* 0x040fe40007f1e0ff */
[C---:B------:R-:W-:Y:S02]  /*db10*/  IADD3 R80, P5, PT, R76.reuse, R185, RZ ;  /* 0x000000b94c507210 */ /* 0x040fe40007fbe0ff */
[----:B------:R-:W-:Y:S02]  /*db20*/  IADD3 R86, P6, PT, R76, R187, RZ ;  /* 0x000000bb4c567210 */ /* 0x000fe40007fde0ff */
[-C--:B------:R-:W-:Y:S01]  /*db30*/  LEA.HI.X.SX32 R193, R184, R28.reuse, 0x1, P0 ;  /* 0x0000001cb8c17211 */ /* 0x080fe200000f0eff */
[C---:B------:R-:W-:Y:S01]  /*db40*/  IMAD R184, R78.reuse, 0x34, RZ ;  /* 0x000000344eb87824 */ /* 0x040fe200078e02ff */
[-C--:B------:R-:W-:Y:S01]  /*db50*/  LEA.HI.X.SX32 R29, R185, R28.reuse, 0x1, P5 ;  /* 0x0000001cb91d7211 */ /* 0x080fe200028f0eff */
[C---:B------:R-:W-:Y:S01]  /*db60*/  IMAD R185, R78.reuse, 0x31, RZ ;  /* 0x000000314eb97824 */ /* 0x040fe200078e02ff */
[----:B------:R-:W-:Y:S01]  /*db70*/  LEA.HI.X.SX32 R123, R187, R28, 0x1, P6 ;  /* 0x0000001cbb7b7211 */ /* 0x000fe200030f0eff */
[----:B------:R-:W-:Y:S01]  /*db80*/  IMAD R187, R78, 0x2e, RZ ;  /* 0x0000002e4ebb7824 */ /* 0x000fe200078e02ff */
[----:B------:R-:W-:-:S02]  /*db90*/  IADD3 R82, P0, PT, R76, R180, RZ ;  /* 0x000000b44c527210 */ /* 0x000fc40007f1e0ff */
[----:B------:R-:W-:Y:S02]  /*dba0*/  IADD3 R88, P5, PT, R76, R186, RZ ;  /* 0x000000ba4c587210 */ /* 0x000fe40007fbe0ff */
[-C--:B------:R-:W-:Y:S01]  /*dbb0*/  LEA.HI.X.SX32 R119, R180, R28.reuse, 0x1, P0 ;  /* 0x0000001cb4777211 */ /* 0x080fe200000f0eff */
[----:B------:R-:W-:Y:S01]  /*dbc0*/  IMAD R180, R78, 0x30, RZ ;  /* 0x000000304eb47824 */ /* 0x000fe200078e02ff */
[----:B------:R-:W-:Y:S01]  /*dbd0*/  LEA.HI.X.SX32 R125, R186, R28, 0x1, P5 ;  /* 0x0000001cba7d7211 */ /* 0x000fe200028f0eff */
[----:B------:R-:W-:Y:S01]  /*dbe0*/  IMAD R186, R78, 0x2d, RZ ;  /* 0x0000002d4eba7824 */ /* 0x000fe200078e02ff */
[C---:B------:R-:W-:Y:S02]  /*dbf0*/  IADD3 R84, P3, PT, R76.reuse, R184, RZ ;  /* 0x000000b84c547210 */ /* 0x040fe40007f7e0ff */
[C---:B------:R-:W-:Y:S02]  /*dc00*/  IADD3 R90, P0, PT, R76.reuse, R185, RZ ;  /* 0x000000b94c5a7210 */ /* 0x040fe40007f1e0ff */
[----:B------:R-:W-:-:S02]  /*dc10*/  IADD3 R96, P5, PT, R76, R187, RZ ;  /* 0x000000bb4c607210 */ /* 0x000fc40007fbe0ff */
[-C--:B------:R-:W-:Y:S01]  /*dc20*/  LEA.HI.X.SX32 R121, R184, R28.reuse, 0x1, P3 ;  /* 0x0000001cb8797211 */ /* 0x080fe200018f0eff */
[C---:B------:R-:W-:Y:S01]  /*dc30*/  IMAD R184, R78.reuse, 0x2f, RZ ;  /* 0x0000002f4eb87824 */ /* 0x040fe200078e02ff */
[-C--:B------:R-:W-:Y:S01]  /*dc40*/  LEA.HI.X.SX32 R127, R185, R28.reuse, 0x1, P0 ;  /* 0x0000001cb97f7211 */ /* 0x080fe200000f0eff */
[C---:B------:R-:W-:Y:S01]  /*dc50*/  IMAD R185, R78.reuse, 0x2c, RZ ;  /* 0x0000002c4eb97824 */ /* 0x040fe200078e02ff */
[----:B------:R-:W-:Y:S01]  /*dc60*/  LEA.HI.X.SX32 R133, R187, R28, 0x1, P5 ;  /* 0x0000001cbb857211 */ /* 0x000fe200028f0eff */
[----:B------:R-:W-:Y:S01]  /*dc70*/  IMAD R187, R78, 0x29, RZ ;  /* 0x000000294ebb7824 */ /* 0x000fe200078e02ff */
[C---:B------:R-:W-:Y:S02]  /*dc80*/  IADD3 R92, P3, PT, R76.reuse, R180, RZ ;  /* 0x000000b44c5c7210 */ /* 0x040fe40007f7e0ff */
[----:B------:R-:W-:Y:S02]  /*dc90*/  IADD3 R98, P0, PT, R76, R186, RZ ;  /* 0x000000ba4c627210 */ /* 0x000fe40007f1e0ff */
[-C--:B------:R-:W-:Y:S01]  /*dca0*/  LEA.HI.X.SX32 R129, R180, R28.reuse, 0x1, P3 ;  /* 0x0000001cb4817211 */ /* 0x080fe200018f0eff */
[----:B------:R-:W-:Y:S01]  /*dcb0*/  IMAD R180, R78, 0x2b, RZ ;  /* 0x0000002b4eb47824 */ /* 0x000fe200078e02ff */
[----:B------:R-:W-:Y:S01]  /*dcc0*/  LEA.HI.X.SX32 R135, R186, R28, 0x1, P0 ;  /* 0x0000001cba877211 */ /* 0x000fe200000f0eff */
[----:B------:R-:W-:Y:S01]  /*dcd0*/  IMAD R186, R78, 0x28, RZ ;  /* 0x000000284eba7824 */ /* 0x000fe200078e02ff */
[----:B------:R-:W-:-:S02]  /*dce0*/  IADD3 R94, P6, PT, R76, R184, RZ ;  /* 0x000000b84c5e7210 */ /* 0x000fc40007fde0ff */
        /* <DEDUP_REMOVED lines=17> */
[-C--:B------:R-:W-:Y:S02]  /*de00*/  LEA.HI.X.SX32 R141, R184, R28.reuse, 0x1, P5 ;  /* 0x0000001cb88d7211 */ /* 0x080fe400028f0eff */
[-C--:B------:R-:W-:Y:S01]  /*de10*/  LEA.HI.X.SX32 R147, R185, R28.reuse, 0x1, P6 ;  /* 0x0000001cb9937211 */ /* 0x080fe200030f0eff */
[C---:B------:R-:W-:Y:S01]  /*de20*/  IMAD R185, R78.reuse, 0x22, RZ ;  /* 0x000000224eb97824 */ /* 0x040fe200078e02ff */
[----:B------:R-:W-:Y:S01]  /*de30*/  LEA.HI.X.SX32 R153, R187, R28, 0x1, P3 ;  /* 0x0000001cbb997211 */ /* 0x000fe200018f0eff */
[----:B------:R-:W-:Y:S01]  /*de40*/  IMAD R187, R78, 0x1f, RZ ;  /* 0x0000001f4ebb7824 */ /* 0x000fe200078e02ff */
[C---:B------:R-:W-:Y:S02]  /*de50*/  IADD3 R112, P5, PT, R76.reuse, R180, RZ ;  /* 0x000000b44c707210 */ /* 0x040fe40007fbe0ff */
[----:B------:R-:W-:Y:S02]  /*de60*/  IADD3 R118, P6, PT, R76, R186, RZ ;  /* 0x000000ba4c767210 */ /* 0x000fe40007fde0ff */
[----:B------:R-:W-:-:S02]  /*de70*/  LEA.HI.X.SX32 R149, R180, R28, 0x1, P5 ;  /* 0x0000001cb4957211 */ /* 0x000fc400028f0eff */
[-C--:B------:R-:W-:Y:S01]  /*de80*/  LEA.HI.X.SX32 R155, R186, R28.reuse, 0x1, P6 ;  /* 0x0000001cba9b7211 */ /* 0x080fe200030f0eff */
[----:B------:R-:W-:Y:S01]  /*de90*/  IMAD R186, R78, 0x1e, RZ ;  /* 0x0000001e4eba7824 */ /* 0x000fe200078e02ff */
[C---:B------:R-:W-:Y:S02]  /*dea0*/  IADD3 R120, P5, PT, R76.reuse, R185, RZ ;  /* 0x000000b94c787210 */ /* 0x040fe40007fbe0ff */
[----:B------:R-:W-:Y:S02]  /*deb0*/  IADD3 R126, P6, PT, R76, R187, RZ ;  /* 0x000000bb4c7e7210 */ /* 0x000fe40007fde0ff */
[-C--:B------:R-:W-:Y:S02]  /*dec0*/  LEA.HI.X.SX32 R157, R185, R28.reuse, 0x1, P5 ;  /* 0x0000001cb99d7211 */ /* 0x080fe400028f0eff */
[----:B------:R-:W-:Y:S01]  /*ded0*/  LEA.HI.X.SX32 R163, R187, R28, 0x1, P6 ;  /* 0x0000001cbba37211 */ /* 0x000fe200030f0eff */
[----:B------:R-:W-:Y:S01]  /*dee0*/  IMAD R187, R78, 0x1a, RZ ;  /* 0x0000001a4ebb7824 */ /* 0x000fe200078e02ff */
[----:B------:R-:W-:Y:S01]  /*def0*/  IADD3 R128, P5, PT, R76, R186, RZ ;  /* 0x000000ba4c807210 */ /* 0x000fe20007fbe0ff */
[----:B------:R-:W-:Y:S03]  /*df00*/  STL [R1+0x334], R77 ;  /* 0x0003344d01007387 */ /* 0x000fe60000100800 */
[----:B------:R-:W-:-:S02]  /*df10*/  LEA.HI.X.SX32 R165, R186, R28, 0x1, P5 ;  /* 0x0000001cbaa57211 */ /* 0x000fc400028f0eff */
[----:B------:R-:W-:Y:S01]  /*df20*/  IADD3 R136, P5, PT, R76, R187, RZ ;  /* 0x000000bb4c887210 */ /* 0x000fe20007fbe0ff */
[----:B------:R-:W-:Y:S03]  /*df30*/  STL [R1+0x338], R74 ;  /* 0x0003384a01007387 */ /* 0x000fe60000100800 */
[----:B------:R-:W-:Y:S01]  /*df40*/  LEA.HI.X.SX32 R173, R187, R28, 0x1, P5 ;  /* 0x0000001cbbad7211 */ /* 0x000fe200028f0eff */
[----:B------:R-:W-:Y:S04]  /*df50*/  STL [R1+0x33c], R72 ;  /* 0x00033c4801007387 */ /* 0x000fe80000100800 */
[----:B------:R-:W-:Y:S04]  /*df60*/  STL [R1+0x340], R73 ;  /* 0x0003404901007387 */ /* 0x000fe80000100800 */
[----:B------:R-:W3:Y:S04]  /*df70*/  LDL.LU R187, [R1+0x2dc] ;  /* 0x0002dc0001bb7983 */ /* 0x000ee80000300800 */
[----:B------:R-:W4:Y:S04]  /*df80*/  LDL.LU R158, [R1+0x2e0] ;  /* 0x0002e000019e7983 */ /* 0x000f280000300800 */
[----:B------:R-:W2:Y:S04]  /*df90*/  LDL.LU R160, [R1+0x2e4] ;  /* 0x0002e40001a07983 */ /* 0x000ea80000300800 */
[----:B------:R-:W2:Y:S04]  /*dfa0*/  LDL.LU R166, [R1+0x2e8] ;  /* 0x0002e80001a67983 */ /* 0x000ea80000300800 */
[----:B------:R-:W2:Y:S04]  /*dfb0*/  LDL.LU R162, [R1+0x2ec] ;  /* 0x0002ec0001a27983 */ /* 0x000ea80000300800 */
[----:B------:R-:W2:Y:S01]  /*dfc0*/  LDL.LU R164, [R1+0x2f0] ;  /* 0x0002f00001a47983 */ /* 0x000ea20000300800 */
[----:B------:R-:W-:-:S02]  /*dfd0*/  IMAD R184, R78, 0x25, RZ ;  /* 0x000000254eb87824 */ /* 0x000fc400078e02ff */
[----:B------:R-:W-:-:S03]  /*dfe0*/  IMAD R180, R78, 0x21, RZ ;  /* 0x000000214eb47824 */ /* 0x000fc600078e02ff */
[----:B------:R-:W-:Y:S01]  /*dff0*/  IADD3 R114, P0, PT, R76, R184, RZ ;  /* 0x000000b84c727210 */ /* 0x000fe20007f1e0ff */
[----:B------:R-:W-:-:S03]  /*e000*/  IMAD R185, R78, 0x1d, RZ ;  /* 0x0000001d4eb97824 */ /* 0x000fc600078e02ff */
[----:B------:R-:W-:Y:S02]  /*e010*/  LEA.HI.X.SX32 R151, R184, R28, 0x1, P0 ;  /* 0x0000001cb8977211 */ /* 0x000fe400000f0eff */
[----:B------:R-:W-:Y:S01]  /*e020*/  IADD3 R122, P0, PT, R76, R180, RZ ;  /* 0x000000b44c7a7210 */ /* 0x000fe20007f1e0ff */
[----:B------:R-:W-:-:S03]  /*e030*/  IMAD R186, R78, 0x19, RZ ;  /* 0x000000194eba7824 */ /* 0x000fc600078e02ff */
[----:B------:R-:W-:Y:S02]  /*e040*/  LEA.HI.X.SX32 R159, R180, R28, 0x1, P0 ;  /* 0x0000001cb49f7211 */ /* 0x000fe400000f0eff */
[----:B------:R-:W-:-:S04]  /*e050*/  IADD3 R130, P0, PT, R76, R185, RZ ;  /* 0x000000b94c827210 */ /* 0x000fc80007f1e0ff */
[----:B------:R-:W-:Y:S02]  /*e060*/  LEA.HI.X.SX32 R167, R185, R28, 0x1, P0 ;  /* 0x0000001cb9a77211 */ /* 0x000fe400000f0eff */
[----:B------:R-:W-:-:S04]  /*e070*/  IADD3 R138, P0, PT, R76, R186, RZ ;  /* 0x000000ba4c8a7210 */ /* 0x000fc80007f1e0ff */
[----:B------:R-:W-:Y:S02]  /*e080*/  LEA.HI.X.SX32 R175, R186, R28, 0x1, P0 ;  /* 0x0000001cbaaf7211 */ /* 0x000fe400000f0eff */
[----:B------:R-:W-:-:S05]  /*e090*/  IADD3 R186, P0, PT, R76, R78, RZ ;  /* 0x0000004e4cba7210 */ /* 0x000fca0007f1e0ff */
[----:B------:R-:W-:Y:S04]  /*e0a0*/  STL [R1+0x344], R186 ;  /* 0x000344ba01007387 */ /* 0x000fe80000100800 */
[----:B------:R-:W2:Y:S04]  /*e0b0*/  LDL.LU R168, [R1+0x2f4] ;  /* 0x0002f40001a87983 */ /* 0x000ea80000300800 */
[----:B------:R-:W2:Y:S01]  /*e0c0*/  LDL.LU R170, [R1+0x2d4] ;  /* 0x0002d40001aa7983 */ /* 0x000ea20000300800 */
[C---:B------:R-:W-:Y:S02]  /*e0d0*/  IMAD.SHL.U32 R184, R78.reuse, 0x20, RZ ;  /* 0x000000204eb87824 */ /* 0x040fe400078e00ff */
[C---:B------:R-:W-:Y:S01]  /*e0e0*/  IMAD R180, R78.reuse, 0x1b, RZ ;  /* 0x0000001b4eb47824 */ /* 0x040fe200078e02ff */
[----:B------:R-:W-:Y:S01]  /*e0f0*/  LEA.HI.X.SX32 R0, R78, R28, 0x1, P0 ;  /* 0x0000001c4e007211 */ /* 0x000fe200000f0eff */
[----:B------:R-:W2:Y:S01]  /*e100*/  LDL.LU R172, [R1+0x2f8] ;  /* 0x0002f80001ac7983 */ /* 0x000ea20000300800 */
[----:B------:R-:W-:-:S02]  /*e110*/  IADD3 R124, P3, PT, R76, R184, RZ ;  /* 0x000000b84c7c7210 */ /* 0x000fc40007f7e0ff */
[----:B------:R-:W-:Y:S01]  /*e120*/  IADD3 R134, P6, PT, R76, R180, RZ ;  /* 0x000000b44c867210 */ /* 0x000fe20007fde0ff */
[----:B------:R-:W2:Y:S01]  /*e130*/  LDL.LU R178, [R1+0x2fc] ;  /* 0x0002fc0001b27983 */ /* 0x000ea20000300800 */
[-C--:B------:R-:W-:Y:S01]  /*e140*/  LEA.HI.X.SX32 R161, R184, R28.reuse, 0x1, P3 ;  /* 0x0000001cb8a17211 */ /* 0x080fe200018f0eff */
[----:B------:R-:W-:Y:S01]  /*e150*/  IMAD R184, R78, 0x18, RZ ;  /* 0x000000184eb87824 */ /* 0x000fe200078e02ff */
[C---:B------:R-:W-:Y:S01]  /*e160*/  IADD3 R132, P3, PT, R76.reuse, R181, RZ ;  /* 0x000000b54c847210 */ /* 0x040fe20007f7e0ff */
[----:B------:R-:W2:Y:S03]  /*e170*/  LDL.LU R174, [R1+0x300] ;  /* 0x0003000001ae7983 */ /* 0x000ea60000300800 */
[----:B------:R-:W-:Y:S01]  /*e180*/  LEA.HI.X.SX32 R169, R181, R28, 0x1, P3 ;  /* 0x0000001cb5a97211 */ /* 0x000fe200018f0eff */
[----:B------:R-:W2:Y:S01]  /*e190*/  LDL.LU R176, [R1+0x304] ;  /* 0x0003040001b07983 */ /* 0x000ea20000300800 */
[----:B------:R-:W-:-:S02]  /*e1a0*/  IADD3 R140, P3, PT, R76, R184, RZ ;  /* 0x000000b84c8c7210 */ /* 0x000fc40007f7e0ff */
[-C--:B------:R-:W-:Y:S01]  /*e1b0*/  LEA.HI.X.SX32 R171, R180, R28.reuse, 0x1, P6 ;  /* 0x0000001cb4ab7211 */ /* 0x080fe200030f0eff */
[----:B------:R-:W-:Y:S01]  /*e1c0*/  IMAD R180, R78, 0x16, RZ ;  /* 0x000000164eb47824 */ /* 0x000fe200078e02ff */
[----:B------:R-:W-:Y:S01]  /*e1d0*/  LEA.HI.X.SX32 R177, R184, R28, 0x1, P3 ;  /* 0x0000001cb8b17211 */ /* 0x000fe200018f0eff */
[----:B------:R-:W-:-:S03]  /*e1e0*/  IMAD R184, R78, 0x15, RZ ;  /* 0x000000154eb87824 */ /* 0x000fc600078e02ff */
[C---:B------:R-:W-:Y:S02]  /*e1f0*/  IADD3 R144, P5, PT, R76.reuse, R180, RZ ;  /* 0x000000b44c907210 */ /* 0x040fe40007fbe0ff */
[----:B------:R-:W-:Y:S02]  /*e200*/  IADD3 R146, P3, PT, R76, R184, RZ ;  /* 0x000000b84c927210 */ /* 0x000fe40007f7e0ff */
[-C--:B------:R-:W-:Y:S02]  /*e210*/  LEA.HI.X.SX32 R181, R180, R28.reuse, 0x1, P5 ;  /* 0x0000001cb4b57211 */ /* 0x080fe400028f0eff */
[----:B------:R-:W-:Y:S01]  /*e220*/  LEA.HI.X.SX32 R183, R184, R28, 0x1, P3 ;  /* 0x0000001cb8b77211 */ /* 0x000fe200018f0eff */
[----:B------:R-:W-:Y:S01]  /*e230*/  IMAD R185, R78, 0x17, RZ ;  /* 0x000000174eb97824 */ /* 0x000fe200078e02ff */
[----:B------:R1:W-:Y:S04]  /*e240*/  STL [R1+0x348], R0 ;  /* 0x0003480001007387 */ /* 0x0003e80000100800 */
[----:B------:R-:W2:Y:S01]  /*e250*/  LDL.LU R182, [R1+0x308] ;  /* 0x0003080001b67983 */ /* 0x000ea20000300800 */
[----:B------:R-:W-:-:S03]  /*e260*/  IADD3 R142, P6, PT, R76, R185, RZ ;  /* 0x000000b94c8e7210 */ /* 0x000fc60007fde0ff */
[----:B------:R-:W2:Y:S04]  /*e270*/  LDL.LU R180, [R1+0x30c] ;  /* 0x00030c0001b47983 */ /* 0x000ea80000300800 */
[----:B------:R-:W2:Y:S04]  /*e280*/  LDL.LU R184, [R1+0x310] ;  /* 0x0003100001b87983 */ /* 0x000ea80000300800 */
[----:B-1----:R-:W2:Y:S04]  /*e290*/  LDL.LU R68, [R1+0x2d8] ;  /* 0x0002d80001447983 */ /* 0x002ea80000300800 */
[----:B------:R-:W2:Y:S01]  /*e2a0*/  LDL.LU R3, [R1+0x314] ;  /* 0x0003140001037983 */ /* 0x000ea20000300800 */
[----:B------:R-:W-:-:S03]  /*e2b0*/  LEA.HI.X.SX32 R179, R185, R28, 0x1, P6 ;  /* 0x0000001cb9b37211 */ /* 0x000fc600030f0eff */
[----:B------:R-:W2:Y:S01]  /*e2c0*/  LDL.LU R2, [R1+0x318] ;  /* 0x0003180001027983 */ /* 0x000ea20000300800 */
[----:B------:R-:W-:Y:S01]  /*e2d0*/  SHF.L.U64.HI R117, R111, 0x2, R117 ;  /* 0x000000026f757819 */ /* 0x000fe20000010275 */
[----:B------:R-:W-:Y:S01]  /*e2e0*/  IMAD R185, R78, 0x14, RZ ;  /* 0x000000144eb97824 */ /* 0x000fe200078e02ff */
[----:B------:R-:W-:Y:S01]  /*e2f0*/  SHF.L.U64.HI R78, R105, 0x2, R115 ;  /* 0x00000002694e7819 */ /* 0x000fe20000010273 */
[----:B------:R-:W-:Y:S02]  /*e300*/  IMAD.SHL.U32 R111, R111, 0x4, RZ ;  /* 0x000000046f6f7824 */ /* 0x000fe400078e00ff */
[----:B------:R-:W-:Y:S01]  /*e310*/  IMAD.SHL.U32 R105, R105, 0x4, RZ ;  /* 0x0000000469697824 */ /* 0x000fe200078e00ff */
[C---:B---3--:R-:W-:Y:S02]  /*e320*/  IADD3 R150, P0, PT, R76.reuse, R187, RZ ;  /* 0x000000bb4c967210 */ /* 0x048fe40007f1e0ff */
[C---:B----4-:R-:W-:Y:S02]  /*e330*/  IADD3 R152, P3, PT, R76.reuse, R158, RZ ;  /* 0x0000009e4c987210 */ /* 0x050fe40007f7e0ff */
[----:B--2---:R-:W-:-:S02]  /*e340*/  IADD3 R154, P5, PT, R76, R160, RZ ;  /* 0x000000a04c9a7210 */ /* 0x004fc40007fbe0ff */
[-C--:B------:R-:W-:Y:S02]  /*e350*/  LEA.HI.X.SX32 R187, R187, R28.reuse, 0x1, P0 ;  /* 0x0000001cbbbb7211 */ /* 0x080fe400000f0eff */
[-C--:B------:R-:W-:Y:S02]  /*e360*/  LEA.HI.X.SX32 R188, R158, R28.reuse, 0x1, P3 ;  /* 0x0000001c9ebc7211 */ /* 0x080fe400018f0eff */
[----:B------:R-:W-:Y:S02]  /*e370*/  LEA.HI.X.SX32 R0, R160, R28, 0x1, P5 ;  /* 0x0000001ca0007211 */ /* 0x000fe400028f0eff */
[C---:B------:R-:W-:Y:S02]  /*e380*/  IADD3 R156, P0, PT, R76.reuse, R166, RZ ;  /* 0x000000a64c9c7210 */ /* 0x040fe40007f1e0ff */
[C---:B------:R-:W-:Y:S02]  /*e390*/  IADD3 R158, P3, PT, R76.reuse, R162, RZ ;  /* 0x000000a24c9e7210 */ /* 0x040fe40007f7e0ff */
[----:B------:R-:W-:Y:S01]  /*e3a0*/  IADD3 R160, P5, PT, R76, R164, RZ ;  /* 0x000000a44ca07210 */ /* 0x000fe20007fbe0ff */
[----:B------:R1:W-:Y:S01]  /*e3b0*/  STL [R1+0x144], R0 ;  /* 0x0001440001007387 */ /* 0x0003e20000100800 */
[----:B------:R-:W-:-:S02]  /*e3c0*/  LEA.HI.X.SX32 R70, R166, R28, 0x1, P0 ;  /* 0x0000001ca6467211 */ /* 0x000fc400000f0eff */
[----:B------:R-:W-:-:S03]  /*e3d0*/  LEA.HI.X.SX32 R69, R162, R28, 0x1, P3 ;  /* 0x0000001ca2457211 */ /* 0x000fc600018f0eff */
[----:B------:R-:W-:Y:S01]  /*e3e0*/  STL [R1+0x148], R70 ;  /* 0x0001484601007387 */ /* 0x000fe20000100800 */
[----:B-1----:R-:W-:-:S03]  /*e3f0*/  LEA.HI.X.SX32 R0, R164, R28, 0x1, P5 ;  /* 0x0000001ca4007211 */ /* 0x002fc600028f0eff */
[----:B------:R-:W-:Y:S04]  /*e400*/  STL [R1+0x14c], R69 ;  /* 0x00014c4501007387 */ /* 0x000fe80000100800 */
[----:B------:R-:W-:Y:S04]  /*e410*/  STL [R1+0x150], R0 ;  /* 0x0001500001007387 */ /* 0x000fe80000100800 */
[----:B------:R-:W-:Y:S04]  /*e420*/  STL [R1+0x140], R117 ;  /* 0x0001407501007387 */ /* 0x000fe80000100800 */
[----:B------:R1:W-:Y:S04]  /*e430*/  STL [R1+0x13c], R111 ;  /* 0x00013c6f01007387 */ /* 0x0003e80000100800 */
[----:B------:R2:W-:Y:S01]  /*e440*/  STL [R1+0x138], R78 ;  /* 0x0001384e01007387 */ /* 0x0005e20000100800 */
[----:B-1----:R-:W-:-:S03]  /*e450*/  SHF.L.U64.HI R111, R99, 0x2, R113 ;  /* 0x00000002636f7819 */ /* 0x002fc60000010271 */
[----:B------:R1:W-:Y:S01]  /*e460*/  STL [R1+0x134], R105 ;  /* 0x0001346901007387 */ /* 0x0003e20000100800 */
[----:B--2---:R-:W-:-:S03]  /*e470*/  IMAD.SHL.U32 R78, R99, 0x4, RZ ;  /* 0x00000004634e7824 */ /* 0x004fc600078e00ff */
[----:B------:R-:W-:Y:S01]  /*e480*/  STL [R1+0x130], R111 ;  /* 0x0001306f01007387 */ /* 0x000fe20000100800 */
[----:B------:R-:W-:-:S03]  /*e490*/  IMAD.SHL.U32 R99, R93, 0x4, RZ ;  /* 0x000000045d637824 */ /* 0x000fc600078e00ff */
[----:B------:R2:W-:Y:S01]  /*e4a0*/  STL [R1+0x12c], R78 ;  /* 0x00012c4e01007387 */ /* 0x0005e20000100800 */
[----:B-1----:R-:W-:Y:S01]  /*e4b0*/  SHF.L.U64.HI R105, R93, 0x2, R109 ;  /* 0x000000025d697819 */ /* 0x002fe2000001026d */
[----:B------:R-:W-:-:S04]  /*e4c0*/  IMAD.SHL.U32 R93, R89, 0x4, RZ ;  /* 0x00000004595d7824 */ /* 0x000fc800078e00ff */
[----:B------:R-:W-:Y:S01]  /*e4d0*/  STL [R1+0x128], R105 ;  /* 0x0001286901007387 */ /* 0x000fe20000100800 */
[----:B--2---:R-:W-:-:S03]  /*e4e0*/  SHF.L.U64.HI R78, R89, 0x2, R107 ;  /* 0x00000002594e7819 */ /* 0x004fc6000001026b */
[----:B------:R-:W-:Y:S01]  /*e4f0*/  STL [R1+0x124], R99 ;  /* 0x0001246301007387 */ /* 0x000fe20000100800 */
[----:B------:R-:W-:-:S03]  /*e500*/  SHF.L.U64.HI R89, R85, 0x2, R103 ;  /* 0x0000000255597819 */ /* 0x000fc60000010267 */
[----:B------:R1:W-:Y:S04]  /*e510*/  STL [R1+0x120], R78 ;  /* 0x0001204e01007387 */ /* 0x0003e80000100800 */
[----:B------:R-:W-:Y:S01]  /*e520*/  STL [R1+0x11c], R93 ;  /* 0x00011c5d01007387 */ /* 0x000fe20000100800 */
[----:B-1----:R-:W-:Y:S01]  /*e530*/  IMAD.SHL.U32 R78, R85, 0x4, RZ ;  /* 0x00000004554e7824 */ /* 0x002fe200078e00ff */
[C---:B------:R-:W-:Y:S02]  /*e540*/  SHF.L.U64.HI R85, R81.reuse, 0x2, R101 ;  /* 0x0000000251557819 */ /* 0x040fe40000010265 */
[----:B------:R-:W-:Y:S01]  /*e550*/  STL [R1+0x118], R89 ;  /* 0x0001185901007387 */ /* 0x000fe20000100800 */
[----:B------:R-:W-:-:S03]  /*e560*/  IMAD.SHL.U32 R81, R81, 0x4, RZ ;  /* 0x0000000451517824 */ /* 0x000fc600078e00ff */
[----:B------:R1:W-:Y:S04]  /*e570*/  STL [R1+0x114], R78 ;  /* 0x0001144e01007387 */ /* 0x0003e80000100800 */
[----:B------:R-:W-:Y:S01]  /*e580*/  STL [R1+0x110], R85 ;  /* 0x0001105501007387 */ /* 0x000fe20000100800 */
[C---:B-1----:R-:W-:Y:S01]  /*e590*/  SHF.L.U64.HI R78, R67.reuse, 0x2, R97 ;  /* 0x00000002434e7819 */ /* 0x042fe20000010261 */
[----:B------:R-:W-:Y:S02]  /*e5a0*/  IMAD.SHL.U32 R67, R67, 0x4, RZ ;  /* 0x0000000443437824 */ /* 0x000fe400078e00ff */
[----:B------:R1:W-:Y:S04]  /*e5b0*/  STL [R1+0x10c], R81 ;  /* 0x00010c5101007387 */ /* 0x0003e80000100800 */
[----:B------:R2:W-:Y:S04]  /*e5c0*/  STL [R1+0x108], R78 ;  /* 0x0001084e01007387 */ /* 0x0005e80000100800 */
[----:B------:R3:W-:Y:S01]  /*e5d0*/  STL [R1+0x104], R67 ;  /* 0x0001044301007387 */ /* 0x0007e20000100800 */
[C---:B-1----:R-:W-:Y:S01]  /*e5e0*/  SHF.L.U64.HI R81, R65.reuse, 0x2, R95 ;  /* 0x0000000241517819 */ /* 0x042fe2000001025f */
[----:B--2---:R-:W-:-:S02]  /*e5f0*/  IMAD.SHL.U32 R78, R65, 0x4, RZ ;  /* 0x00000004414e7824 */ /* 0x004fc400078e00ff */
[C---:B------:R-:W-:Y:S01]  /*e600*/  IMAD.SHL.U32 R65, R63.reuse, 0x4, RZ ;  /* 0x000000043f417824 */ /* 0x040fe200078e00ff */
[----:B---3--:R-:W-:Y:S01]  /*e610*/  SHF.L.U64.HI R67, R63, 0x2, R91 ;  /* 0x000000023f437819 */ /* 0x008fe2000001025b */
[----:B------:R-:W-:Y:S01]  /*e620*/  STL [R1+0x100], R81 ;  /* 0x0001005101007387 */ /* 0x000fe20000100800 */
[C---:B------:R-:W-:Y:S01]  /*e630*/  SHF.L.U64.HI R63, R61.reuse, 0x2, R87 ;  /* 0x000000023d3f7819 */ /* 0x040fe20000010257 */
[----:B------:R-:W-:Y:S02]  /*e640*/  IMAD.SHL.U32 R61, R61, 0x4, RZ ;  /* 0x000000043d3d7824 */ /* 0x000fe400078e00ff */
[----:B------:R-:W-:Y:S04]  /*e650*/  STL [R1+0xfc], R78 ;  /* 0x0000fc4e01007387 */ /* 0x000fe80000100800 */
[----:B------:R-:W-:Y:S04]  /*e660*/  STL [R1+0xf8], R67 ;  /* 0x0000f84301007387 */ /* 0x000fe80000100800 */
        /* <DEDUP_REMOVED lines=109> */
[----:B------:R2:W-:Y:S01]  /*ed40*/  STL [R1+0x18], R8 ;  /* 0x0000180801007387 */ /* 0x0005e20000100800 */
[----:B------:R-:W-:-:S03]  /*ed50*/  IADD3 R162, P0, PT, R76, R168, RZ ;  /* 0x000000a84ca27210 */ /* 0x000fc60007f1e0ff */
[----:B------:R3:W-:Y:S01]  /*ed60*/  STL [R1+0x14], R7 ;  /* 0x0000140701007387 */ /* 0x0007e20000100800 */
[C---:B-1----:R-:W-:Y:S01]  /*ed70*/  SHF.L.U64.HI R10, R6.reuse, 0x2, R14 ;  /* 0x00000002060a7819 */ /* 0x042fe2000001020e */
[----:B--2---:R-:W-:Y:S01]  /*ed80*/  IMAD.SHL.U32 R8, R6, 0x4, RZ ;  /* 0x0000000406087824 */ /* 0x004fe200078e00ff */
[----:B------:R-:W-:Y:S01]  /*ed90*/  IADD3 R164, P3, PT, R76, R170, RZ ;  /* 0x000000aa4ca47210 */ /* 0x000fe20007f7e0ff */
[C---:B------:R-:W-:Y:S01]  /*eda0*/  IMAD.SHL.U32 R6, R5.reuse, 0x4, RZ ;  /* 0x0000000405067824 */ /* 0x040fe200078e00ff */
[----:B---3--:R-:W-:Y:S01]  /*edb0*/  SHF.L.U64.HI R7, R5, 0x2, R12 ;  /* 0x0000000205077819 */ /* 0x008fe2000001020c */
[----:B------:R-:W-:Y:S01]  /*edc0*/  STL [R1+0x10], R10 ;  /* 0x0000100a01007387 */ /* 0x000fe20000100800 */
[----:B------:R-:W-:-:S03]  /*edd0*/  SHF.L.U64.HI R5, R252, 0x2, R9 ;  /* 0x00000002fc057819 */ /* 0x000fc60000010209 */
[----:B------:R-:W-:Y:S01]  /*ede0*/  STL [R1+0xc], R8 ;  /* 0x00000c0801007387 */ /* 0x000fe20000100800 */
[----:B------:R-:W-:-:S03]  /*edf0*/  LEA.HI.X.SX32 R0, R168, R28, 0x1, P0 ;  /* 0x0000001ca8007211 */ /* 0x000fc600000f0eff */
[----:B------:R-:W-:Y:S01]  /*ee00*/  STL [R1+0x8], R7 ;  /* 0x0000080701007387 */ /* 0x000fe20000100800 */
[----:B------:R-:W-:-:S03]  /*ee10*/  LEA.HI.X.SX32 R186, R170, R28, 0x1, P3 ;  /* 0x0000001caaba7211 */ /* 0x000fc600018f0eff */
[----:B------:R-:W2:Y:S01]  /*ee20*/  LDL.LU R61, [R1+0x144] ;  /* 0x00014400013d7983 */ /* 0x000ea20000300800 */
[----:B------:R-:W-:-:S03]  /*ee30*/  SHF.L.U64.HI R85, R86, 0x2, R123 ;  /* 0x0000000256557819 */ /* 0x000fc6000001027b */
[----:B------:R-:W-:Y:S01]  /*ee40*/  STL [R1+0x4], R6 ;  /* 0x0000040601007387 */ /* 0x000fe20000100800 */
[----:B------:R-:W-:-:S03]  /*ee50*/  SHF.L.U64.HI R87, R88, 0x2, R125 ;  /* 0x0000000258577819 */ /* 0x000fc6000001027d */
[----:B------:R-:W3:Y:S01]  /*ee60*/  LDL R63, [R1+0x148] ;  /* 0x00014800013f7983 */ /* 0x000ee20000100800 */
[----:B------:R-:W-:-:S03]  /*ee70*/  SHF.L.U64.HI R123, R124, 0x2, R161 ;  /* 0x000000027c7b7819 */ /* 0x000fc600000102a1 */
[----:B------:R1:W-:Y:S01]  /*ee80*/  STL [R1], R5 ;  /* 0x0000000501007387 */ /* 0x0003e20000100800 */
[----:B------:R-:W-:Y:S02]  /*ee90*/  SHF.L.U64.HI R125, R126, 0x2, R163 ;  /* 0x000000027e7d7819 */ /* 0x000fe400000102a3 */
[----:B------:R-:W-:Y:S01]  /*eea0*/  SHF.L.U64.HI R161, R162, 0x2, R0 ;  /* 0x00000002a2a17819 */ /* 0x000fe20000010200 */
[----:B------:R-:W4:Y:S01]  /*eeb0*/  LDL.LU R65, [R1+0x14c] ;  /* 0x00014c0001417983 */ /* 0x000f220000300800 */
[----:B------:R-:W-:-:S03]  /*eec0*/  SHF.L.U64.HI R163, R164, 0x2, R186 ;  /* 0x00000002a4a37819 */ /* 0x000fc600000102ba */
[----:B------:R-:W2:Y:S04]  /*eed0*/  LDL.LU R67, [R1+0x150] ;  /* 0x0001500001437983 */ /* 0x000ea80000300800 */
[----:B------:R-:W2:Y:S04]  /*eee0*/  LDL.LU R0, [R1+0x348] ;  /* 0x0003480001007983 */ /* 0x000ea80000300800 */
[----:B------:R-:W2:Y:S01]  /*eef0*/  LDL.LU R186, [R1+0x344] ;  /* 0x0003440001ba7983 */ /* 0x000ea20000300800 */
[C---:B------:R-:W-:Y:S02]  /*ef00*/  IADD3 R166, P5, PT, R76.reuse, R172, RZ ;  /* 0x000000ac4ca67210 */ /* 0x040fe40007fbe0ff */
[----:B------:R-:W-:-:S02]  /*ef10*/  IADD3 R168, P0, PT, R76, R178, RZ ;  /* 0x000000b24ca87210 */ /* 0x000fc40007f1e0ff */
[----:B------:R-:W-:Y:S02]  /*ef20*/  LEA.HI.X.SX32 R73, R172, R28, 0x1, P5 ;  /* 0x0000001cac497211 */ /* 0x000fe400028f0eff */
[C---:B------:R-:W-:Y:S02]  /*ef30*/  IADD3 R170, P3, PT, R76.reuse, R174, RZ ;  /* 0x000000ae4caa7210 */ /* 0x040fe40007f7e0ff */
[----:B------:R-:W-:Y:S02]  /*ef40*/  IADD3 R172, P5, PT, R76, R176, RZ ;  /* 0x000000b04cac7210 */ /* 0x000fe40007fbe0ff */
[-C--:B------:R-:W-:Y:S02]  /*ef50*/  LEA.HI.X.SX32 R72, R178, R28.reuse, 0x1, P0 ;  /* 0x0000001cb2487211 */ /* 0x080fe400000f0eff */
[-C--:B------:R-:W-:Y:S02]  /*ef60*/  LEA.HI.X.SX32 R74, R174, R28.reuse, 0x1, P3 ;  /* 0x0000001cae4a7211 */ /* 0x080fe400018f0eff */
[----:B------:R-:W-:-:S02]  /*ef70*/  LEA.HI.X.SX32 R77, R176, R28, 0x1, P5 ;  /* 0x0000001cb04d7211 */ /* 0x000fc400028f0eff */
[C---:B------:R-:W-:Y:S02]  /*ef80*/  IADD3 R174, P0, PT, R76.reuse, R182, RZ ;  /* 0x000000b64cae7210 */ /* 0x040fe40007f1e0ff */
[C---:B------:R-:W-:Y:S02]  /*ef90*/  IADD3 R176, P3, PT, R76.reuse, R180, RZ ;  /* 0x000000b44cb07210 */ /* 0x040fe40007f7e0ff */
[----:B------:R-:W-:Y:S01]  /*efa0*/  IADD3 R178, P5, PT, R76, R184, RZ ;  /* 0x000000b84cb27210 */ /* 0x000fe20007fbe0ff */
[----:B------:R-:W-:Y:S01]  /*efb0*/  VIADD R75, R75, 0x3f ;  /* 0x0000003f4b4b7836 */ /* 0x000fe20000000000 */
[-C--:B------:R-:W-:Y:S02]  /*efc0*/  LEA.HI.X.SX32 R71, R182, R28.reuse, 0x1, P0 ;  /* 0x0000001cb6477211 */ /* 0x080fe400000f0eff */
[-C--:B------:R-:W-:Y:S02]  /*efd0*/  LEA.HI.X.SX32 R70, R180, R28.reuse, 0x1, P3 ;  /* 0x0000001cb4467211 */ /* 0x080fe400018f0eff */
[----:B------:R-:W-:-:S02]  /*efe0*/  LEA.HI.X.SX32 R69, R184, R28, 0x1, P5 ;  /* 0x0000001cb8457211 */ /* 0x000fc400028f0eff */
[C---:B------:R-:W-:Y:S02]  /*eff0*/  IADD3 R148, P6, PT, R76.reuse, R185, RZ ;  /* 0x000000b94c947210 */ /* 0x040fe40007fde0ff */
[C---:B------:R-:W-:Y:S02]  /*f000*/  IADD3 R180, P0, PT, R76.reuse, R68, RZ ;  /* 0x000000444cb47210 */ /* 0x040fe40007f1e0ff */
[C---:B------:R-:W-:Y:S02]  /*f010*/  IADD3 R182, P3, PT, R76.reuse, R3, RZ ;  /* 0x000000034cb67210 */ /* 0x040fe40007f7e0ff */
[----:B------:R-:W-:Y:S02]  /*f020*/  IADD3 R184, P5, PT, R76, R2, RZ ;  /* 0x000000024cb87210 */ /* 0x000fe40007fbe0ff */
[-C--:B------:R-:W-:Y:S02]  /*f030*/  LEA.HI.X.SX32 R185, R185, R28.reuse, 0x1, P6 ;  /* 0x0000001cb9b97211 */ /* 0x080fe400030f0eff */
[----:B------:R-:W-:-:S02]  /*f040*/  LEA.HI.X.SX32 R68, R68, R28, 0x1, P0 ;  /* 0x0000001c44447211 */ /* 0x000fc400000f0eff */
[-C--:B------:R-:W-:Y:S02]  /*f050*/  LEA.HI.X.SX32 R3, R3, R28.reuse, 0x1, P3 ;  /* 0x0000001c03037211 */ /* 0x080fe400018f0eff */
[----:B------:R-:W-:Y:S02]  /*f060*/  LEA.HI.X.SX32 R2, R2, R28, 0x1, P5 ;  /* 0x0000001c02027211 */ /* 0x000fe400028f0eff */
[----:B------:R-:W-:Y:S02]  /*f070*/  SHF.L.U64.HI R76, R76, 0x2, R28 ;  /* 0x000000024c4c7819 */ /* 0x000fe4000001021c */
[----:B------:R-:W-:Y:S01]  /*f080*/  SHF.R.S32.HI R28, RZ, 0x1f, R75 ;  /* 0x0000001fff1c7819 */ /* 0x000fe2000001144b */
[----:B------:R-:W-:-:S03]  /*f090*/  IMAD.SHL.U32 R78, R4, 0x4, RZ ;  /* 0x00000004044e7824 */ /* 0x000fc600078e00ff */
[----:B------:R-:W-:Y:S02]  /*f0a0*/  LEA.HI R28, R28, R75, RZ, 0x6 ;  /* 0x0000004b1c1c7211 */ /* 0x000fe400078f30ff */
[----:B------:R-:W-:Y:S01]  /*f0b0*/  SHF.L.U64.HI R189, R4, 0x2, R189 ;  /* 0x0000000204bd7819 */ /* 0x000fe200000102bd */
[----:B------:R-:W1:Y:S01]  /*f0c0*/  LDC R75, c[0x0][0x3a0] ;  /* 0x0000e800ff4b7b82 */ /* 0x000e620000000800 */
[----:B------:R-:W-:Y:S02]  /*f0d0*/  SHF.L.U64.HI R109, R110, 0x2, R147 ;  /* 0x000000026e6d7819 */ /* 0x000fe40000010293 */
[----:B------:R-:W-:Y:S02]  /*f0e0*/  SHF.L.U64.HI R147, R148, 0x2, R185 ;  /* 0x0000000294937819 */ /* 0x000fe400000102b9 */
[----:B------:R-:W-:Y:S02]  /*f0f0*/  SHF.R.S32.HI R4, RZ, 0x6, R28 ;  /* 0x00000006ff047819 */ /* 0x000fe4000001141c */
[----:B------:R-:W-:-:S02]  /*f100*/  SHF.L.U64.HI R89, R90, 0x2, R127 ;  /* 0x000000025a597819 */ /* 0x000fc4000001027f */
[----:B------:R-:W-:Y:S02]  /*f110*/  SHF.L.U64.HI R91, R92, 0x2, R129 ;  /* 0x000000025c5b7819 */ /* 0x000fe40000010281 */
[----:B------:R-:W-:Y:S02]  /*f120*/  SHF.L.U64.HI R127, R128, 0x2, R165 ;  /* 0x00000002807f7819 */ /* 0x000fe400000102a5 */
[----:B------:R-:W-:Y:S02]  /*f130*/  SHF.L.U64.HI R93, R94, 0x2, R131 ;  /* 0x000000025e5d7819 */ /* 0x000fe40000010283 */
[----:B------:R-:W-:Y:S02]  /*f140*/  SHF.L.U64.HI R129, R130, 0x2, R167 ;  /* 0x0000000282817819 */ /* 0x000fe400000102a7 */
[----:B------:R-:W-:Y:S02]  /*f150*/  SHF.L.U64.HI R165, R166, 0x2, R73 ;  /* 0x00000002a6a57819 */ /* 0x000fe40000010249 */
[----:B------:R-:W-:Y:S01]  /*f160*/  SHF.L.U64.HI R95, R96, 0x2, R133 ;  /* 0x00000002605f7819 */ /* 0x000fe20000010285 */
[----:B------:R1:W5:Y:S01]  /*f170*/  LDL.LU R73, [R1+0x340] ;  /* 0x0003400001497983 */ /* 0x0003620000300800 */
[----:B------:R-:W-:-:S02]  /*f180*/  SHF.L.U64.HI R131, R132, 0x2, R169 ;  /* 0x0000000284837819 */ /* 0x000fc400000102a9 */
[----:B------:R-:W-:Y:S02]  /*f190*/  SHF.L.U64.HI R167, R168, 0x2, R72 ;  /* 0x00000002a8a77819 */ /* 0x000fe40000010248 */
[----:B-1----:R-:W-:Y:S01]  /*f1a0*/  VIMNMX R5, PT, PT, R4, 0x2, !PT ;  /* 0x0000000204057848 */ /* 0x002fe20007fe0100 */
[----:B------:R1:W5:Y:S01]  /*f1b0*/  LDL.LU R72, [R1+0x33c] ;  /* 0x00033c0001487983 */ /* 0x0003620000300800 */
[----:B------:R-:W-:Y:S02]  /*f1c0*/  SHF.L.U64.HI R97, R98, 0x2, R135 ;  /* 0x0000000262617819 */ /* 0x000fe40000010287 */
[----:B------:R-:W-:Y:S02]  /*f1d0*/  SHF.L.U64.HI R133, R134, 0x2, R171 ;  /* 0x0000000286857819 */ /* 0x000fe400000102ab */
[----:B------:R-:W-:Y:S02]  /*f1e0*/  SHF.L.U64.HI R169, R170, 0x2, R74 ;  /* 0x00000002aaa97819 */ /* 0x000fe4000001024a */
[----:B------:R-:W-:Y:S01]  /*f1f0*/  SHF.L.U64.HI R99, R100, 0x2, R137 ;  /* 0x0000000264637819 */ /* 0x000fe20000010289 */
[----:B------:R1:W5:Y:S01]  /*f200*/  LDL.LU R74, [R1+0x338] ;  /* 0x00033800014a7983 */ /* 0x0003620000300800 */
[----:B------:R-:W-:-:S02]  /*f210*/  SHF.L.U64.HI R135, R136, 0x2, R173 ;  /* 0x0000000288877819 */ /* 0x000fc400000102ad */
[----:B------:R-:W-:Y:S02]  /*f220*/  SHF.L.U64.HI R171, R172, 0x2, R77 ;  /* 0x00000002acab7819 */ /* 0x000fe4000001024d */
[----:B------:R-:W-:Y:S01]  /*f230*/  SHF.L.U64.HI R101, R102, 0x2, R139 ;  /* 0x0000000266657819 */ /* 0x000fe2000001028b */
[----:B------:R1:W5:Y:S01]  /*f240*/  LDL.LU R77, [R1+0x334] ;  /* 0x00033400014d7983 */ /* 0x0003620000300800 */
[----:B------:R-:W-:Y:S02]  /*f250*/  SHF.L.U64.HI R137, R138, 0x2, R175 ;  /* 0x000000028a897819 */ /* 0x000fe400000102af */
[----:B------:R-:W-:Y:S01]  /*f260*/  SHF.L.U64.HI R173, R174, 0x2, R71 ;  /* 0x00000002aead7819 */ /* 0x000fe20000010247 */
[----:B------:R-:W-:Y:S01]  /*f270*/  VIADD R5, R5, 0xffffffff ;  /* 0xffffffff05057836 */ /* 0x000fe20000000000 */
[----:B------:R-:W-:Y:S01]  /*f280*/  SHF.L.U64.HI R103, R104, 0x2, R141 ;  /* 0x0000000268677819 */ /* 0x000fe2000001028d */
[----:B------:R1:W5:Y:S01]  /*f290*/  LDL.LU R71, [R1+0x330] ;  /* 0x0003300001477983 */ /* 0x0003620000300800 */
[----:B------:R-:W-:-:S02]  /*f2a0*/  SHF.L.U64.HI R139, R140, 0x2, R177 ;  /* 0x000000028c8b7819 */ /* 0x000fc400000102b1 */
[----:B------:R-:W-:Y:S02]  /*f2b0*/  SHF.L.U64.HI R175, R176, 0x2, R70 ;  /* 0x00000002b0af7819 */ /* 0x000fe40000010246 */
[----:B------:R-:W-:Y:S01]  /*f2c0*/  SHF.L.U64.HI R105, R106, 0x2, R143 ;  /* 0x000000026a697819 */ /* 0x000fe2000001028f */
[----:B------:R1:W5:Y:S01]  /*f2d0*/  LDL.LU R70, [R1+0x32c] ;  /* 0x00032c0001467983 */ /* 0x0003620000300800 */
        /* <DEDUP_REMOVED lines=10> */
[----:B------:R1:W5:Y:S04]  /*f380*/  LDL.LU R3, [R1+0x320] ;  /* 0x0003200001037983 */ /* 0x0003680000300800 */
[----:B------:R1:W5:Y:S04]  /*f390*/  LDL.LU R2, [R1+0x31c] ;  /* 0x00031c0001027983 */ /* 0x0003680000300800 */
[----:B------:R1:W-:Y:S01]  /*f3a0*/  STL [R1+0x144], R5 ;  /* 0x0001440501007387 */ /* 0x0003e20000100800 */
[----:B------:R-:W-:-:S02]  /*f3b0*/  SHF.L.U64.HI R81, R82, 0x2, R119 ;  /* 0x0000000252517819 */ /* 0x000fc40000010277 */
[----:B------:R-:W-:Y:S01]  /*f3c0*/  SHF.L.U64.HI R83, R84, 0x2, R121 ;  /* 0x0000000254537819 */ /* 0x000fe20000010279 */
[----:B------:R-:W-:Y:S01]  /*f3d0*/  VIADD R6, R4, 0xfffffffd ;  /* 0xfffffffd04067836 */ /* 0x000fe20000000000 */
[----:B------:R-:W-:Y:S02]  /*f3e0*/  SHF.L.U64.HI R111, R112, 0x2, R149 ;  /* 0x00000002706f7819 */ /* 0x000fe40000010295 */
[----:B------:R-:W-:Y:S02]  /*f3f0*/  SHF.L.U64.HI R113, R114, 0x2, R151 ;  /* 0x0000000272717819 */ /* 0x000fe40000010297 */
[----:B------:R-:W-:Y:S02]  /*f400*/  SHF.L.U64.HI R115, R116, 0x2, R153 ;  /* 0x0000000274737819 */ /* 0x000fe40000010299 */
[----:B------:R-:W-:Y:S02]  /*f410*/  SHF.L.U64.HI R117, R118, 0x2, R155 ;  /* 0x0000000276757819 */ /* 0x000fe4000001029b */
[----:B------:R-:W-:-:S02]  /*f420*/  SHF.L.U64.HI R119, R120, 0x2, R157 ;  /* 0x0000000278777819 */ /* 0x000fc4000001029d */
[----:B------:R-:W-:Y:S01]  /*f430*/  SHF.L.U64.HI R121, R122, 0x2, R159 ;  /* 0x000000027a797819 */ /* 0x000fe2000001029f */
[----:B------:R-:W-:Y:S01]  /*f440*/  VIADD R75, R75, 0xffffff40 ;  /* 0xffffff404b4b7836 */ /* 0x000fe20000000000 */
[----:B------:R-:W-:Y:S01]  /*f450*/  SHF.L.U64.HI R251, R250, 0x2, R251 ;  /* 0x00000002fafb7819 */ /* 0x000fe200000102fb */
[----:B------:R-:W-:Y:S01]  /*f460*/  IMAD.SHL.U32 R252, R252, 0x4, RZ ;  /* 0x00000004fcfc7824 */ /* 0x000fe200078e00ff */
        /* <DEDUP_REMOVED lines=65> */
[----:B------:R-:W-:-:S02]  /*f880*/  IMAD.SHL.U32 R82, R82, 0x4, RZ ;  /* 0x0000000452527824 */ /* 0x000fc400078e00ff */
[----:B------:R-:W-:Y:S02]  /*f890*/  IMAD.SHL.U32 R84, R84, 0x4, RZ ;  /* 0x0000000454547824 */ /* 0x000fe400078e00ff */
[----:B------:R-:W-:Y:S02]  /*f8a0*/  IMAD.SHL.U32 R86, R86, 0x4, RZ ;  /* 0x0000000456567824 */ /* 0x000fe400078e00ff */
[----:B------:R-:W-:Y:S02]  /*f8b0*/  IMAD.SHL.U32 R88, R88, 0x4, RZ ;  /* 0x0000000458587824 */ /* 0x000fe400078e00ff */
[----:B------:R-:W-:Y:S02]  /*f8c0*/  IMAD.SHL.U32 R90, R90, 0x4, RZ ;  /* 0x000000045a5a7824 */ /* 0x000fe400078e00ff */
[----:B------:R-:W-:Y:S02]  /*f8d0*/  IMAD.SHL.U32 R92, R92, 0x4, RZ ;  /* 0x000000045c5c7824 */ /* 0x000fe400078e00ff */
        /* <DEDUP_REMOVED lines=20> */
[----:B------:R-:W-:Y:S01]  /*fa20*/  IMAD.SHL.U32 R134, R134, 0x4, RZ ;  /* 0x0000000486867824 */ /* 0x000fe200078e00ff */
[----:B--2---:R-:W-:Y:S02]  /*fa30*/  SHF.L.U64.HI R185, R186, 0x2, R0 ;  /* 0x00000002bab97819 */ /* 0x004fe40000010200 */
[----:B------:R-:W2:Y:S01]  /*fa40*/  S2R R0, SR_TID.X ;  /* 0x0000000000007919 */ /* 0x000ea20000002100 */
[----:B------:R-:W-:Y:S01]  /*fa50*/  SHF.L.U64.HI R153, R154, 0x2, R61 ;  /* 0x000000029a997819 */ /* 0x000fe2000001023d */
[----:B------:R-:W-:Y:S01]  /*fa60*/  IMAD.SHL.U32 R136, R136, 0x4, RZ ;  /* 0x0000000488887824 */ /* 0x000fe200078e00ff */
[----:B---3--:R-:W-:Y:S01]  /*fa70*/  SHF.L.U64.HI R155, R156, 0x2, R63 ;  /* 0x000000029c9b7819 */ /* 0x008fe2000001023f */
[----:B------:R-:W-:Y:S01]  /*fa80*/  IMAD.SHL.U32 R138, R138, 0x4, RZ ;  /* 0x000000048a8a7824 */ /* 0x000fe200078e00ff */
[----:B----4-:R-:W-:Y:S01]  /*fa90*/  SHF.L.U64.HI R157, R158, 0x2, R65 ;  /* 0x000000029e9d7819 */ /* 0x010fe20000010241 */
        /* <DEDUP_REMOVED lines=14> */
[----:B------:R-:W-:Y:S01]  /*fb80*/  IMAD.SHL.U32 R166, R166, 0x4, RZ ;  /* 0x00000004a6a67824 */ /* 0x000fe200078e00ff */
[----:B--2---:R-:W-:Y:S01]  /*fb90*/  LOP3.LUT R0, R0, 0x7f, RZ, 0xc0, !PT ;  /* 0x0000007f00007812 */ /* 0x004fe200078ec0ff */
        /* <DEDUP_REMOVED lines=10> */
[----:B------:R-:W-:Y:S02]  /*fc40*/  IMAD.MOV.U32 R4, RZ, RZ, RZ ;  /* 0x000000ffff047224 */ /* 0x000fe400078e00ff */
[----:B------:R-:W-:Y:S01]  /*fc50*/  IMAD.MOV.U32 R187, RZ, RZ, RZ ;  /* 0x000000ffffbb7224 */ /* 0x000fe200078e00ff */
[----:B------:R-:W-:Y:S01]  /*fc60*/  UMOV UR13, 0x1 ;  /* 0x00000001000d7882 */ /* 0x000fe20000000000 */
[----:B------:R-:W-:Y:S01]  /*fc70*/  UMOV UR28, 0x2 ;  /* 0x00000002001c7882 */ /* 0x000fe20000000000 */
[----:B------:R-:W-:Y:S01]  /*fc80*/  UMOV UR5, URZ ;  /* 0x000000ff00057c82 */ /* 0x000fe20008000000 */
[----:B------:R-:W-:Y:S01]  /*fc90*/  UMOV UR6, URZ ;  /* 0x000000ff00067c82 */ /* 0x000fe20008000000 */
[----:B-1----:R-:W-:-:S05]  /*fca0*/  UMOV UR7, URZ ;  /* 0x000000ff00077c82 */ /* 0x002fca0008000000 */
.L_x_17:
[----:B------:R-:W-:Y:S01]  /*fcb0*/  IMAD.U32 R4, R4, -0x80000000, RZ ;  /* 0x8000000004047824 */ /* 0x000fe200078e00ff */
[----:B------:R-:W-:-:S03]  /*fcc0*/  UIADD3 UR6, UPT, UPT, UR6, 0x1, URZ ;  /* 0x0000000106067890 */ /* 0x000fc6000fffe0ff */
[----:B------:R-:W1:Y:S01]  /*fcd0*/  SYNCS.PHASECHK.TRANS64.TRYWAIT P0, [UR11], R4 ;  /* 0x00000004ff0075a7 */ /* 0x000e62000800110b */
[----:B------:R-:W-:-:S04]  /*fce0*/  UISETP.GT.AND UP1, UPT, UR6, 0x1, UPT ;  /* 0x000000010600788c */ /* 0x000fc8000bf24270 */
[----:B------:R-:W-:-:S04]  /*fcf0*/  USEL UR6, UR6, URZ, !UP1 ;  /* 0x000000ff06067287 */ /* 0x000fc8000c800000 */
[----:B------:R-:W-:Y:S01]  /*fd00*/  ULEA UR4, UR6, UR8, 0xf ;  /* 0x0000000806047291 */ /* 0x000fe2000f8e78ff */
[----:B-1----:R-:W-:Y:S11]  /*fd10*/  @!P0 BRA `(.L_x_15) ;  /* 0x000000b400dc8947 */ /* 0x002ff60003800000 */
.L_x_25:
[----:B------:R-:W-:-:S04]  /*fd20*/  DEPBAR.LE SB0, 0x2 ;  /* 0x000080800000791a */ /* 0x000fc80000000000 */
[----:B------:R-:W-:Y:S01]  /*fd30*/  LEA R188, R0, UR4, 0x8 ;  /* 0x0000000400bc7c11 */ /* 0x000fe2000f8e40ff */
[----:B------:R-:W-:Y:S01]  /*fd40*/  BAR.SYNC.DEFER_BLOCKING 0x0 ;  /* 0x0000000000007b1d */ /* 0x000fe20000010000 */
[----:B------:R-:W-:Y:S02]  /*fd50*/  UIADD3 UR5, UPT, UPT, UR5, 0x1, URZ ;  /* 0x0000000105057890 */ /* 0x000fe4000fffe0ff */
[----:B------:R-:W-:Y:S02]  /*fd60*/  ULEA UR11, UR13, UR8, 0x3 ;  /* 0x000000080d0b7291 */ /* 0x000fe4000f8e18ff */
[----:B------:R-:W-:Y:S02]  /*fd70*/  UISETP.GT.AND UP1, UPT, UR5, 0x2, UPT ;  /* 0x000000020500788c */ /* 0x000fe4000bf24270 */
[----:B------:R-:W-:Y:S02]  /*fd80*/  UIADD3 UR11, UPT, UPT, UR11, 0x28000, URZ ;  /* 0x000280000b0b7890 */ /* 0x000fe4000fffe0ff */
[----:B------:R-:W-:Y:S01]  /*fd90*/  USEL UR5, UR5, URZ, !UP1 ;  /* 0x000000ff05057287 */ /* 0x000fe2000c800000 */
[----:B------:R-:W-:Y:S01]  /*fda0*/  UMOV UR4, UR7 ;  /* 0x0000000700047c82 */ /* 0x000fe20008000000 */
        /* <DEDUP_REMOVED lines=16> */
[----:B-1----:R1:W-:Y:S01]  /*feb0*/  STTM.x64 tmem[UR10+0x100], R4 ;  /* 0x00010004000079ed */ /* 0x0023e2000834000a */
[----:B------:R-:W2:Y:S02]  /*fec0*/  FENCE.VIEW.ASYNC.T ;  /* 0x00000000000073c6 */ /* 0x000ea40000000200 */
[----:B--2---:R-:W-:Y:S06]  /*fed0*/  BAR.SYNC.DEFER_BLOCKING 0x0 ;  /* 0x0000000000007b1d */ /* 0x004fec0000010000 */
        /* <DEDUP_REMOVED lines=11> */
[----:B------:R-:W-:Y:S05]  /*ff90*/  @P2 BRA `(.L_x_16) ;  /* 0x0000000000d42947 */ /* 0x000fea0003800000 */
[----:B------:R-:W-:Y:S01]  /*ffa0*/  ULEA UR18, UR5, UR8, 0xf ;  /* 0x0000000805127291 */ /* 0x000fe2000f8e78ff */
[----:B------:R-:W-:Y:S01]  /*ffb0*/  UMOV UR7, URZ ;  /* 0x000000ff00077c82 */ /* 0x000fe20008000000 */
[----:B------:R-:W-:Y:S02]  /*ffc0*/  UIADD3 UR29, UPT, UPT, UR9, 0x108, URZ ;  /* 0x00000108091d7890 */ /* 0x000fe4000fffe0ff */
[----:B------:R-:W-:Y:S02]  /*ffd0*/  USHF.R.U32.HI UR18, URZ, 0x4, UR18 ;  /* 0x00000004ff127899 */ /* 0x000fe40008011612 */
[----:B------:R-:W-:Y:S02]  /*ffe0*/  UIADD3 UR40, UPT, UPT, UR9, 0x110, URZ ;  /* 0x0000011009287890 */ /* 0x000fe4000fffe0ff */
[----:B------:R-:W-:Y:S02]  /*fff0*/  USGXT.U32 UR18, UR18, 0xe ;  /* 0x0000000e1212789a */ /* 0x000fe40008000000 */
[----:B------:R-:W-:-:S02]  /*10000*/  UIADD3 UR41, UPT, UPT, UR9, 0x118, URZ ;  /* 0x0000011809297890 */ /* 0x000fc4000fffe0ff */
[----:B------:R-:W-:Y:S02]  /*10010*/  UIADD3 UR20, UP1, UPT, UR18, 0x2, URZ ;  /* 0x0000000212147890 */ /* 0x000fe4000ff3e0ff */
[----:B------:R-:W-:Y:S02]  /*10020*/  UIADD3 UR44, UPT, UPT, UR9, 0x120, URZ ;  /* 0x00000120092c7890 */ /* 0x000fe4000fffe0ff */
[----:B------:R-:W-:Y:S02]  /*10030*/  UIADD3.X UR21, UPT, UPT, UR7, 0x40004040, URZ, UP1, !UPT ;  /* 0x4000404007157890 */ /* 0x000fe40008ffe4ff */
[----:B------:R-:W-:Y:S02]  /*10040*/  UIADD3 UR32, UP1, UPT, UR20, 0x2, URZ ;  /* 0x0000000214207890 */ /* 0x000fe4000ff3e0ff */
[----:B------:R-:W-:Y:S02]  /*10050*/  UIADD3 UR34, UP2, UPT, UR20, 0x4, URZ ;  /* 0x0000000414227890 */ /* 0x000fe4000ff5e0ff */
[----:B------:R-:W-:-:S02]  /*10060*/  UIADD3 UR36, UP3, UPT, UR20, 0x3fe, URZ ;  /* 0x000003fe14247890 */ /* 0x000fc4000ff7e0ff */
[----:B------:R-:W-:Y:S02]  /*10070*/  UIADD3 UR38, UP4, UPT, UR20, 0x400, URZ ;  /* 0x0000040014267890 */ /* 0x000fe4000ff9e0ff */
[----:B------:R-:W-:Y:S02]  /*10080*/  UIADD3 UR22, UP5, UPT, UR20, 0x402, URZ ;  /* 0x0000040214167890 */ /* 0x000fe4000ffbe0ff */
[----:B------:R-:W-:Y:S02]  /*10090*/  UIADD3.X UR33, UPT, UPT, UR21, URZ, URZ, UP1, !UPT ;  /* 0x000000ff15217290 */ /* 0x000fe40008ffe4ff */
[----:B------:R-:W-:Y:S02]  /*100a0*/  UIADD3 UR24, UP6, UPT, UR20, 0x404, URZ ;  /* 0x0000040414187890 */ /* 0x000fe4000ffde0ff */
[----:B------:R-:W-:Y:S02]  /*100b0*/  UIADD3.X UR35, UPT, UPT, UR21, URZ, URZ, UP2, !UPT ;  /* 0x000000ff15237290 */ /* 0x000fe400097fe4ff */
[----:B------:R-:W-:-:S02]  /*100c0*/  UIADD3.X UR37, UPT, UPT, UR21, URZ, URZ, UP3, !UPT ;  /* 0x000000ff15257290 */ /* 0x000fc40009ffe4ff */
[----:B------:R-:W-:Y:S02]  /*100d0*/  UIADD3 UR45, UPT, UPT, UR9, 0x128, URZ ;  /* 0x00000128092d7890 */ /* 0x000fe4000fffe0ff */
[----:B------:R-:W-:Y:S02]  /*100e0*/  UIADD3.X UR39, UPT, UPT, UR21, URZ, URZ, UP4, !UPT ;  /* 0x000000ff15277290 */ /* 0x000fe4000a7fe4ff */
[----:B------:R-:W-:Y:S02]  /*100f0*/  UIADD3 UR7, UPT, UPT, UR9, 0x130, URZ ;  /* 0x0000013009077890 */ /* 0x000fe4000fffe0ff */
[----:B------:R-:W-:Y:S01]  /*10100*/  UIADD3.X UR23, UPT, UPT, UR21, URZ, URZ, UP5, !UPT ;  /* 0x000000ff15177290 */ /* 0x000fe2000affe4ff */
[----:B------:R-:W-:Y:S01]  /*10110*/  UMOV UR14, 0x0 ;  /* 0x00000000000e7882 */ /* 0x000fe20000000000 */
[----:B------:R-:W-:Y:S01]  /*10120*/  UMOV UR15, 0x10400910 ;  /* 0x10400910000f7882 */ /* 0x000fe20000000000 */
[----:B------:R-:W-:Y:S01]  /*10130*/  UIADD3 UR52, UPT, UPT, UR9, 0x138, URZ ;  /* 0x0000013809347890 */ /* 0x000fe2000fffe0ff */
[----:B------:R-:W-:Y:S01]  /*10140*/  UMOV UR19, 0x40004040 ;  /* 0x4000404000137882 */ /* 0x000fe20000000000 */
[----:B------:R-:W-:Y:S01]  /*10150*/  UIADD3.X UR25, UPT, UPT, UR21, URZ, URZ, UP6, !UPT ;  /* 0x000000ff15197290 */ /* 0x000fe2000b7fe4ff */
[----:B------:R2:W-:Y:S01]  /*10160*/  UTCHMMA.2CTA tmem[UR12], gdesc[UR18], tmem[UR9], tmem[UR14], idesc[UR15], UPT ;  /* 0x00ff0e120c0079ea */ /* 0x0005e2000ba00009 */
[----:B------:R-:W-:Y:S01]  /*10170*/  UMOV UR16, 0x0 ;  /* 0x0000000000107882 */ /* 0x000fe20000000000 */
[----:B------:R-:W-:Y:S01]  /*10180*/  UMOV UR17, 0x10400910 ;  /* 0x1040091000117882 */ /* 0x000fe20000000000 */
[----:B------:R-:W-:Y:S01]  /*10190*/  UMOV UR30, 0x0 ;  /* 0x00000000001e7882 */ /* 0x000fe20000000000 */
[----:B------:R-:W-:Y:S01]  /*101a0*/  UMOV UR31, 0x10400910 ;  /* 0x10400910001f7882 */ /* 0x000fe20000000000 */
        /* <DEDUP_REMOVED lines=20> */
.L_x_16:
[----:B-1----:R-:W1:Y:S01]  /*102f0*/  LDC R4, c[0x0][0x3a0] ;  /* 0x0000e800ff047b82 */ /* 0x002e620000000800 */
[----:B------:R-:W-:Y:S01]  /*10300*/  ISETP.GT.AND P3, PT, R75, RZ, PT ;  /* 0x000000ff4b00720c */ /* 0x000fe20003f64270 */
[----:B------:R-:W3:Y:S04]  /*10310*/  LDL R26, [R1+0x4] ;  /* 0x00000400011a7983 */ /* 0x000ee80000100800 */
[----:B------:R-:W4:Y:S04]  /*10320*/  LDL R25, [R1+0x8] ;  /* 0x0000080001197983 */ /* 0x000f280000100800 */
[----:B--2---:R-:W2:Y:S04]  /*10330*/  LDL R24, [R1+0x24] ;  /* 0x0000240001187983 */ /* 0x004ea80000100800 */
[----:B------:R-:W2:Y:S04]  /*10340*/  LDL R23, [R1+0x28] ;  /* 0x0000280001177983 */ /* 0x000ea80000100800 */
[----:B------:R-:W2:Y:S04]  /*10350*/  LDL R22, [R1+0x44] ;  /* 0x0000440001167983 */ /* 0x000ea80000100800 */
[----:B------:R-:W2:Y:S01]  /*10360*/  LDL R21, [R1+0x48] ;  /* 0x0000480001157983 */ /* 0x000ea20000100800 */
[----:B-1----:R-:W-:-:S03]  /*10370*/  VIADD R5, R4, 0x3f ;  /* 0x0000003f04057836 */ /* 0x002fc60000000000 */
[----:B------:R-:W2:Y:S02]  /*10380*/  LDL R20, [R1+0x64] ;  /* 0x0000640001147983 */ /* 0x000ea40000100800 */
[----:B------:R-:W-:Y:S02]  /*10390*/  SHF.R.S32.HI R4, RZ, 0x1f, R5 ;  /* 0x0000001fff047819 */ /* 0x000fe40000011405 */
[----:B------:R-:W2:Y:S02]  /*103a0*/  LDL R19, [R1+0x68] ;  /* 0x0000680001137983 */ /* 0x000ea40000100800 */
[----:B------:R-:W-:Y:S02]  /*103b0*/  LEA.HI R4, R4, R5, RZ, 0x6 ;  /* 0x0000000504047211 */ /* 0x000fe400078f30ff */
[----:B------:R-:W2:Y:S02]  /*103c0*/  LDL R18, [R1+0x84] ;  /* 0x0000840001127983 */ /* 0x000ea40000100800 */
[----:B------:R-:W-:-:S02]  /*103d0*/  SHF.R.S32.HI R4, RZ, 0x6, R4 ;  /* 0x00000006ff047819 */ /* 0x000fc40000011404 */
[----:B------:R-:W2:Y:S03]  /*103e0*/  LDL R5, [R1+0x1b8] ;  /* 0x0001b80001057983 */ /* 0x000ea60000100800 */
[----:B------:R-:W-:Y:S01]  /*103f0*/  VIADD R4, R4, 0xfffffffd ;  /* 0xfffffffd04047836 */ /* 0x000fe20000000000 */
[----:B------:R-:W3:Y:S04]  /*10400*/  LDL R17, [R1+0x88] ;  /* 0x0000880001117983 */ /* 0x000ee80000100800 */
[----:B------:R-:W-:Y:S01]  /*10410*/  ISETP.GE.AND P0, PT, R187, R4, PT ;  /* 0x00000004bb00720c */ /* 0x000fe20003f06270 */
[----:B------:R-:W3:Y:S01]  /*10420*/  LDL R16, [R1+0xa4] ;  /* 0x0000a40001107983 */ /* 0x000ee20000100800 */
[----:B------:R-:W-:-:S03]  /*10430*/  SEL R4, RZ, 0x4, !P3 ;  /* 0x00000004ff047807 */ /* 0x000fc60005800000 */
[----:B------:R-:W3:Y:S01]  /*10440*/  LDL R15, [R1+0xa8] ;  /* 0x0000a800010f7983 */ /* 0x000ee20000100800 */
[----:B------:R-:W-:-:S03]  /*10450*/  SEL R4, R4, RZ, !P0 ;  /* 0x000000ff04047207 */ /* 0x000fc60004000000 */
[----:B------:R-:W3:Y:S01]  /*10460*/  LDL R14, [R1+0xc4] ;  /* 0x0000c400010e7983 */ /* 0x000ee20000100800 */
[----:B------:R-:W-:-:S03]  /*10470*/  ISETP.NE.U32.AND P3, PT, R4, RZ, PT ;  /* 0x000000ff0400720c */ /* 0x000fc60003f65070 */
[----:B------:R-:W3:Y:S04]  /*10480*/  LDL R13, [R1+0xc8] ;  /* 0x0000c800010d7983 */ /* 0x000ee80000100800 */
[----:B------:R-:W3:Y:S04]  /*10490*/  LDL R12, [R1+0xe4] ;  /* 0x0000e400010c7983 */ /* 0x000ee80000100800 */
[----:B------:R-:W3:Y:S04]  /*104a0*/  LDL R11, [R1+0xe8] ;  /* 0x0000e800010b7983 */ /* 0x000ee80000100800 */
[----:B------:R-:W3:Y:S04]  /*104b0*/  LDL R10, [R1+0x104] ;  /* 0x00010400010a7983 */ /* 0x000ee80000100800 */
[----:B------:R-:W3:Y:S04]  /*104c0*/  LDL R9, [R1+0x108] ;  /* 0x0001080001097983 */ /* 0x000ee80000100800 */
[----:B------:R-:W3:Y:S04]  /*104d0*/  LDL R8, [R1+0x124] ;  /* 0x0001240001087983 */ /* 0x000ee80000100800 */
[----:B------:R-:W3:Y:S01]  /*104e0*/  LDL R7, [R1+0x128] ;  /* 0x0001280001077983 */ /* 0x000ee20000100800 */
[----:B------:R-:W-:Y:S01]  /*104f0*/  BAR.SYNC.DEFER_BLOCKING 0x0 ;  /* 0x0000000000007b1d */ /* 0x000fe20000010000 */
[----:B--2--5:R-:W-:-:S05]  /*10500*/  IADD3 R4, P5, PT, R73, R5, RZ ;  /* 0x0000000549047210 */ /* 0x024fca0007fbe0ff */
[----:B------:R-:W-:-:S05]  /*10510*/  IMAD.X R5, R72, 0x1, R76, P5 ;  /* 0x0000000148057824 */ /* 0x000fca00028e064c */
[----:B------:R-:W-:Y:S01]  /*10520*/  @!PT LDS RZ, [RZ] ;  /* 0x00000000fffff984 */ /* 0x000fe20000000800 */
[----:B------:R-:W-:Y:S01]  /*10530*/  @!PT LDS RZ, [RZ] ;  /* 0x00000000fffff984 */ /* 0x000fe20000000800 */
[----:B------:R-:W-:Y:S01]  /*10540*/  @!PT LDS RZ, [RZ] ;  /* 0x00000000fffff984 */ /* 0x000fe20000000800 */
[----:B------:R1:W-:Y:S01]  /*10550*/  LDGSTS.E [R188+0x18000], desc[UR26][R4.64], P3 ;  /* 0x1800000004bc7fae */ /* 0x0003e200099a101a */
[----:B------:R-:W-:-:S04]  /*10560*/  ISETP.GT.AND P3, PT, R75, 0x1, PT ;  /* 0x000000014b00780c */ /* 0x000fc80003f64270 */
[----:B-1----:R-:W-:-:S04]  /*10570*/  SEL R4, RZ, 0x4, !P3 ;  /* 0x00000004ff047807 */ /* 0x002fc80005800000 */
[----:B------:R-:W-:-:S04]  /*10580*/  SEL R4, R4, RZ, !P0 ;  /* 0x000000ff04047207 */ /* 0x000fc80004000000 */
[----:B------:R-:W-:Y:S02]  /*10590*/  ISETP.NE.U32.AND P3, PT, R4, RZ, PT ;  /* 0x000000ff0400720c */ /* 0x000fe40003f65070 */
[----:B------:R-:W-:-:S05]  /*105a0*/  IADD3 R4, P5, PT, R73, R186, RZ ;  /* 0x000000ba49047210 */ /* 0x000fca0007fbe0ff */
[----:B------:R-:W-:-:S06]  /*105b0*/  IMAD.X R5, R72, 0x1, R185, P5 ;  /* 0x0000000148057824 */ /* 0x000fcc00028e06b9 */
        /* <DEDUP_REMOVED lines=424> */
[----:B------:R-:W-:Y:S01]  /*12040*/  ISETP.NE.U32.AND P3, PT, R4, RZ, PT ;  /* 0x000000ff0400720c */ /* 0x000fe20003f65070 */
[----:B------:R-:W1:Y:S01]  /*12050*/  S2R R6, SR_TID.X ;  /* 0x0000000000067919 */ /* 0x000e620000002100 */
[----:B------:R-:W-:-:S05]  /*12060*/  IADD3 R4, P5, PT, R73, R202, RZ ;  /* 0x000000ca49047210 */ /* 0x000fca0007fbe0ff */
[----:B------:R-:W-:-:S06]  /*12070*/  IMAD.X R5, R72, 0x1, R203, P5 ;  /* 0x0000000148057824 */ /* 0x000fcc00028e06cb */
[----:B------:R2:W-:Y:S01]  /*12080*/  LDGSTS.E [R188+0x180f8], desc[UR26][R4.64], P3 ;  /* 0x180f800004bc7fae */ /* 0x0005e200099a101a */
[----:B------:R-:W-:-:S04]  /*12090*/  ISETP.GT.AND P3, PT, R75, 0x3f, PT ;  /* 0x0000003f4b00780c */ /* 0x000fc80003f64270 */
[----:B--2---:R-:W-:-:S04]  /*120a0*/  SEL R4, RZ, 0x4, !P3 ;  /* 0x00000004ff047807 */ /* 0x004fc80005800000 */
[----:B------:R-:W-:-:S04]  /*120b0*/  SEL R4, R4, RZ, !P0 ;  /* 0x000000ff04047207 */ /* 0x000fc80004000000 */
[----:B------:R-:W-:Y:S02]  /*120c0*/  ISETP.NE.U32.AND P3, PT, R4, RZ, PT ;  /* 0x000000ff0400720c */ /* 0x000fe40003f65070 */
[----:B------:R-:W-:Y:S02]  /*120d0*/  IADD3 R4, P5, PT, R73, R204, RZ ;  /* 0x000000cc49047210 */ /* 0x000fe40007fbe0ff */
[----:B-1----:R-:W-:-:S03]  /*120e0*/  LOP3.LUT R6, R6, 0x3f, RZ, 0xc0, !PT ;  /* 0x0000003f06067812 */ /* 0x002fc600078ec0ff */
[----:B------:R-:W-:Y:S01]  /*120f0*/  IMAD.X R5, R72, 0x1, R205, P5 ;  /* 0x0000000148057824 */ /* 0x000fe200028e06cd */
[----:B------:R-:W-:-:S05]  /*12100*/  UIADD3 UR28, UPT, UPT, UR28, 0x1, URZ ;  /* 0x000000011c1c7890 */ /* 0x000fca000fffe0ff */
[----:B------:R1:W-:Y:S01]  /*12110*/  LDGSTS.E [R188+0x180fc], desc[UR26][R4.64], P3 ;  /* 0x180fc00004bc7fae */ /* 0x0003e200099a101a */
[----:B------:R-:W-:Y:S01]  /*12120*/  ISETP.GE.AND P3, PT, R6, R75, PT ;  /* 0x0000004b0600720c */ /* 0x000fe20003f66270 */
[----:B------:R-:W-:Y:S02]  /*12130*/  UISETP.GT.AND UP1, UPT, UR28, 0x2, UPT ;  /* 0x000000021c00788c */ /* 0x000fe4000bf24270 */
[----:B------:R-:W0:Y:S02]  /*12140*/  LDGDEPBAR ;  /* 0x00000000000079af */ /* 0x000e240000000000 */
[----:B------:R-:W-:Y:S01]  /*12150*/  USEL UR28, UR28, URZ, !UP1 ;  /* 0x000000ff1c1c7287 */ /* 0x000fe2000c800000 */
[----:B-1----:R-:W-:-:S04]  /*12160*/  SEL R4, RZ, 0x4, P3 ;  /* 0x00000004ff047807 */ /* 0x002fc80001800000 */
[----:B------:R-:W-:Y:S01]  /*12170*/  SEL R4, R4, RZ, !P0 ;  /* 0x000000ff04047207 */ /* 0x000fe20004000000 */
[----:B------:R-:W-:-:S03]  /*12180*/  ULEA UR7, UR28, UR8, 0xf ;  /* 0x000000081c077291 */ /* 0x000fc6000f8e78ff */
[----:B------:R-:W-:Y:S02]  /*12190*/  ISETP.NE.U32.AND P0, PT, R4, RZ, PT ;  /* 0x000000ff0400720c */ /* 0x000fe40003f05070 */
[----:B------:R-:W-:Y:S01]  /*121a0*/  IADD3 R4, P3, PT, R74, R206, RZ ;  /* 0x000000ce4a047210 */ /* 0x000fe20007f7e0ff */
[----:B------:R-:W-:-:S04]  /*121b0*/  VIADD R6, R2, UR7 ;  /* 0x0000000702067c36 */ /* 0x000fc80008000000 */
[----:B------:R-:W-:-:S06]  /*121c0*/  IMAD.X R5, R77, 0x1, R207, P3 ;  /* 0x000000014d057824 */ /* 0x000fcc00018e06cf */
[----:B------:R1:W-:Y:S02]  /*121d0*/  LDGSTS.E [R6], desc[UR26][R4.64], P0 ;  /* 0x0000000004067fae */ /* 0x0003e400081a101a */
[----:B-1----:R-:W-:-:S05]  /*121e0*/  IADD3 R4, P3, PT, R74, R214, RZ ;  /* 0x000000d64a047210 */ /* 0x002fca0007f7e0ff */
[----:B------:R-:W-:-:S05]  /*121f0*/  IMAD.X R5, R77, 0x1, R215, P3 ;  /* 0x000000014d057824 */ /* 0x000fca00018e06d7 */
[----:B------:R1:W-:Y:S02]  /*12200*/  LDGSTS.E [R6+0x400], desc[UR26][R4.64], P0 ;  /* 0x0040000004067fae */ /* 0x0003e400081a101a */
        /* <DEDUP_REMOVED lines=12> */
[C---:B---3--:R-:W-:Y:S02]  /*122d0*/  IADD3 R4, P3, PT, R74.reuse, R26, RZ ;  /* 0x0000001a4a047210 */ /* 0x048fe40007f7e0ff */
[----:B------:R-:W2:Y:S03]  /*122e0*/  LDL R26, [R1+0xc] ;  /* 0x00000c00011a7983 */ /* 0x000ea60000100800 */
[----:B----4-:R-:W-:Y:S02]  /*122f0*/  IMAD.X R5, R77, 0x1, R25, P3 ;  /* 0x000000014d057824 */ /* 0x010fe400018e0619 */
[----:B------:R-:W3:Y:S04]  /*12300*/  LDL R25, [R1+0x10] ;  /* 0x0000100001197983 */ /* 0x000ee80000100800 */
[----:B------:R1:W-:Y:S02]  /*12310*/  LDGSTS.E [R6+0x1800], desc[UR26][R4.64], P0 ;  /* 0x0180000004067fae */ /* 0x0003e400081a101a */
[----:B-1----:R-:W-:-:S02]  /*12320*/  IADD3 R4, P3, PT, R74, R24, RZ ;  /* 0x000000184a047210 */ /* 0x002fc40007f7e0ff */
[----:B------:R-:W4:Y:S03]  /*12330*/  LDL R24, [R1+0x2c] ;  /* 0x00002c0001187983 */ /* 0x000f260000100800 */
[----:B------:R-:W-:Y:S02]  /*12340*/  IMAD.X R5, R77, 0x1, R23, P3 ;  /* 0x000000014d057824 */ /* 0x000fe400018e0617 */
[----:B------:R-:W2:Y:S04]  /*12350*/  LDL R23, [R1+0x30] ;  /* 0x0000300001177983 */ /* 0x000ea80000100800 */
[----:B------:R1:W-:Y:S02]  /*12360*/  LDGSTS.E [R6+0x1c00], desc[UR26][R4.64], P0 ;  /* 0x01c0000004067fae */ /* 0x0003e400081a101a */
[----:B-1----:R-:W-:-:S02]  /*12370*/  IADD3 R4, P3, PT, R74, R22, RZ ;  /* 0x000000164a047210 */ /* 0x002fc40007f7e0ff */
[----:B------:R-:W2:Y:S03]  /*12380*/  LDL R22, [R1+0x4c] ;  /* 0x00004c0001167983 */ /* 0x000ea60000100800 */
[----:B------:R-:W-:Y:S02]  /*12390*/  IMAD.X R5, R77, 0x1, R21, P3 ;  /* 0x000000014d057824 */ /* 0x000fe400018e0615 */
[----:B------:R-:W2:Y:S04]  /*123a0*/  LDL R21, [R1+0x50] ;  /* 0x0000500001157983 */ /* 0x000ea80000100800 */
[----:B------:R1:W-:Y:S02]  /*123b0*/  LDGSTS.E [R6+0x2000], desc[UR26][R4.64], P0 ;  /* 0x0200000004067fae */ /* 0x0003e400081a101a */
[----:B-1----:R-:W-:-:S02]  /*123c0*/  IADD3 R4, P3, PT, R74, R20, RZ ;  /* 0x000000144a047210 */ /* 0x002fc40007f7e0ff */
[----:B------:R-:W4:Y:S03]  /*123d0*/  LDL R20, [R1+0x6c] ;  /* 0x00006c0001147983 */ /* 0x000f260000100800 */
[----:B------:R-:W-:Y:S02]  /*123e0*/  IMAD.X R5, R77, 0x1, R19, P3 ;  /* 0x000000014d057824 */ /* 0x000fe400018e0613 */
[----:B------:R-:W4:Y:S04]  /*123f0*/  LDL R19, [R1+0x70] ;  /* 0x0000700001137983 */ /* 0x000f280000100800 */
        /* <DEDUP_REMOVED lines=28> */
[----:B------:R-:W-:Y:S01]  /*125c0*/  IMAD.X R5, R77, 0x1, R7, P3 ;  /* 0x000000014d057824 */ /* 0x000fe200018e0607 */
[----:B------:R-:W-:-:S04]  /*125d0*/  LOP3.LUT R7, R2, 0x20, RZ, 0x3c, !PT ;  /* 0x0000002002077812 */ /* 0x000fc800078e3cff */
[----:B------:R1:W-:Y:S02]  /*125e0*/  LDGSTS.E [R6+0x3c00], desc[UR26][R4.64], P0 ;  /* 0x03c0000004067fae */ /* 0x0003e400081a101a */
[----:B-1----:R-:W-:Y:S02]  /*125f0*/  VIADD R6, R7, UR7 ;  /* 0x0000000707067c36 */ /* 0x002fe40008000000 */
[----:B------:R-:W4:Y:S01]  /*12600*/  LDL R7, [R1+0x130] ;  /* 0x0001300001077983 */ /* 0x000f220000100800 */
[----:B------:R-:W-:-:S05]  /*12610*/  IADD3 R4, P3, PT, R74, R208, RZ ;  /* 0x000000d04a047210 */ /* 0x000fca0007f7e0ff */
        /* <DEDUP_REMOVED lines=17> */
[C---:B--2---:R-:W-:Y:S02]  /*12730*/  IADD3 R4, P3, PT, R74.reuse, R26, RZ ;  /* 0x0000001a4a047210 */ /* 0x044fe40007f7e0ff */
[----:B------:R-:W2:Y:S03]  /*12740*/  LDL R26, [R1+0x14] ;  /* 0x00001400011a7983 */ /* 0x000ea60000100800 */
[----:B---3--:R-:W-:Y:S02]  /*12750*/  IMAD.X R5, R77, 0x1, R25, P3 ;  /* 0x000000014d057824 */ /* 0x008fe400018e0619 */
[----:B------:R-:W3:Y:S04]  /*12760*/  LDL R25, [R1+0x18] ;  /* 0x0000180001197983 */ /* 0x000ee80000100800 */
[----:B------:R4:W-:Y:S02]  /*12770*/  LDGSTS.E [R6+0x1900], desc[UR26][R4.64], P0 ;  /* 0x0190000004067fae */ /* 0x0009e400081a101a */
[----:B----4-:R-:W-:-:S02]  /*12780*/  IADD3 R4, P3, PT, R74, R24, RZ ;  /* 0x000000184a047210 */ /* 0x010fc40007f7e0ff */
        /* <DEDUP_REMOVED lines=110> */
[----:B------:R-:W2:Y:S03]  /*12e70*/  LDL R8, [R1] ;  /* 0x0000000001087983 */ /* 0x000ea60000100800 */
[----:B------:R-:W-:Y:S01]  /*12e80*/  IMAD.X R5, R77, 0x1, R7, P3 ;  /* 0x000000014d057824 */ /* 0x000fe200018e0607 */
[----:B------:R-:W-:-:S04]  /*12e90*/  LOP3.LUT R7, R2, 0x60, RZ, 0x3c, !PT ;  /* 0x0000006002077812 */ /* 0x000fc800078e3cff */
[----:B------:R1:W-:Y:S02]  /*12ea0*/  LDGSTS.E [R6+0x3e00], desc[UR26][R4.64], P0 ;  /* 0x03e0000004067fae */ /* 0x0003e400081a101a */
[----:B-1----:R-:W-:Y:S02]  /*12eb0*/  VIADD R6, R7, UR7 ;  /* 0x0000000707067c36 */ /* 0x002fe40008000000 */
[----:B------:R-:W3:Y:S01]  /*12ec0*/  LDL R7, [R1+0x60] ;  /* 0x0000600001077983 */ /* 0x000ee20000100800 */
        /* <DEDUP_REMOVED lines=16> */
[----:B--2---:R-:W-:Y:S02]  /*12fd0*/  IMAD.X R5, R77, 0x1, R8, P3 ;  /* 0x000000014d057824 */ /* 0x004fe400018e0608 */
[----:B------:R-:W2:Y:S04]  /*12fe0*/  LDL R8, [R1+0x140] ;  /* 0x0001400001087983 */ /* 0x000ea80000100800 */
[----:B------:R1:W-:Y:S02]  /*12ff0*/  LDGSTS.E [R6+0x1700], desc[UR26][R4.64], P0 ;  /* 0x0170000004067fae */ /* 0x0003e400081a101a */
[----:B-1----:R-:W-:-:S05]  /*13000*/  IADD3 R4, P3, PT, R74, R26, RZ ;  /* 0x0000001a4a047210 */ /* 0x002fca0007f7e0ff */
[----:B---3--:R-:W-:-:S05]  /*13010*/  IMAD.X R5, R77, 0x1, R25, P3 ;  /* 0x000000014d057824 */ /* 0x008fca00018e0619 */
[----:B------:R4:W-:Y:S02]  /*13020*/  LDGSTS.E [R6+0x1b00], desc[UR26][R4.64], P0 ;  /* 0x01b0000004067fae */ /* 0x0009e400081a101a */
[----:B----4-:R-:W-:-:S05]  /*13030*/  IADD3 R4, P3, PT, R74, R24, RZ ;  /* 0x000000184a047210 */ /* 0x010fca0007f7e0ff */
[----:B------:R-:W-:-:S05]  /*13040*/  IMAD.X R5, R77, 0x1, R23, P3 ;  /* 0x000000014d057824 */ /* 0x000fca00018e0617 */
[----:B------:R1:W-:Y:S02]  /*13050*/  LDGSTS.E [R6+0x1f00], desc[UR26][R4.64], P0 ;  /* 0x01f0000004067fae */ /* 0x0003e400081a101a */
[----:B-1----:R-:W-:-:S05]  /*13060*/  IADD3 R4, P3, PT, R74, R22, RZ ;  /* 0x000000164a047210 */ /* 0x002fca0007f7e0ff */
[----:B------:R-:W-:Y:S02]  /*13070*/  IMAD.X R5, R77, 0x1, R7, P3 ;  /* 0x000000014d057824 */ /* 0x000fe400018e0607 */
[----:B------:R-:W3:Y:S04]  /*13080*/  LDL R7, [R1+0x144] ;  /* 0x0001440001077983 */ /* 0x000ee80000100800 */
        /* <DEDUP_REMOVED lines=18> */
[----:B------:R1:W-:Y:S01]  /*131b0*/  LDGSTS.E [R6+0x3b00], desc[UR26][R4.64], P0 ;  /* 0x03b0000004067fae */ /* 0x0003e200081a101a */
[----:B------:R-:W-:Y:S01]  /*131c0*/  VIADD R187, R187, 0x1 ;  /* 0x00000001bbbb7836 */ /* 0x000fe20000000000 */
[----:B-1----:R-:W-:Y:S01]  /*131d0*/  IADD3 R4, P3, PT, R74, R9, RZ ;  /* 0x000000094a047210 */ /* 0x002fe20007f7e0ff */
[----:B------:R-:W-:-:S04]  /*131e0*/  UIADD3 UR13, UPT, UPT, UR13, 0x1, URZ ;  /* 0x000000010d0d7890 */ /* 0x000fc8000fffe0ff */
[----:B------:R-:W-:Y:S01]  /*131f0*/  UISETP.GT.AND UP1, UPT, UR13, 0x1, UPT ;  /* 0x000000010d00788c */ /* 0x000fe2000bf24270 */
[----:B------:R-:W-:-:S03]  /*13200*/  IADD3 R73, P5, PT, R73, R68, RZ ;  /* 0x0000004449497210 */ /* 0x000fc60007fbe0ff */
[----:B------:R-:W-:Y:S02]  /*13210*/  USEL UR7, URZ, 0x1, !UP1 ;  /* 0x00000001ff077887 */ /* 0x000fe4000c800000 */
[----:B------:R-:W-:Y:S02]  /*13220*/  USEL UR13, UR13, URZ, !UP1 ;  /* 0x000000ff0d0d7287 */ /* 0x000fe4000c800000 */
[----:B------:R-:W-:Y:S01]  /*13230*/  ULOP3.LUT UR7, UR4, UR7, URZ, 0x3c, !UPT ;  /* 0x0000000704077292 */ /* 0x000fe2000f8e3cff */
[----:B------:R-:W-:Y:S02]  /*13240*/  VIADD R75, R75, 0xffffffc0 ;  /* 0xffffffc04b4b7836 */ /* 0x000fe40000000000 */
[----:B------:R-:W-:Y:S02]  /*13250*/  IMAD.X R72, R72, 0x1, R69, P5 ;  /* 0x0000000148487824 */ /* 0x000fe400028e0645 */
[----:B--2---:R-:W-:-:S05]  /*13260*/  IMAD.X R5, R77, 0x1, R8, P3 ;  /* 0x000000014d057824 */ /* 0x004fca00018e0608 */
[----:B------:R1:W-:Y:S01]  /*13270*/  LDGSTS.E [R6+0x3f00], desc[UR26][R4.64], P0 ;  /* 0x03f0000004067fae */ /* 0x0003e200081a101a */
[----:B------:R-:W-:-:S03]  /*13280*/  IADD3 R74, P3, PT, R74, R70, RZ ;  /* 0x000000464a4a7210 */ /* 0x000fc60007f7e0ff */
[----:B------:R-:W0:Y:S02]  /*13290*/  LDGDEPBAR ;  /* 0x00000000000079af */ /* 0x000e240000000000 */
[----:B------:R-:W-:Y:S02]  /*132a0*/  IMAD.X R77, R77, 0x1, R71, P3 ;  /* 0x000000014d4d7824 */ /* 0x000fe400018e0647 */
[----:B-1----:R-:W-:Y:S01]  /*132b0*/  IMAD.U32 R4, RZ, RZ, UR4 ;  /* 0x00000004ff047e24 */ /* 0x002fe2000f8e00ff */
[----:B---3--:R-:W-:-:S13]  /*132c0*/  ISETP.NE.U32.AND P0, PT, R7, R187, PT ;  /* 0x000000bb0700720c */ /* 0x008fda0003f05070 */
[----:B------:R-:W-:Y:S05]  /*132d0*/  @P0 BRA `(.L_x_17) ;  /* 0xffffffc800740947 */ /* 0x000fea000383ffff */
.L_x_14:
[----:B---3--:R-:W2:Y:S01]  /*132e0*/  LDL.LU R8, [R1+0x2d0] ;  /* 0x0002d00001087983 */ /* 0x008ea20000300800 */
[----:B------:R-:W1:Y:S01]  /*132f0*/  LDCU UR5, c[0x0][0x3b8] ;  /* 0x00007700ff0577ac */ /* 0x000e620008000800 */
[C---:B------:R-:W-:Y:S02]  /*13300*/  VIADD R2, R3.reuse, 0x3 ;  /* 0x0000000303027836 */ /* 0x040fe40000000000 */
[C---:B------:R-:W-:Y:S01]  /*13310*/  VIADD R6, R3.reuse, 0x1 ;  /* 0x0000000103067836 */ /* 0x040fe20000000000 */
[----:B------:R-:W3:Y:S01]  /*13320*/  LDCU UR6, c[0x0][0x3b4] ;  /* 0x00007680ff0677ac */ /* 0x000ee20008000800 */
[C---:B------:R-:W-:Y:S01]  /*13330*/  VIADD R4, R3.reuse, 0x2 ;  /* 0x0000000203047836 */ /* 0x040fe20000000000 */
[----:B------:R-:W2:Y:S01]  /*13340*/  LDCU.128 UR12, c[0x0][0x390] ;  /* 0x00007200ff0c77ac */ /* 0x000ea20008000c00 */
[----:B------:R-:W4:Y:S01]  /*13350*/  LDCU UR17, c[0x0][0x39c] ;  /* 0x00007380ff1177ac */ /* 0x000f220008000800 */
[----:B------:R-:W2:Y:S01]  /*13360*/  LDCU UR7, c[0x0][0x39c] ;  /* 0x00007380ff0777ac */ /* 0x000ea20008000800 */
[----:B-1----:R-:W-:Y:S01]  /*13370*/  IMAD R5, R3, UR5, RZ ;  /* 0x0000000503057c24 */ /* 0x002fe2000f8e02ff */
[----:B------:R-:W1:Y:S03]  /*13380*/  LDCU UR16, c[0x0][0x39c] ;  /* 0x00007380ff1077ac */ /* 0x000e660008000800 */
[----:B------:R-:W-:Y:S01]  /*13390*/  VIADD R7, R5, UR5 ;  /* 0x0000000505077c36 */ /* 0x000fe20008000000 */
[----:B------:R-:W1:Y:S03]  /*133a0*/  LDCU UR18, c[0x0][0x39c] ;  /* 0x00007380ff1277ac */ /* 0x000e660008000800 */
[----:B------:R-:W-:Y:S01]  /*133b0*/  VIADD R9, R7, UR5 ;  /* 0x0000000507097c36 */ /* 0x000fe20008000000 */
[----:B------:R-:W1:Y:S03]  /*133c0*/  LDCU UR19, c[0x0][0x39c] ;  /* 0x00007380ff1377ac */ /* 0x000e660008000800 */
[----:B------:R-:W-:-:S04]  /*133d0*/  VIADD R11, R9, UR5 ;  /* 0x00000005090b7c36 */ /* 0x000fc80008000000 */
        /* <DEDUP_REMOVED lines=13> */
[----:B------:R-:W-:Y:S01]  /*134b0*/  VIADD R39, R37, UR5 ;  /* 0x0000000525277c36 */ /* 0x000fe20008000000 */
[C---:B--2---:R-:W-:Y:S01]  /*134c0*/  ISETP.GE.AND P0, PT, R8.reuse, UR14, PT ;  /* 0x0000000e08007c0c */ /* 0x044fe2000bf06270 */
[----:B---3--:R-:W-:-:S03]  /*134d0*/  IMAD R0, R8, UR6, RZ ;  /* 0x0000000608007c24 */ /* 0x008fc6000f8e02ff */
[----:B----4-:R-:W-:Y:S02]  /*134e0*/  ISETP.LT.AND P2, PT, R2, UR17, !P0 ;  /* 0x0000001102007c0c */ /* 0x010fe4000c741270 */
[----:B------:R-:W-:Y:S02]  /*134f0*/  ISETP.LT.AND P3, PT, R6, UR7, !P0 ;  /* 0x0000000706007c0c */ /* 0x000fe4000c761270 */
[----:B-1----:R-:W-:Y:S02]  /*13500*/  ISETP.LT.AND P6, PT, R4, UR16, !P0 ;  /* 0x0000001004007c0c */ /* 0x002fe4000c7c1270 */
[----:B------:R-:W-:Y:S01]  /*13510*/  LEA R2, P5, R0, UR12, 0x2 ;  /* 0x0000000c00027c11 */ /* 0x000fe2000f8a10ff */
[----:B------:R-:W-:-:S12]  /*13520*/  @!P4 BRA `(.L_x_18) ;  /* 0x000000000010c947 */ /* 0x000fd80003800000 */
[----:B------:R-:W-:-:S06]  /*13530*/  USHF.L.U32 UR4, UR4, 0x1f, URZ ;  /* 0x0000001f04047899 */ /* 0x000fcc00080006ff */
[----:B------:R-:W-:-:S04]  /*13540*/  IMAD.U32 R4, RZ, RZ, UR4 ;  /* 0x00000004ff047e24 */ /* 0x000fc8000f8e00ff */
[----:B------:R-:W1:Y:S02]  /*13550*/  SYNCS.PHASECHK.TRANS64.TRYWAIT P4, [UR11], R4 ;  /* 0x00000004ff0075a7 */ /* 0x000e64000808110b */
[----:B-1----:R-:W-:Y:S05]  /*13560*/  @!P4 BRA `(.L_x_19) ;  /* 0x0000007c00d4c947 */ /* 0x002fea0003800000 */
.L_x_18:
[----:B------:R-:W-:-:S04]  /*13570*/  DEPBAR.LE SB0, 0x0 ;  /* 0x000080000000791a */ /* 0x000fc80000000000 */
[----:B------:R-:W-:Y:S01]  /*13580*/  BAR.SYNC.DEFER_BLOCKING 0x0 ;  /* 0x0000000000007b1d */ /* 0x000fe20000010000 */
[----:B------:R-:W-:Y:S01]  /*13590*/  LEA.HI.X.SX32 R0, R0, UR13, 0x2, P5 ;  /* 0x0000000d00007c11 */ /* 0x000fe2000a8f16ff */
[----:B------:R-:W-:Y:S01]  /*135a0*/  VIADD R41, R39, UR5 ;  /* 0x0000000527297c36 */ /* 0x000fe20008000000 */
[----:B------:R-:W-:Y:S01]  /*135b0*/  LEA R48, P5, R5, R2, 0x2 ;  /* 0x0000000205307211 */ /* 0x000fe200078a10ff */
[C---:B------:R-:W-:Y:S01]  /*135c0*/  VIADD R4, R3.reuse, 0x4 ;  /* 0x0000000403047836 */ /* 0x040fe20000000000 */
[----:B------:R-:W-:Y:S01]  /*135d0*/  ISETP.LT.AND P4, PT, R3, UR15, !P0 ;  /* 0x0000000f03007c0c */ /* 0x000fe2000c781270 */
[----:B------:R-:W-:Y:S01]  /*135e0*/  VIADD R43, R41, UR5 ;  /* 0x00000005292b7c36 */ /* 0x000fe20008000000 */
[----:B------:R-:W-:Y:S01]  /*135f0*/  LEA.HI.X.SX32 R49, R5, R0, 0x2, P5 ;  /* 0x0000000005317211 */ /* 0x000fe200028f16ff */
[----:B------:R-:W1:Y:S01]  /*13600*/  LDCU UR4, c[0x0][0x39c] ;  /* 0x00007380ff0477ac */ /* 0x000e620008000800 */
[----:B------:R-:W-:Y:S01]  /*13610*/  LEA R52, P5, R7, R2, 0x2 ;  /* 0x0000000207347211 */ /* 0x000fe200078a10ff */
[----:B------:R-:W-:Y:S01]  /*13620*/  VIADD R5, R43, UR5 ;  /* 0x000000052b057c36 */ /* 0x000fe20008000000 */
[----:B------:R-:W2:Y:S02]  /*13630*/  LDCU UR6, c[0x0][0x39c] ;  /* 0x00007380ff0677ac */ /* 0x000ea40008000800 */
[----:B------:R-:W-:Y:S01]  /*13640*/  LEA.HI.X.SX32 R53, R7, R0, 0x2, P5 ;  /* 0x0000000007357211 */ /* 0x000fe200028f16ff */
[----:B------:R-:W-:Y:S01]  /*13650*/  VIADD R45, R5, UR5 ;  /* 0x00000005052d7c36 */ /* 0x000fe20008000000 */
[----:B------:R-:W-:Y:S01]  /*13660*/  LEA R56, P5, R9, R2, 0x2 ;  /* 0x0000000209387211 */ /* 0x000fe200078a10ff */
[----:B------:R-:W3:Y:S02]  /*13670*/  LDCU UR7, c[0x0][0x39c] ;  /* 0x00007380ff0777ac */ /* 0x000ee40008000800 */
[----:B------:R-:W-:Y:S01]  /*13680*/  VIADD R7, R45, UR5 ;  /* 0x000000052d077c36 */ /* 0x000fe20008000000 */
[----:B------:R-:W-:-:S02]  /*13690*/  LEA.HI.X.SX32 R57, R9, R0, 0x2, P5 ;  /* 0x0000000009397211 */ /* 0x000fc400028f16ff */
[----:B------:R-:W-:Y:S01]  /*136a0*/  LEA R60, P5, R13, R2, 0x2 ;  /* 0x000000020d3c7211 */ /* 0x000fe200078a10ff */
[----:B------:R-:W-:Y:S01]  /*136b0*/  VIADD R9, R7, UR5 ;  /* 0x0000000507097c36 */ /* 0x000fe20008000000 */
[----:B------:R-:W4:Y:S02]  /*136c0*/  @!P1 SYNCS.CCTL.IV [UR8+0x28000] ;  /* 0x02800000ff0099b1 */ /* 0x000f240008000008 */
[----:B----4-:R-:W-:Y:S01]  /*136d0*/  BAR.SYNC.DEFER_BLOCKING 0x0 ;  /* 0x0000000000007b1d */ /* 0x010fe20000010000 */
[----:B------:R-:W-:Y:S01]  /*136e0*/  LEA.HI.X.SX32 R61, R13, R0, 0x2, P5 ;  /* 0x000000000d3d7211 */ /* 0x000fe200028f16ff */
[----:B------:R-:W-:Y:S01]  /*136f0*/  VIADD R47, R9, UR5 ;  /* 0x00000005092f7c36 */ /* 0x000fe20008000000 */
[----:B------:R-:W-:-:S04]  /*13700*/  LEA R50, P5, R17, R2, 0x2 ;  /* 0x0000000211327211 */ /* 0x000fc800078a10ff */
[----:B------:R-:W-:Y:S01]  /*13710*/  LEA.HI.X.SX32 R51, R17, R0, 0x2, P5 ;  /* 0x0000000011337211 */ /* 0x000fe200028f16ff */
[----:B-----5:R-:W4:Y:S01]  /*13720*/  LDTM.x64 R64, tmem[UR10] ;  /* 0x0000000a004079ee */ /* 0x020f220008340000 */
[----:B------:R-:W1:Y:S01]  /*13730*/  LDTM.x64 R132, tmem[UR10+0x40] ;  /* 0x0000400a008479ee */ /* 0x000e620008340000 */
[----:B------:R-:W1:Y:S01]  /*13740*/  @!P1 SYNCS.CCTL.IV [UR8+0x28008] ;  /* 0x02800800ff0099b1 */ /* 0x000e620008000008 */
[C---:B------:R-:W-:Y:S01]  /*13750*/  LEA R58, P1, R11.reuse, R2, 0x2 ;  /* 0x000000020b3a7211 */ /* 0x040fe200078210ff */
[----:B------:R-:W1:Y:S03]  /*13760*/  LDCU UR8, c[0x0][0x39c] ;  /* 0x00007380ff0877ac */ /* 0x000e660008000800 */
[----:B------:R-:W-:Y:S01]  /*13770*/  LEA.HI.X.SX32 R59, R11, R0, 0x2, P1 ;  /* 0x000000000b3b7211 */ /* 0x000fe200008f16ff */
[----:B------:R-:W-:Y:S01]  /*13780*/  VIADD R11, R47, UR5 ;  /* 0x000000052f0b7c36 */ /* 0x000fe20008000000 */
[-C--:B------:R-:W-:Y:S01]  /*13790*/  LEA R62, P1, R15, R2.reuse, 0x2 ;  /* 0x000000020f3e7211 */ /* 0x080fe200078210ff */
[----:B----4-:R-:W-:Y:S01]  /*137a0*/  STL.64 [R1+0x20], R72 ;  /* 0x0000204801007387 */ /* 0x010fe20000100a00 */
[----:B------:R-:W-:Y:S01]  /*137b0*/  IMAD.MOV.U32 R10, RZ, RZ, R66 ;  /* 0x000000ffff0a7224 */ /* 0x000fe200078e0042 */
[----:B------:R-:W-:Y:S01]  /*137c0*/  LEA R66, P5, R21, R2, 0x2 ;  /* 0x0000000215427211 */ /* 0x000fe200078a10ff */
[----:B------:R-:W-:Y:S01]  /*137d0*/  IMAD.MOV.U32 R16, RZ, RZ, R67 ;  /* 0x000000ffff107224 */ /* 0x000fe200078e0043 */
[----:B------:R-:W-:Y:S01]  /*137e0*/  STL.64 [R1+0x28], R74 ;  /* 0x0000284a01007387 */ /* 0x000fe20000100a00 */
[----:B------:R-:W-:Y:S01]  /*137f0*/  LEA.HI.X.SX32 R63, R15, R0, 0x2, P1 ;  /* 0x000000000f3f7211 */ /* 0x000fe200008f16ff */
[----:B------:R-:W-:Y:S01]  /*13800*/  IMAD.MOV.U32 R6, RZ, RZ, R64 ;  /* 0x000000ffff067224 */ /* 0x000fe200078e0040 */
[----:B------:R-:W-:Y:S01]  /*13810*/  LEA R54, P1, R19, R2, 0x2 ;  /* 0x0000000213367211 */ /* 0x000fe200078210ff */
[----:B------:R-:W-:Y:S01]  /*13820*/  STL.64 [R1+0x30], R76 ;  /* 0x0000304c01007387 */ /* 0x000fe20000100a00 */
[-C--:B------:R-:W-:Y:S01]  /*13830*/  LEA.HI.X.SX32 R67, R21, R0.reuse, 0x2, P5 ;  /* 0x0000000015437211 */ /* 0x080fe200028f16ff */
[----:B------:R-:W-:Y:S01]  /*13840*/  IMAD.MOV.U32 R14, RZ, RZ, R65 ;  /* 0x000000ffff0e7224 */ /* 0x000fe200078e0041 */
[----:B------:R-:W-:Y:S01]  /*13850*/  LEA.HI.X.SX32 R55, R19, R0, 0x2, P1 ;  /* 0x0000000013377211 */ /* 0x000fe200008f16ff */
[----:B------:R-:W-:Y:S01]  /*13860*/  STL.64 [R1+0x38], R78 ;  /* 0x0000384e01007387 */ /* 0x000fe20000100a00 */
[----:B------:R-:W-:Y:S01]  /*13870*/  LEA R64, P1, R23, R2, 0x2 ;  /* 0x0000000217407211 */ /* 0x000fe200078210ff */
[----:B------:R-:W-:-:S02]  /*13880*/  VIADD R13, R11, UR5 ;  /* 0x000000050b0d7c36 */ /* 0x000fc40008000000 */
[----:B------:R-:W-:Y:S01]  /*13890*/  STL.64 [R1+0x40], R80 ;  /* 0x0000405001007387 */ /* 0x000fe20000100a00 */
[----:B------:R-:W-:Y:S01]  /*138a0*/  LEA.HI.X.SX32 R65, R23, R0, 0x2, P1 ;  /* 0x0000000017417211 */ /* 0x000fe200008f16ff */
[----:B------:R-:W-:Y:S02]  /*138b0*/  VIADD R15, R13, UR5 ;  /* 0x000000050d0f7c36 */ /* 0x000fe40008000000 */
[----:B------:R-:W-:Y:S01]  /*138c0*/  STL.64 [R1+0x48], R82 ;  /* 0x0000485201007387 */ /* 0x000fe20000100a00 */
[----:B------:R-:W-:Y:S02]  /*138d0*/  IMAD.MOV.U32 R20, RZ, RZ, R69 ;  /* 0x000000ffff147224 */ /* 0x000fe400078e0045 */
[----:B------:R-:W-:Y:S01]  /*138e0*/  VIADD R17, R15, UR5 ;  /* 0x000000050f117c36 */ /* 0x000fe20008000000 */
[----:B------:R-:W-:Y:S01]  /*138f0*/  STL.64 [R1+0x50], R84 ;  /* 0x0000505401007387 */ /* 0x000fe20000100a00 */
[----:B------:R-:W-:Y:S02]  /*13900*/  IMAD.MOV.U32 R18, RZ, RZ, R68 ;  /* 0x000000ffff127224 */ /* 0x000fe400078e0044 */
[----:B------:R-:W-:Y:S01]  /*13910*/  VIADD R19, R17, UR5 ;  /* 0x0000000511137c36 */ /* 0x000fe20008000000 */
[----:B------:R-:W-:Y:S01]  /*13920*/  STL.64 [R1+0x58], R86 ;  /* 0x0000585601007387 */ /* 0x000fe20000100a00 */
[----:B------:R-:W-:-:S02]  /*13930*/  IMAD.MOV.U32 R12, RZ, RZ, R71 ;  /* 0x000000ffff0c7224 */ /* 0x000fc400078e0047 */
[----:B------:R-:W-:Y:S01]  /*13940*/  VIADD R21, R19, UR5 ;  /* 0x0000000513157c36 */ /* 0x000fe20008000000 */
[----:B------:R-:W-:Y:S01]  /*13950*/  STL.64 [R1+0x60], R88 ;  /* 0x0000605801007387 */ /* 0x000fe20000100a00 */
[----:B------:R-:W-:-:S03]  /*13960*/  IMAD.MOV.U32 R8, RZ, RZ, R70 ;  /* 0x000000ffff087224 */ /* 0x000fc600078e0046 */
[----:B------:R-:W-:Y:S04]  /*13970*/  STL.64 [R1+0x68], R90 ;  /* 0x0000685a01007387 */ /* 0x000fe80000100a00 */
        /* <DEDUP_REMOVED lines=17> */
[----:B------:R4:W-:Y:S04]  /*13a90*/  STL.64 [R1+0xf8], R126 ;  /* 0x0000f87e01007387 */ /* 0x0009e80000100a00 */
[----:B------:R1:W-:Y:S04]  /*13aa0*/  STL.64 [R1+0x1d0], R66 ;  /* 0x0001d04201007387 */ /* 0x0003e80000100a00 */
[----:B------:R2:W-:Y:S01]  /*13ab0*/  STL.64 [R1+0x1c8], R64 ;  /* 0x0001c84001007387 */ /* 0x0005e20000100a00 */
[----:B----4-:R-:W4:Y:S01]  /*13ac0*/  LDTM.x64 R68, tmem[UR10+0x80] ;  /* 0x0000800a004479ee */ /* 0x010f220008340000 */
[----:B-1----:R-:W-:-:S04]  /*13ad0*/  LEA R66, P5, R25, R2, 0x2 ;  /* 0x0000000219427211 */ /* 0x002fc800078a10ff */
[----:B------:R-:W-:Y:S02]  /*13ae0*/  LEA.HI.X.SX32 R67, R25, R0, 0x2, P5 ;  /* 0x0000000019437211 */ /* 0x000fe400028f16ff */
[-C--:B------:R-:W-:Y:S02]  /*13af0*/  LEA R22, P5, R29, R2.reuse, 0x2 ;  /* 0x000000021d167211 */ /* 0x080fe400078a10ff */
[----:B--2---:R-:W-:Y:S01]  /*13b00*/  LEA R64, P1, R27, R2, 0x2 ;  /* 0x000000021b407211 */ /* 0x004fe200078210ff */
[----:B------:R-:W-:Y:S01]  /*13b10*/  STL.64 [R1+0x1c0], R66 ;  /* 0x0001c04201007387 */ /* 0x000fe20000100a00 */
[-C--:B------:R-:W-:Y:S02]  /*13b20*/  LEA.HI.X.SX32 R23, R29, R0.reuse, 0x2, P5 ;  /* 0x000000001d177211 */ /* 0x080fe400028f16ff */
[----:B------:R-:W-:Y:S02]  /*13b30*/  LEA.HI.X.SX32 R65, R27, R0, 0x2, P1 ;  /* 0x000000001b417211 */ /* 0x000fe400008f16ff */
[C---:B------:R-:W-:Y:S01]  /*13b40*/  LEA R24, P1, R31.reuse, R2, 0x2 ;  /* 0x000000021f187211 */ /* 0x040fe200078210ff */
[----:B------:R1:W-:Y:S03]  /*13b50*/  STL.64 [R1+0x1b0], R22 ;  /* 0x0001b01601007387 */ /* 0x0003e60000100a00 */
[----:B------:R-:W-:Y:S01]  /*13b60*/  LEA.HI.X.SX32 R25, R31, R0, 0x2, P1 ;  /* 0x000000001f197211 */ /* 0x000fe200008f16ff */
[----:B------:R2:W-:Y:S01]  /*13b70*/  STL.64 [R1+0x1b8], R64 ;  /* 0x0001b84001007387 */ /* 0x0005e20000100a00 */
[----:B------:R-:W-:-:S03]  /*13b80*/  LEA R26, P1, R35, R2, 0x2 ;  /* 0x00000002231a7211 */ /* 0x000fc600078210ff */
[----:B------:R3:W-:Y:S01]  /*13b90*/  STL.64 [R1+0x1a8], R24 ;  /* 0x0001a81801007387 */ /* 0x0007e20000100a00 */
[----:B------:R-:W-:Y:S02]  /*13ba0*/  LEA.HI.X.SX32 R27, R35, R0, 0x2, P1 ;  /* 0x00000000231b7211 */ /* 0x000fe400008f16ff */
[-C--:B------:R-:W-:Y:S01]  /*13bb0*/  LEA R32, P1, R39, R2.reuse, 0x2 ;  /* 0x0000000227207211 */ /* 0x080fe200078210ff */
[----:B-1----:R-:W-:Y:S02]  /*13bc0*/  VIADD R23, R21, UR5 ;  /* 0x0000000515177c36 */ /* 0x002fe40008000000 */
[----:B------:R1:W-:Y:S01]  /*13bd0*/  STL.64 [R1+0x198], R26 ;  /* 0x0001981a01007387 */ /* 0x0003e20000100a00 */
[----:B--2---:R-:W-:-:S04]  /*13be0*/  LEA R64, P5, R33, R2, 0x2 ;  /* 0x0000000221407211 */ /* 0x004fc800078a10ff */
[----:B------:R-:W-:Y:S01]  /*13bf0*/  LEA.HI.X.SX32 R65, R33, R0, 0x2, P5 ;  /* 0x0000000021417211 */ /* 0x000fe200028f16ff */
[----:B---3--:R-:W-:Y:S01]  /*13c00*/  VIADD R25, R23, UR5 ;  /* 0x0000000517197c36 */ /* 0x008fe20008000000 */
[----:B------:R-:W-:Y:S02]  /*13c10*/  LEA R28, P5, R37, R2, 0x2 ;  /* 0x00000002251c7211 */ /* 0x000fe400078a10ff */
[-C--:B------:R-:W-:Y:S01]  /*13c20*/  LEA.HI.X.SX32 R33, R39, R0.reuse, 0x2, P1 ;  /* 0x0000000027217211 */ /* 0x080fe200008f16ff */
[----:B------:R-:W-:Y:S01]  /*13c30*/  STL.64 [R1+0x1a0], R64 ;  /* 0x0001a04001007387 */ /* 0x000fe20000100a00 */
[----:B------:R-:W-:Y:S01]  /*13c40*/  LEA.HI.X.SX32 R29, R37, R0, 0x2, P5 ;  /* 0x00000000251d7211 */ /* 0x000fe200028f16ff */
[----:B-1----:R-:W-:Y:S01]  /*13c50*/  VIADD R27, R25, UR5 ;  /* 0x00000005191b7c36 */ /* 0x002fe20008000000 */
[----:B------:R-:W-:-:S03]  /*13c60*/  LEA R30, P5, R41, R2, 0x2 ;  /* 0x00000002291e7211 */ /* 0x000fc600078a10ff */
[----:B------:R1:W-:Y:S01]  /*13c70*/  STL.64 [R1+0x190], R28 ;  /* 0x0001901c01007387 */ /* 0x0003e20000100a00 */
[----:B------:R-:W-:Y:S02]  /*13c80*/  LEA.HI.X.SX32 R31, R41, R0, 0x2, P5 ;  /* 0x00000000291f7211 */ /* 0x000fe400028f16ff */
[C---:B------:R-:W-:Y:S01]  /*13c90*/  LEA R36, P5, R5.reuse, R2, 0x2 ;  /* 0x0000000205247211 */ /* 0x040fe200078a10ff */
[----:B------:R2:W-:Y:S03]  /*13ca0*/  STL.64 [R1+0x188], R32 ;  /* 0x0001882001007387 */ /* 0x0005e60000100a00 */
[----:B------:R-:W-:Y:S01]  /*13cb0*/  LEA.HI.X.SX32 R37, R5, R0, 0x2, P5 ;  /* 0x0000000005257211 */ /* 0x000fe200028f16ff */
[----:B------:R3:W-:Y:S01]  /*13cc0*/  STL.64 [R1+0x180], R30 ;  /* 0x0001801e01007387 */ /* 0x0007e20000100a00 */
[----:B-1----:R-:W-:Y:S01]  /*13cd0*/  VIADD R29, R27, UR5 ;  /* 0x000000051b1d7c36 */ /* 0x002fe20008000000 */
[----:B--2---:R-:W-:-:S04]  /*13ce0*/  LEA R32, P1, R43, R2, 0x2 ;  /* 0x000000022b207211 */ /* 0x004fc800078210ff */
[----:B------:R-:W-:Y:S01]  /*13cf0*/  LEA.HI.X.SX32 R33, R43, R0, 0x2, P1 ;  /* 0x000000002b217211 */ /* 0x000fe200008f16ff */
[----:B---3--:R-:W-:Y:S01]  /*13d00*/  VIADD R31, R29, UR5 ;  /* 0x000000051d1f7c36 */ /* 0x008fe20008000000 */
[----:B------:R-:W-:-:S03]  /*13d10*/  LEA R34, P1, R45, R2, 0x2 ;  /* 0x000000022d227211 */ /* 0x000fc600078210ff */
[----:B------:R1:W-:Y:S01]  /*13d20*/  STL.64 [R1+0x178], R32 ;  /* 0x0001782001007387 */ /* 0x0003e20000100a00 */
[----:B------:R-:W-:-:S03]  /*13d30*/  LEA.HI.X.SX32 R35, R45, R0, 0x2, P1 ;  /* 0x000000002d237211 */ /* 0x000fc600008f16ff */
[----:B------:R2:W-:Y:S04]  /*13d40*/  STL.64 [R1+0x170], R36 ;  /* 0x0001702401007387 */ /* 0x0005e80000100a00 */
[----:B------:R3:W-:Y:S01]  /*13d50*/  STL.64 [R1+0x168], R34 ;  /* 0x0001682201007387 */ /* 0x0007e20000100a00 */
[----:B-1----:R-:W-:Y:S01]  /*13d60*/  VIADD R33, R31, UR5 ;  /* 0x000000051f217c36 */ /* 0x002fe20008000000 */
[----:B--2---:R-:W-:-:S03]  /*13d70*/  LEA R36, P5, R7, R2, 0x2 ;  /* 0x0000000207247211 */ /* 0x004fc600078a10ff */
[----:B------:R-:W-:Y:S01]  /*13d80*/  VIADD R5, R33, UR5 ;  /* 0x0000000521057c36 */ /* 0x000fe20008000000 */
[----:B---3--:R-:W-:Y:S02]  /*13d90*/  LEA R34, P1, R9, R2, 0x2 ;  /* 0x0000000209227211 */ /* 0x008fe400078210ff */
[-C--:B------:R-:W-:Y:S01]  /*13da0*/  LEA.HI.X.SX32 R37, R7, R0.reuse, 0x2, P5 ;  /* 0x0000000007257211 */ /* 0x080fe200028f16ff */
[----:B------:R-:W-:Y:S01]  /*13db0*/  VIADD R7, R5, UR5 ;  /* 0x0000000505077c36 */ /* 0x000fe20008000000 */
[----:B------:R-:W-:-:S03]  /*13dc0*/  LEA.HI.X.SX32 R35, R9, R0, 0x2, P1 ;  /* 0x0000000009237211 */ /* 0x000fc600008f16ff */
[----:B------:R1:W-:Y:S01]  /*13dd0*/  STL.64 [R1+0x160], R36 ;  /* 0x0001602401007387 */ /* 0x0003e20000100a00 */
[----:B------:R-:W-:-:S03]  /*13de0*/  VIADD R9, R7, UR5 ;  /* 0x0000000507097c36 */ /* 0x000fc60008000000 */
[----:B------:R2:W-:Y:S01]  /*13df0*/  STL.64 [R1+0x158], R34 ;  /* 0x0001582201007387 */ /* 0x0005e20000100a00 */
[-C--:B-1----:R-:W-:Y:S02]  /*13e00*/  LEA R36, P5, R47, R2.reuse, 0x2 ;  /* 0x000000022f247211 */ /* 0x082fe400078a10ff */
[----:B--2---:R-:W-:Y:S02]  /*13e10*/  LEA R34, P1, R11, R2, 0x2 ;  /* 0x000000020b227211 */ /* 0x004fe400078210ff */
[-C--:B------:R-:W-:Y:S02]  /*13e20*/  LEA.HI.X.SX32 R37, R47, R0.reuse, 0x2, P5 ;  /* 0x000000002f257211 */ /* 0x080fe400028f16ff */
[----:B------:R-:W-:Y:S01]  /*13e30*/  LEA.HI.X.SX32 R35, R11, R0, 0x2, P1 ;  /* 0x000000000b237211 */ /* 0x000fe200008f16ff */
[----:B------:R-:W-:Y:S02]  /*13e40*/  VIADD R11, R9, UR5 ;  /* 0x00000005090b7c36 */ /* 0x000fe40008000000 */
[----:B------:R1:W-:Y:S04]  /*13e50*/  STL.64 [R1+0x150], R36 ;  /* 0x0001502401007387 */ /* 0x0003e80000100a00 */
[----:B------:R2:W-:Y:S01]  /*13e60*/  STL.64 [R1+0x148], R34 ;  /* 0x0001482201007387 */ /* 0x0005e20000100a00 */
[----:B-1----:R-:W-:-:S02]  /*13e70*/  LEA R36, P5, R13, R2, 0x2 ;  /* 0x000000020d247211 */ /* 0x002fc400078a10ff */
[----:B--2---:R-:W-:Y:S02]  /*13e80*/  LEA R34, P1, R15, R2, 0x2 ;  /* 0x000000020f227211 */ /* 0x004fe400078210ff */
        /* <DEDUP_REMOVED lines=19> */
[----:B------:R1:W-:Y:S04]  /*13fc0*/  STL.64 [R1+0x120], R36 ;  /* 0x0001202401007387 */ /* 0x0003e80000100a00 */
[----:B------:R2:W-:Y:S01]  /*13fd0*/  STL.64 [R1+0x118], R34 ;  /* 0x0001182201007387 */ /* 0x0005e20000100a00 */
[-C--:B-1----:R-:W-:Y:S02]  /*13fe0*/  LEA R36, P5, R25, R2.reuse, 0x2 ;  /* 0x0000000219247211 */ /* 0x082fe400078a10ff */
[----:B--2---:R-:W-:Y:S02]  /*13ff0*/  LEA R34, P1, R27, R2, 0x2 ;  /* 0x000000021b227211 */ /* 0x004fe400078210ff */
[----:B------:R-:W-:Y:S02]  /*14000*/  LEA.HI.X.SX32 R37, R25, R0, 0x2, P5 ;  /* 0x0000000019257211 */ /* 0x000fe400028f16ff */
[----:B------:R-:W-:-:S02]  /*14010*/  LEA R22, P5, R29, R2, 0x2 ;  /* 0x000000021d167211 */ /* 0x000fc400078a10ff */
[-C--:B------:R-:W-:Y:S01]  /*14020*/  LEA.HI.X.SX32 R35, R27, R0.reuse, 0x2, P1 ;  /* 0x000000001b237211 */ /* 0x080fe200008f16ff */
[----:B------:R-:W-:Y:S01]  /*14030*/  STL.64 [R1+0x110], R36 ;  /* 0x0001102401007387 */ /* 0x000fe20000100a00 */
[----:B------:R-:W-:Y:S02]  /*14040*/  LEA.HI.X.SX32 R23, R29, R0, 0x2, P5 ;  /* 0x000000001d177211 */ /* 0x000fe400028f16ff */
[-C--:B------:R-:W-:Y:S01]  /*14050*/  LEA R250, P1, R31, R2.reuse, 0x2 ;  /* 0x000000021ffa7211 */ /* 0x080fe200078210ff */
[----:B------:R-:W-:Y:S01]  /*14060*/  STL.64 [R1+0x108], R34 ;  /* 0x0001082201007387 */ /* 0x000fe20000100a00 */
[----:B------:R-:W-:Y:S02]  /*14070*/  LEA R248, P5, R33, R2, 0x2 ;  /* 0x0000000221f87211 */ /* 0x000fe400078a10ff */
[----:B------:R-:W-:Y:S01]  /*14080*/  LEA.HI.X.SX32 R251, R31, R0, 0x2, P1 ;  /* 0x000000001ffb7211 */ /* 0x000fe200008f16ff */
[----:B------:R1:W-:Y:S01]  /*14090*/  STL.64 [R1+0x100], R22 ;  /* 0x0001001601007387 */ /* 0x0003e20000100a00 */
[----:B------:R-:W-:-:S02]  /*140a0*/  LEA R246, P1, R5, R2, 0x2 ;  /* 0x0000000205f67211 */ /* 0x000fc400078210ff */
[----:B------:R-:W-:Y:S01]  /*140b0*/  LEA.HI.X.SX32 R249, R33, R0, 0x2, P5 ;  /* 0x0000000021f97211 */ /* 0x000fe200028f16ff */
[----:B------:R2:W-:Y:S01]  /*140c0*/  STL.64 [R1+0x340], R250 ;  /* 0x000340fa01007387 */ /* 0x0005e20000100a00 */
[----:B------:R-:W-:Y:S02]  /*140d0*/  LEA R244, P5, R7, R2, 0x2 ;  /* 0x0000000207f47211 */ /* 0x000fe400078a10ff */
[----:B------:R-:W-:Y:S01]  /*140e0*/  LEA.HI.X.SX32 R247, R5, R0, 0x2, P1 ;  /* 0x0000000005f77211 */ /* 0x000fe200008f16ff */
[----:B------:R-:W-:Y:S01]  /*140f0*/  STL.64 [R1+0x348], R248 ;  /* 0x000348f801007387 */ /* 0x000fe20000100a00 */
[----:B------:R-:W-:Y:S02]  /*14100*/  LEA R242, P1, R9, R2, 0x2 ;  /* 0x0000000209f27211 */ /* 0x000fe400078210ff */
[----:B------:R-:W-:Y:S01]  /*14110*/  LEA.HI.X.SX32 R245, R7, R0, 0x2, P5 ;  /* 0x0000000007f57211 */ /* 0x000fe200028f16ff */
[----:B-1----:R-:W-:Y:S01]  /*14120*/  VIADD R23, R21, UR5 ;  /* 0x0000000515177c36 */ /* 0x002fe20008000000 */
[----:B------:R-:W-:Y:S01]  /*14130*/  LEA R240, P5, R11, R2, 0x2 ;  /* 0x000000020bf07211 */ /* 0x000fe200078a10ff */
[----:B------:R-:W-:Y:S01]  /*14140*/  STL [R1+0x368], R246 ;  /* 0x000368f601007387 */ /* 0x000fe20000100800 */
[----:B------:R-:W-:Y:S01]  /*14150*/  LEA.HI.X.SX32 R243, R9, R0, 0x2, P1 ;  /* 0x0000000009f37211 */ /* 0x000fe200008f16ff */
[----:B------:R-:W-:Y:S01]  /*14160*/  VIADD R25, R23, UR5 ;  /* 0x0000000517197c36 */ /* 0x000fe20008000000 */
        /* <DEDUP_REMOVED lines=13> */
[----:B------:R1:W-:Y:S01]  /*14240*/  STL [R1+0x32c], R241 ;  /* 0x00032cf101007387 */ /* 0x0003e20000100800 */
[----:B------:R-:W-:Y:S01]  /*14250*/  LEA.HI.X.SX32 R235, R17, R0, 0x2, P1 ;  /* 0x0000000011eb7211 */ /* 0x000fe200008f16ff */
[----:B------:R-:W-:Y:S01]  /*14260*/  VIADD R11, R9, UR5 ;  /* 0x00000005090b7c36 */ /* 0x000fe20008000000 */
[----:B------:R-:W-:Y:S01]  /*14270*/  LEA R230, P1, R21, R2, 0x2 ;  /* 0x0000000215e67211 */ /* 0x000fe200078210ff */
[----:B------:R3:W-:Y:S01]  /*14280*/  STL [R1+0x380], R240 ;  /* 0x000380f001007387 */ /* 0x0007e20000100800 */
[----:B------:R-:W-:Y:S01]  /*14290*/  LEA.HI.X.SX32 R233, R19, R0, 0x2, P5 ;  /* 0x0000000013e97211 */ /* 0x000fe200028f16ff */
[----:B------:R-:W-:Y:S01]  /*142a0*/  VIADD R13, R11, UR5 ;  /* 0x000000050b0d7c36 */ /* 0x000fe20008000000 */
[----:B------:R-:W-:Y:S01]  /*142b0*/  LEA R228, P5, R23, R2, 0x2 ;  /* 0x0000000217e47211 */ /* 0x000fe200078a10ff */
[----:B--2---:R-:W-:Y:S01]  /*142c0*/  IMAD.MOV.U32 R251, RZ, RZ, R20 ;  /* 0x000000fffffb7224 */ /* 0x004fe200078e0014 */
[----:B------:R-:W-:Y:S01]  /*142d0*/  LEA.HI.X.SX32 R231, R21, R0, 0x2, P1 ;  /* 0x0000000015e77211 */ /* 0x000fe200008f16ff */
[----:B------:R-:W-:Y:S01]  /*142e0*/  VIADD R15, R13, UR5 ;  /* 0x000000050d0f7c36 */ /* 0x000fe20008000000 */
[----:B------:R-:W-:Y:S01]  /*142f0*/  LEA R226, P1, R25, R2, 0x2 ;  /* 0x0000000219e27211 */ /* 0x000fe200078210ff */
[----:B-1----:R-:W-:Y:S01]  /*14300*/  IMAD.MOV.U32 R241, RZ, RZ, R63 ;  /* 0x000000fffff17224 */ /* 0x002fe200078e003f */
[----:B------:R-:W-:Y:S01]  /*14310*/  LEA.HI.X.SX32 R229, R23, R0, 0x2, P5 ;  /* 0x0000000017e57211 */ /* 0x000fe200028f16ff */
[----:B------:R-:W-:Y:S01]  /*14320*/  VIADD R17, R15, UR5 ;  /* 0x000000050f117c36 */ /* 0x000fe20008000000 */
[----:B------:R-:W-:Y:S01]  /*14330*/  LEA R224, P5, R5, R2, 0x2 ;  /* 0x0000000205e07211 */ /* 0x000fe200078a10ff */
[----:B---3--:R-:W-:Y:S01]  /*14340*/  IMAD.MOV.U32 R240, RZ, RZ, R62 ;  /* 0x000000fffff07224 */ /* 0x008fe200078e003e */
[----:B------:R-:W-:Y:S01]  /*14350*/  LEA.HI.X.SX32 R227, R25, R0, 0x2, P1 ;  /* 0x0000000019e37211 */ /* 0x000fe200008f16ff */
[----:B------:R-:W-:Y:S01]  /*14360*/  IMAD.MOV.U32 R245, RZ, RZ, R18 ;  /* 0x000000fffff57224 */ /* 0x000fe200078e0012 */
[----:B------:R-:W-:Y:S01]  /*14370*/  LEA R222, P1, R7, R2, 0x2 ;  /* 0x0000000207de7211 */ /* 0x000fe200078210ff */
[----:B------:R-:W-:Y:S01]  /*14380*/  IMAD.MOV.U32 R243, RZ, RZ, R16 ;  /* 0x000000fffff37224 */ /* 0x000fe200078e0010 */
[----:B------:R-:W-:Y:S01]  /*14390*/  LEA.HI.X.SX32 R225, R5, R0, 0x2, P5 ;  /* 0x0000000005e17211 */ /* 0x000fe200028f16ff */
[----:B------:R-:W-:Y:S01]  /*143a0*/  VIADD R5, R17, UR5 ;  /* 0x0000000511057c36 */ /* 0x000fe20008000000 */
[----:B------:R-:W-:Y:S01]  /*143b0*/  LEA R220, P5, R9, R2, 0x2 ;  /* 0x0000000209dc7211 */ /* 0x000fe200078a10ff */
[----:B------:R-:W-:Y:S01]  /*143c0*/  STL.64 [R1+0x388], R240 ;  /* 0x000388f001007387 */ /* 0x000fe20000100a00 */
        /* <DEDUP_REMOVED lines=17> */
[----:B-1----:R-:W-:Y:S01]  /*144e0*/  IMAD.MOV.U32 R237, RZ, RZ, R6 ;  /* 0x000000ffffed7224 */ /* 0x002fe200078e0006 */
[----:B------:R-:W-:Y:S01]  /*144f0*/  LEA R210, P1, R5, R2, 0x2 ;  /* 0x0000000205d27211 */ /* 0x000fe200078210ff */
[----:B------:R-:W-:Y:S01]  /*14500*/  STL [R1+0x31c], R233 ;  /* 0x00031ce901007387 */ /* 0x000fe20000100800 */
[----:B------:R-:W-:Y:S01]  /*14510*/  LEA.HI.X.SX32 R213, R17, R0, 0x2, P5 ;  /* 0x0000000011d57211 */ /* 0x000fe200028f16ff */
[----:B------:R-:W-:Y:S01]  /*14520*/  IMAD.MOV.U32 R240, RZ, RZ, R48 ;  /* 0x000000fffff07224 */ /* 0x000fe200078e0030 */
[----:B------:R-:W-:Y:S01]  /*14530*/  LEA R208, P5, R7, R2, 0x2 ;  /* 0x0000000207d07211 */ /* 0x000fe200078a10ff */
[----:B------:R-:W-:Y:S01]  /*14540*/  STL.64 [R1+0x358], R230 ;  /* 0x000358e601007387 */ /* 0x000fe20000100a00 */
[-C--:B------:R-:W-:Y:S01]  /*14550*/  LEA.HI.X.SX32 R211, R5, R0.reuse, 0x2, P1 ;  /* 0x0000000005d37211 */ /* 0x080fe200008f16ff */
[----:B------:R-:W-:Y:S01]  /*14560*/  VIADD R5, R13, UR5 ;  /* 0x000000050d057c36 */ /* 0x000fe20008000000 */
[----:B------:R-:W-:Y:S01]  /*14570*/  LEA.HI.X.SX32 R209, R7, R0, 0x2, P5 ;  /* 0x0000000007d17211 */ /* 0x000fe200028f16ff */
[----:B------:R1:W-:Y:S01]  /*14580*/  STL.64 [R1+0x360], R228 ;  /* 0x000360e401007387 */ /* 0x0003e20000100a00 */
[-C--:B------:R-:W-:Y:S01]  /*14590*/  LEA R206, P1, R9, R2.reuse, 0x2 ;  /* 0x0000000209ce7211 */ /* 0x080fe200078210ff */
[----:B------:R-:W-:Y:S01]  /*145a0*/  VIADD R7, R5, UR5 ;  /* 0x0000000505077c36 */ /* 0x000fe20008000000 */
[----:B------:R-:W-:Y:S01]  /*145b0*/  LEA R204, P5, R11, R2, 0x2 ;  /* 0x000000020bcc7211 */ /* 0x000fe200078a10ff */
[----:B------:R2:W-:Y:S01]  /*145c0*/  STL.64 [R1+0x370], R226 ;  /* 0x000370e201007387 */ /* 0x0005e20000100a00 */
[-C--:B------:R-:W-:Y:S01]  /*145d0*/  LEA.HI.X.SX32 R207, R9, R0.reuse, 0x2, P1 ;  /* 0x0000000009cf7211 */ /* 0x080fe200008f16ff */
[----:B------:R-:W-:Y:S01]  /*145e0*/  VIADD R252, R7, UR5 ;  /* 0x0000000507fc7c36 */ /* 0x000fe20008000000 */
[----:B------:R-:W-:Y:S01]  /*145f0*/  LEA.HI.X.SX32 R205, R11, R0, 0x2, P5 ;  /* 0x000000000bcd7211 */ /* 0x000fe200028f16ff */
[----:B------:R-:W-:Y:S01]  /*14600*/  IMAD.MOV.U32 R241, RZ, RZ, R49 ;  /* 0x000000fffff17224 */ /* 0x000fe200078e0031 */
[-C--:B------:R-:W-:Y:S01]  /*14610*/  LEA R202, P1, R13, R2.reuse, 0x2 ;  /* 0x000000020dca7211 */ /* 0x080fe200078210ff */
[----:B------:R3:W-:Y:S01]  /*14620*/  STL.64 [R1+0x378], R224 ;  /* 0x000378e001007387 */ /* 0x0007e20000100a00 */
[----:B------:R-:W-:Y:S01]  /*14630*/  LEA R200, P5, R5, R2, 0x2 ;  /* 0x0000000205c87211 */ /* 0x000fe200078a10ff */
[----:B-1----:R-:W-:Y:S01]  /*14640*/  IMAD.MOV.U32 R228, RZ, RZ, R60 ;  /* 0x000000ffffe47224 */ /* 0x002fe200078e003c */
[-C--:B------:R-:W-:Y:S01]  /*14650*/  LEA.HI.X.SX32 R203, R13, R0.reuse, 0x2, P1 ;  /* 0x000000000dcb7211 */ /* 0x080fe200008f16ff */
[----:B------:R-:W-:Y:S01]  /*14660*/  IMAD.MOV.U32 R229, RZ, RZ, R61 ;  /* 0x000000ffffe57224 */ /* 0x000fe200078e003d */
[----:B------:R-:W-:Y:S01]  /*14670*/  LEA.HI.X.SX32 R201, R5, R0, 0x2, P5 ;  /* 0x0000000005c97211 */ /* 0x000fe200028f16ff */
[----:B------:R-:W-:Y:S01]  /*14680*/  VIADD R5, R3, 0x5 ;  /* 0x0000000503057836 */ /* 0x000fe20000000000 */
[CC--:B------:R-:W-:Y:S01]  /*14690*/  LEA R198, P1, R7.reuse, R2.reuse, 0x2 ;  /* 0x0000000207c67211 */ /* 0x0c0fe200078210ff */
[----:B--2---:R-:W-:Y:S01]  /*146a0*/  IMAD.MOV.U32 R226, RZ, RZ, R58 ;  /* 0x000000ffffe27224 */ /* 0x004fe200078e003a */
[C---:B------:R-:W-:Y:S01]  /*146b0*/  LEA R196, P5, R252.reuse, R2, 0x2 ;  /* 0x00000002fcc47211 */ /* 0x040fe200078a10ff */
[----:B------:R-:W-:Y:S01]  /*146c0*/  IMAD.MOV.U32 R227, RZ, RZ, R59 ;  /* 0x000000ffffe37224 */ /* 0x000fe200078e003b */
[-C--:B------:R-:W-:Y:S01]  /*146d0*/  LEA.HI.X.SX32 R199, R7, R0.reuse, 0x2, P1 ;  /* 0x0000000007c77211 */ /* 0x080fe200008f16ff */
[----:B------:R-:W-:Y:S01]  /*146e0*/  IMAD.MOV.U32 R248, RZ, RZ, R56 ;  /* 0x000000fffff87224 */ /* 0x000fe200078e0038 */
[----:B------:R-:W-:Y:S01]  /*146f0*/  LEA.HI.X.SX32 R197, R252, R0, 0x2, P5 ;  /* 0x00000000fcc57211 */ /* 0x000fe200028f16ff */
[----:B------:R-:W-:Y:S01]  /*14700*/  IMAD.MOV.U32 R249, RZ, RZ, R57 ;  /* 0x000000fffff97224 */ /* 0x000fe200078e0039 */
[----:B------:R-:W-:Y:S01]  /*14710*/  ISETP.LT.AND P1, PT, R4, UR18, !P0 ;  /* 0x0000001204007c0c */ /* 0x000fe2000c721270 */
[----:B------:R-:W-:Y:S01]  /*14720*/  IMAD.MOV.U32 R234, RZ, RZ, R54 ;  /* 0x000000ffffea7224 */ /* 0x000fe200078e0036 */
[----:B------:R-:W-:Y:S01]  /*14730*/  ISETP.LT.AND P5, PT, R5, UR19, !P0 ;  /* 0x0000001305007c0c */ /* 0x000fe2000c7a1270 */
[----:B------:R-:W-:-:S02]  /*14740*/  IMAD.MOV.U32 R235, RZ, RZ, R55 ;  /* 0x000000ffffeb7224 */ /* 0x000fc400078e0037 */
[----:B------:R-:W-:Y:S02]  /*14750*/  IMAD.MOV.U32 R239, RZ, RZ, R14 ;  /* 0x000000ffffef7224 */ /* 0x000fe400078e000e */
[----:B------:R-:W-:Y:S02]  /*14760*/  IMAD.MOV.U32 R246, RZ, RZ, R12 ;  /* 0x000000fffff67224 */ /* 0x000fe400078e000c */
[----:B------:R-:W-:Y:S02]  /*14770*/  IMAD.MOV.U32 R250, RZ, RZ, R10 ;  /* 0x000000fffffa7224 */ /* 0x000fe400078e000a */
[----:B---3--:R-:W-:Y:S02]  /*14780*/  IMAD.MOV.U32 R224, RZ, RZ, R52 ;  /* 0x000000ffffe07224 */ /* 0x008fe400078e0034 */
[----:B------:R-:W-:Y:S02]  /*14790*/  IMAD.MOV.U32 R225, RZ, RZ, R53 ;  /* 0x000000ffffe17224 */ /* 0x000fe400078e0035 */
[----:B------:R-:W-:-:S02]  /*147a0*/  IMAD.MOV.U32 R230, RZ, RZ, R50 ;  /* 0x000000ffffe67224 */ /* 0x000fc400078e0032 */
[----:B------:R-:W-:Y:S02]  /*147b0*/  IMAD.MOV.U32 R231, RZ, RZ, R51 ;  /* 0x000000ffffe77224 */ /* 0x000fe400078e0033 */
[----:B------:R-:W-:Y:S02]  /*147c0*/  IMAD.MOV.U32 R247, RZ, RZ, R8 ;  /* 0x000000fffff77224 */ /* 0x000fe400078e0008 */
[----:B------:R-:W1:Y:S01]  /*147d0*/  LDTM.x64 R4, tmem[UR10+0xc0] ;  /* 0x0000c00a000479ee */ /* 0x000e620008340000 */
[----:B------:R-:W-:Y:S01]  /*147e0*/  NOP ;  /* 0x0000000000007918 */ /* 0x000fe20000000000 */
[----:B------:R2:W-:Y:S04]  /*147f0*/  @P4 STG.E desc[UR26][R240.64], R237 ;  /* 0x000000edf0004986 */ /* 0x0005e8000c10191a */
[----:B--2---:R-:W2:Y:S01]  /*14800*/  LDL.LU.64 R240, [R1+0x388] ;  /* 0x0003880001f07983 */ /* 0x004ea20000300a00 */
[----:B------:R-:W-:-:S03]  /*14810*/  VIADD R233, R3, 0x6 ;  /* 0x0000000603e97836 */ /* 0x000fc60000000000 */
[----:B------:R3:W-:Y:S02]  /*14820*/  @P3 STG.E desc[UR26][R224.64], R239 ;  /* 0x000000efe0003986 */ /* 0x0007e4000c10191a */
[----:B------:R-:W-:Y:S01]  /*14830*/  ISETP.LT.AND P4, PT, R233, UR4, !P0 ;  /* 0x00000004e9007c0c */ /* 0x000fe2000c781270 */
[----:B------:R-:W1:Y:S01]  /*14840*/  LDCU UR4, c[0x0][0x39c] ;  /* 0x00007380ff0477ac */ /* 0x000e620008000800 */
[----:B------:R4:W-:Y:S04]  /*14850*/  @P6 STG.E desc[UR26][R248.64], R250 ;  /* 0x000000faf8006986 */ /* 0x0009e8000c10191a */
[----:B------:R1:W-:Y:S04]  /*14860*/  @P2 STG.E desc[UR26][R226.64], R243 ;  /* 0x000000f3e2002986 */ /* 0x0003e8000c10191a */
[----:B------:R-:W-:Y:S01]  /*14870*/  @P1 STG.E desc[UR26][R228.64], R245 ;  /* 0x000000f5e4001986 */ /* 0x000fe2000c10191a */
[----:B---3--:R-:W-:-:S03]  /*14880*/  VIADD R224, R3, 0x7 ;  /* 0x0000000703e07836 */ /* 0x008fc60000000000 */
[----:B----4-:R-:W3:Y:S04]  /*14890*/  LDL.LU.64 R248, [R1+0x1d0] ;  /* 0x0001d00001f87983 */ /* 0x010ee80000300a00 */
[----:B------:R-:W3:Y:S01]  /*148a0*/  LDL.LU R250, [R1+0x20] ;  /* 0x0000200001fa7983 */ /* 0x000ee20000300800 */
[----:B-1----:R-:W-:Y:S01]  /*148b0*/  ISETP.LT.AND P3, PT, R224, UR4, !P0 ;  /* 0x00000004e0007c0c */ /* 0x002fe2000c761270 */
[----:B------:R-:W1:Y:S02]  /*148c0*/  LDCU UR4, c[0x0][0x39c] ;  /* 0x00007380ff0477ac */ /* 0x000e640008000800 */
[----:B------:R-:W4:Y:S04]  /*148d0*/  LDL.LU.64 R226, [R1+0x1c8] ;  /* 0x0001c80001e27983 */ /* 0x000f280000300a00 */
[----:B------:R-:W4:Y:S01]  /*148e0*/  LDL.LU R243, [R1+0x24] ;  /* 0x0000240001f37983 */ /* 0x000f220000300800 */
[----:B------:R-:W-:-:S05]  /*148f0*/  VIADD R224, R3, 0x8 ;  /* 0x0000000803e07836 */ /* 0x000fca0000000000 */
[----:B-1----:R-:W-:Y:S01]  /*14900*/  ISETP.LT.AND P6, PT, R224, UR4, !P0 ;  /* 0x00000004e0007c0c */ /* 0x002fe2000c7c1270 */
[----:B------:R-:W1:Y:S01]  /*14910*/  LDCU UR4, c[0x0][0x39c] ;  /* 0x00007380ff0477ac */ /* 0x000e620008000800 */
[----:B--2---:R2:W-:Y:S04]  /*14920*/  @P5 STG.E desc[UR26][R240.64], R251 ;  /* 0x000000fbf0005986 */ /* 0x0045e8000c10191a */
[----:B--2---:R-:W2:Y:S04]  /*14930*/  LDL.LU.64 R240, [R1+0x1c0] ;  /* 0x0001c00001f07983 */ /* 0x004ea80000300a00 */
[----:B------:R-:W2:Y:S04]  /*14940*/  LDL.LU R251, [R1+0x28] ;  /* 0x0000280001fb7983 */ /* 0x000ea80000300800 */
[----:B------:R1:W-:Y:S04]  /*14950*/  @P4 STG.E desc[UR26][R230.64], R247 ;  /* 0x000000f7e6004986 */ /* 0x0003e8000c10191a */
[----:B------:R-:W2:Y:S01]  /*14960*/  LDL.LU.64 R228, [R1+0x1b8] ;  /* 0x0001b80001e47983 */ /* 0x000ea20000300a00 */
[----:B------:R-:W-:-:S03]  /*14970*/  VIADD R224, R3, 0x9 ;  /* 0x0000000903e07836 */ /* 0x000fc60000000000 */
[----:B-1----:R-:W2:Y:S02]  /*14980*/  LDL.LU R247, [R1+0x2c] ;  /* 0x00002c0001f77983 */ /* 0x002ea40000300800 */
[----:B------:R-:W-:Y:S01]  /*14990*/  ISETP.LT.AND P2, PT, R224, UR4, !P0 ;  /* 0x00000004e0007c0c */ /* 0x000fe2000c741270 */
[----:B------:R-:W1:Y:S01]  /*149a0*/  LDCU UR4, c[0x0][0x39c] ;  /* 0x00007380ff0477ac */ /* 0x000e620008000800 */
[----:B------:R3:W-:Y:S04]  /*149b0*/  @P3 STG.E desc[UR26][R234.64], R246 ;  /* 0x000000f6ea003986 */ /* 0x0007e8000c10191a */
[----:B------:R-:W2:Y:S01]  /*149c0*/  LDL.LU.64 R230, [R1+0x1b0] ;  /* 0x0001b00001e67983 */ /* 0x000ea20000300a00 */
[----:B------:R-:W-:-:S03]  /*149d0*/  VIADD R224, R3, 0xa ;  /* 0x0000000a03e07836 */ /* 0x000fc60000000000 */
[----:B---3--:R-:W3:Y:S02]  /*149e0*/  LDL.LU R246, [R1+0x30] ;  /* 0x0000300001f67983 */ /* 0x008ee40000300800 */
[----:B-1----:R-:W-:Y:S02]  /*149f0*/  ISETP.LT.AND P1, PT, R224, UR4, !P0 ;  /* 0x00000004e0007c0c */ /* 0x002fe4000c721270 */
[----:B------:R-:W3:Y:S01]  /*14a00*/  LDL.LU.64 R234, [R1+0x1a8] ;  /* 0x0001a80001ea7983 */ /* 0x000ee20000300a00 */
[----:B------:R-:W1:Y:S03]  /*14a10*/  LDCU UR4, c[0x0][0x39c] ;  /* 0x00007380ff0477ac */ /* 0x000e660008000800 */
[----:B------:R-:W3:Y:S04]  /*14a20*/  LDL.LU R245, [R1+0x34] ;  /* 0x0000340001f57983 */ /* 0x000ee80000300800 */
[----:B------:R1:W-:Y:S04]  /*14a30*/  @P6 STG.E desc[UR26][R248.64], R250 ;  /* 0x000000faf8006986 */ /* 0x0003e8000c10191a */
[----:B----4-:R4:W-:Y:S04]  /*14a40*/  @P2 STG.E desc[UR26][R226.64], R243 ;  /* 0x000000f3e2002986 */ /* 0x0109e8000c10191a */
[----:B-1----:R-:W3:Y:S04]  /*14a50*/  LDL.LU.64 R248, [R1+0x1a0] ;  /* 0x0001a00001f87983 */ /* 0x002ee80000300a00 */
[----:B------:R-:W3:Y:S04]  /*14a60*/  LDL.LU R250, [R1+0x38] ;  /* 0x0000380001fa7983 */ /* 0x000ee80000300800 */
[----:B----4-:R-:W4:Y:S04]  /*14a70*/  LDL.LU.64 R226, [R1+0x198] ;  /* 0x0001980001e27983 */ /* 0x010f280000300a00 */
[----:B------:R-:W4:Y:S01]  /*14a80*/  LDL.LU R243, [R1+0x3c] ;  /* 0x00003c0001f37983 */ /* 0x000f220000300800 */
[----:B------:R-:W-:-:S05]  /*14a90*/  VIADD R224, R3, 0xb ;  /* 0x0000000b03e07836 */ /* 0x000fca0000000000 */
[----:B------:R-:W-:Y:S01]  /*14aa0*/  ISETP.LT.AND P5, PT, R224, UR4, !P0 ;  /* 0x00000004e0007c0c */ /* 0x000fe2000c7a1270 */
[----:B------:R-:W1:Y:S01]  /*14ab0*/  LDCU UR4, c[0x0][0x39c] ;  /* 0x00007380ff0477ac */ /* 0x000e620008000800 */
[C---:B------:R-:W-:Y:S01]  /*14ac0*/  VIADD R224, R3.reuse, 0xc ;  /* 0x0000000c03e07836 */ /* 0x040fe20000000000 */
[----:B--2---:R2:W-:Y:S04]  /*14ad0*/  @P1 STG.E desc[UR26][R240.64], R251 ;  /* 0x000000fbf0001986 */ /* 0x0045e8000c10191a */
[----:B--2---:R-:W2:Y:S04]  /*14ae0*/  LDL.LU.64 R240, [R1+0x190] ;  /* 0x0001900001f07983 */ /* 0x004ea80000300a00 */
[----:B------:R-:W2:Y:S01]  /*14af0*/  LDL.LU R251, [R1+0x40] ;  /* 0x0000400001fb7983 */ /* 0x000ea20000300800 */
[----:B-1----:R-:W-:Y:S01]  /*14b00*/  ISETP.LT.AND P4, PT, R224, UR4, !P0 ;  /* 0x00000004e0007c0c */ /* 0x002fe2000c781270 */
[----:B------:R-:W1:Y:S01]  /*14b10*/  LDCU UR4, c[0x0][0x39c] ;  /* 0x00007380ff0477ac */ /* 0x000e620008000800 */
[----:B------:R-:W-:-:S05]  /*14b20*/  VIADD R224, R3, 0xd ;  /* 0x0000000d03e07836 */ /* 0x000fca0000000000 */
[----:B-1----:R-:W-:Y:S01]  /*14b30*/  ISETP.LT.AND P3, PT, R224, UR4, !P0 ;  /* 0x00000004e0007c0c */ /* 0x002fe2000c761270 */
[----:B------:R-:W1:Y:S01]  /*14b40*/  LDCU UR4, c[0x0][0x39c] ;  /* 0x00007380ff0477ac */ /* 0x000e620008000800 */
[C---:B------:R-:W-:Y:S01]  /*14b50*/  VIADD R224, R3.reuse, 0xe ;  /* 0x0000000e03e07836 */ /* 0x040fe20000000000 */
[----:B------:R1:W-:Y:S04]  /*14b60*/  @P5 STG.E desc[UR26][R228.64], R247 ;  /* 0x000000f7e4005986 */ /* 0x0003e8000c10191a */
[----:B-1----:R-:W2:Y:S01]  /*14b70*/  LDL.LU.64 R228, [R1+0x188] ;  /* 0x0001880001e47983 */ /* 0x002ea20000300a00 */
[----:B------:R-:W-:Y:S01]  /*14b80*/  ISETP.LT.AND P6, PT, R224, UR4, !P0 ;  /* 0x00000004e0007c0c */ /* 0x000fe2000c7c1270 */
[----:B------:R-:W1:Y:S02]  /*14b90*/  LDCU UR4, c[0x0][0x39c] ;  /* 0x00007380ff0477ac */ /* 0x000e640008000800 */
[----:B------:R-:W2:Y:S01]  /*14ba0*/  LDL.LU R247, [R1+0x44] ;  /* 0x0000440001f77983 */ /* 0x000ea20000300800 */
[----:B------:R-:W-:-:S03]  /*14bb0*/  VIADD R224, R3, 0xf ;  /* 0x0000000f03e07836 */ /* 0x000fc60000000000 */
[----:B---3--:R3:W-:Y:S04]  /*14bc0*/  @P4 STG.E desc[UR26][R230.64], R246 ;  /* 0x000000f6e6004986 */ /* 0x0087e8000c10191a */
[----:B---3--:R-:W3:Y:S01]  /*14bd0*/  LDL.LU.64 R230, [R1+0x180] ;  /* 0x0001800001e67983 */ /* 0x008ee20000300a00 */
[----:B-1----:R-:W-:Y:S01]  /*14be0*/  ISETP.LT.AND P2, PT, R224, UR4, !P0 ;  /* 0x00000004e0007c0c */ /* 0x002fe2000c741270 */
[----:B------:R-:W1:Y:S02]  /*14bf0*/  LDCU UR4, c[0x0][0x39c] ;  /* 0x00007380ff0477ac */ /* 0x000e640008000800 */
[----:B------:R-:W3:Y:S01]  /*14c00*/  LDL.LU R246, [R1+0x48] ;  /* 0x0000480001f67983 */ /* 0x000ee20000300800 */
[----:B------:R-:W-:-:S03]  /*14c10*/  VIADD R224, R3, 0x10 ;  /* 0x0000001003e07836 */ /* 0x000fc60000000000 */
[----:B------:R1:W-:Y:S02]  /*14c20*/  @P3 STG.E desc[UR26][R234.64], R245 ;  /* 0x000000f5ea003986 */ /* 0x0003e4000c10191a */
        /* <DEDUP_REMOVED lines=10> */
[----:B------:R-:W-:-:S03]  /*14cd0*/  VIADD R224, R3, 0x11 ;  /* 0x0000001103e07836 */ /* 0x000fc60000000000 */
[----:B--2---:R1:W-:Y:S04]  /*14ce0*/  @P1 STG.E desc[UR26][R240.64], R251 ;  /* 0x000000fbf0001986 */ /* 0x0043e8000c10191a */
[----:B-1----:R-:W2:Y:S04]  /*14cf0*/  LDL.LU.64 R240, [R1+0x160] ;  /* 0x0001600001f07983 */ /* 0x002ea80000300a00 */
[----:B------:R-:W2:Y:S01]  /*14d00*/  LDL.LU R251, [R1+0x58] ;  /* 0x0000580001fb7983 */ /* 0x000ea20000300800 */
[----:B------:R-:W-:Y:S01]  /*14d10*/  ISETP.LT.AND P5, PT, R224, UR4, !P0 ;  /* 0x00000004e0007c0c */ /* 0x000fe2000c7a1270 */
[----:B------:R-:W1:Y:S01]  /*14d20*/  LDCU UR4, c[0x0][0x39c] ;  /* 0x00007380ff0477ac */ /* 0x000e620008000800 */
[----:B------:R-:W-:-:S05]  /*14d30*/  VIADD R224, R3, 0x12 ;  /* 0x0000001203e07836 */ /* 0x000fca0000000000 */
        /* <DEDUP_REMOVED lines=24> */
[----:B----4-:R-:W-:Y:S04]  /*14ec0*/  @P2 STG.E desc[UR26][R226.64], R243 ;  /* 0x000000f3e2002986 */ /* 0x010fe8000c10191a */
[----:B-1----:R-:W4:Y:S04]  /*14ed0*/  LDL.LU.64 R248, [R1+0x140] ;  /* 0x0001400001f87983 */ /* 0x002f280000300a00 */
        /* <DEDUP_REMOVED lines=24> */
[----:B-1----:R-:W-:Y:S01]  /*15060*/  ISETP.LT.AND P5, PT, R224, UR4, !P0 ;  /* 0x00000004e0007c0c */ /* 0x002fe2000c7a1270 */
[----:B------:R-:W1:Y:S01]  /*15070*/  LDCU UR4, c[0x0][0x39c] ;  /* 0x00007380ff0477ac */ /* 0x000e620008000800 */
[C---:B------:R-:W-:Y:S01]  /*15080*/  VIADD R228, R3.reuse, 0x1e ;  /* 0x0000001e03e47836 */ /* 0x040fe20000000000 */
[----:B---3--:R3:W-:Y:S04]  /*15090*/  @P4 STG.E desc[UR26][R230.64], R246 ;  /* 0x000000f6e6004986 */ /* 0x0087e8000c10191a */
[----:B------:R-:W2:Y:S04]  /*150a0*/  LDL.LU.64 R224, [R1+0x130] ;  /* 0x0001300001e07983 */ /* 0x000ea80000300a00 */
[----:B------:R-:W2:Y:S01]  /*150b0*/  LDL.LU R239, [R1+0x70] ;  /* 0x0000700001ef7983 */ /* 0x000ea20000300800 */
[----:B---3--:R-:W-:-:S03]  /*150c0*/  VIADD R230, R3, 0x1f ;  /* 0x0000001f03e67836 */ /* 0x008fc60000000000 */
[----:B------:R-:W3:Y:S01]  /*150d0*/  LDL.LU.64 R226, [R1+0x128] ;  /* 0x0001280001e27983 */ /* 0x000ee20000300a00 */
[----:B-1----:R-:W-:Y:S01]  /*150e0*/  ISETP.LT.AND P4, PT, R228, UR4, !P0 ;  /* 0x00000004e4007c0c */ /* 0x002fe2000c781270 */
[----:B------:R-:W1:Y:S02]  /*150f0*/  LDCU UR4, c[0x0][0x39c] ;  /* 0x00007380ff0477ac */ /* 0x000e640008000800 */
[----:B------:R-:W3:Y:S04]  /*15100*/  LDL.LU R246, [R1+0x74] ;  /* 0x0000740001f67983 */ /* 0x000ee80000300800 */
[----:B------:R-:W3:Y:S04]  /*15110*/  LDL.LU.64 R228, [R1+0x120] ;  /* 0x0001200001e47983 */ /* 0x000ee80000300a00 */
[----:B------:R4:W-:Y:S04]  /*15120*/  @P3 STG.E desc[UR26][R234.64], R245 ;  /* 0x000000f5ea003986 */ /* 0x0009e8000c10191a */
[----:B------:R-:W3:Y:S01]  /*15130*/  LDL.LU R247, [R1+0x78] ;  /* 0x0000780001f77983 */ /* 0x000ee20000300800 */
[----:B-1----:R-:W-:-:S03]  /*15140*/  ISETP.LT.AND P3, PT, R230, UR4, !P0 ;  /* 0x00000004e6007c0c */ /* 0x002fc6000c761270 */
[----:B----4-:R1:W-:Y:S01]  /*15150*/  @P6 STG.E desc[UR26][R248.64], R250 ;  /* 0x000000faf8006986 */ /* 0x0103e2000c10191a */
[----:B------:R-:W4:Y:S03]  /*15160*/  LDCU UR4, c[0x0][0x39c] ;  /* 0x00007380ff0477ac */ /* 0x000f260008000800 */
[----:B------:R-:W3:Y:S04]  /*15170*/  LDL.LU.64 R230, [R1+0x118] ;  /* 0x0001180001e67983 */ /* 0x000ee80000300a00 */
[----:B------:R-:W3:Y:S04]  /*15180*/  LDL.LU R245, [R1+0x7c] ;  /* 0x00007c0001f57983 */ /* 0x000ee80000300800 */
[----:B------:R-:W3:Y:S04]  /*15190*/  LDL.LU.64 R234, [R1+0x110] ;  /* 0x0001100001ea7983 */ /* 0x000ee80000300a00 */
[----:B------:R-:W3:Y:S04]  /*151a0*/  LDL.LU R243, [R1+0x80] ;  /* 0x0000800001f37983 */ /* 0x000ee80000300800 */
[----:B-1----:R-:W3:Y:S04]  /*151b0*/  LDL.LU.64 R248, [R1+0x108] ;  /* 0x0001080001f87983 */ /* 0x002ee80000300a00 */
[----:B------:R-:W3:Y:S04]  /*151c0*/  LDL.LU R237, [R1+0x84] ;  /* 0x0000840001ed7983 */ /* 0x000ee80000300800 */
[----:B--2---:R1:W-:Y:S04]  /*151d0*/  @P2 STG.E desc[UR26][R240.64], R251 ;  /* 0x000000fbf0002986 */ /* 0x0043e8000c10191a */
[----:B-1----:R-:W2:Y:S04]  /*151e0*/  LDL.LU R240, [R1+0x380] ;  /* 0x0003800001f07983 */ /* 0x002ea80000300800 */
[----:B------:R-:W2:Y:S04]  /*151f0*/  LDL.LU.64 R250, [R1+0x100] ;  /* 0x0001000001fa7983 */ /* 0x000ea80000300a00 */
[----:B------:R-:W2:Y:S01]  /*15200*/  LDL.LU R241, [R1+0x88] ;  /* 0x0000880001f17983 */ /* 0x000ea20000300800 */
[----:B------:R-:W-:-:S05]  /*15210*/  VIADD R233, R3, 0x20 ;  /* 0x0000002003e97836 */ /* 0x000fca0000000000 */
[----:B----4-:R-:W-:Y:S01]  /*15220*/  ISETP.LT.AND P6, PT, R233, UR4, !P0 ;  /* 0x00000004e9007c0c */ /* 0x010fe2000c7c1270 */
[----:B------:R-:W1:Y:S01]  /*15230*/  LDCU UR4, c[0x0][0x39c] ;  /* 0x00007380ff0477ac */ /* 0x000e620008000800 */
[----:B------:R-:W-:-:S05]  /*15240*/  VIADD R233, R3, 0x21 ;  /* 0x0000002103e97836 */ /* 0x000fca0000000000 */
[----:B-1----:R-:W-:Y:S01]  /*15250*/  ISETP.LT.AND P2, PT, R233, UR4, !P0 ;  /* 0x00000004e9007c0c */ /* 0x002fe2000c741270 */
[----:B------:R-:W1:Y:S01]  /*15260*/  LDCU UR4, c[0x0][0x39c] ;  /* 0x00007380ff0477ac */ /* 0x000e620008000800 */
[----:B------:R-:W-:Y:S01]  /*15270*/  VIADD R233, R3, 0x22 ;  /* 0x0000002203e97836 */ /* 0x000fe20000000000 */
[----:B------:R4:W-:Y:S04]  /*15280*/  @P1 STG.E desc[UR26][R224.64], R239 ;  /* 0x000000efe0001986 */ /* 0x0009e8000c10191a */
[----:B-1----:R-:W-:Y:S01]  /*15290*/  ISETP.LT.AND P1, PT, R233, UR4, !P0 ;  /* 0x00000004e9007c0c */ /* 0x002fe2000c721270 */
[----:B------:R-:W1:Y:S01]  /*152a0*/  LDCU UR4, c[0x0][0x39c] ;  /* 0x00007380ff0477ac */ /* 0x000e620008000800 */
[----:B---3--:R3:W-:Y:S04]  /*152b0*/  @P5 STG.E desc[UR26][R226.64], R246 ;  /* 0x000000f6e2005986 */ /* 0x0087e8000c10191a */
[----:B----4-:R-:W4:Y:S04]  /*152c0*/  LDL.LU.64 R224, [R1+0x378] ;  /* 0x0003780001e07983 */ /* 0x010f280000300a00 */
[----:B------:R-:W4:Y:S04]  /*152d0*/  LDL.LU R239, [R1+0x8c] ;  /* 0x00008c0001ef7983 */ /* 0x000f280000300800 */
[----:B---3--:R-:W3:Y:S04]  /*152e0*/  LDL.LU.64 R226, [R1+0x370] ;  /* 0x0003700001e27983 */ /* 0x008ee80000300a00 */
[----:B------:R-:W3:Y:S04]  /*152f0*/  LDL.LU R246, [R1+0x368] ;  /* 0x0003680001f67983 */ /* 0x000ee80000300800 */
[----:B------:R1:W-:Y:S04]  /*15300*/  @P4 STG.E desc[UR26][R228.64], R247 ;  /* 0x000000f7e4004986 */ /* 0x0003e8000c10191a */
[----:B------:R1:W-:Y:S04]  /*15310*/  @P3 STG.E desc[UR26][R230.64], R245 ;  /* 0x000000f5e6003986 */ /* 0x0003e8000c10191a */
[----:B-1----:R-:W3:Y:S04]  /*15320*/  LDL.LU.64 R228, [R1+0x360] ;  /* 0x0003600001e47983 */ /* 0x002ee80000300a00 */
[----:B------:R-:W3:Y:S04]  /*15330*/  LDL.LU R247, [R1+0x90] ;  /* 0x0000900001f77983 */ /* 0x000ee80000300800 */
[----:B------:R-:W3:Y:S04]  /*15340*/  LDL.LU.64 R230, [R1+0x358] ;  /* 0x0003580001e67983 */ /* 0x000ee80000300a00 */
[----:B------:R-:W3:Y:S04]  /*15350*/  LDL.LU R245, [R1+0x94] ;  /* 0x0000940001f57983 */ /* 0x000ee80000300800 */
[----:B------:R1:W-:Y:S04]  /*15360*/  @P6 STG.E desc[UR26][R234.64], R243 ;  /* 0x000000f3ea006986 */ /* 0x0003e8000c10191a */
[----:B------:R1:W-:Y:S04]  /*15370*/  @P2 STG.E desc[UR26][R248.64], R237 ;  /* 0x000000edf8002986 */ /* 0x0003e8000c10191a */
[----:B-1----:R-:W3:Y:S04]  /*15380*/  LDL.LU R234, [R1+0x350] ;  /* 0x0003500001ea7983 */ /* 0x002ee80000300800 */
[----:B------:R-:W3:Y:S04]  /*15390*/  LDL.LU R243, [R1+0x98] ;  /* 0x0000980001f37983 */ /* 0x000ee80000300800 */
[----:B------:R-:W3:Y:S04]  /*153a0*/  LDL.LU.64 R248, [R1+0x348] ;  /* 0x0003480001f87983 */ /* 0x000ee80000300a00 */
[----:B--2---:R1:W-:Y:S04]  /*153b0*/  @P1 STG.E desc[UR26][R250.64], R241 ;  /* 0x000000f1fa001986 */ /* 0x0043e8000c10191a */
[----:B-1----:R-:W4:Y:S01]  /*153c0*/  LDL.LU.64 R250, [R1+0x340] ;  /* 0x0003400001fa7983 */ /* 0x002f220000300a00 */
[----:B------:R-:W-:-:S03]  /*153d0*/  VIADD R233, R3, 0x23 ;  /* 0x0000002303e97836 */ /* 0x000fc60000000000 */
[----:B------:R-:W2:Y:S02]  /*153e0*/  LDL.LU R241, [R1+0x9c] ;  /* 0x00009c0001f17983 */ /* 0x000ea40000300800 */
        /* <DEDUP_REMOVED lines=17> */
[----:B------:R-:W-:Y:S01]  /*15500*/  VIADD R233, R3, 0x29 ;  /* 0x0000002903e97836 */ /* 0x000fe20000000000 */
[----:B----4-:R4:W-:Y:S04]  /*15510*/  @P5 STG.E desc[UR26][R250.64], R239 ;  /* 0x000000effa005986 */ /* 0x0109e8000c10191a */
[----:B-1----:R-:W-:Y:S01]  /*15520*/  ISETP.LT.AND P5, PT, R233, UR4, !P0 ;  /* 0x00000004e9007c0c */ /* 0x002fe2000c7a1270 */
[----:B------:R-:W1:Y:S01]  /*15530*/  LDCU UR4, c[0x0][0x39c] ;  /* 0x00007380ff0477ac */ /* 0x000e620008000800 */
[----:B---3--:R3:W-:Y:S04]  /*15540*/  @P4 STG.E desc[UR26][R248.64], R247 ;  /* 0x000000f7f8004986 */ /* 0x0087e8000c10191a */
[----:B----4-:R-:W4:Y:S04]  /*15550*/  LDL.LU R239, [R1+0xa0] ;  /* 0x0000a00001ef7983 */ /* 0x010f280000300800 */
[----:B------:R-:W2:Y:S04]  /*15560*/  LDL.LU R237, [R1+0xa4] ;  /* 0x0000a40001ed7983 */ /* 0x000ea80000300800 */
[----:B------:R-:W2:Y:S04]  /*15570*/  LDL.LU R235, [R1+0xa8] ;  /* 0x0000a80001eb7983 */ /* 0x000ea80000300800 */
[----:B------:R-:W2:Y:S04]  /*15580*/  LDL.LU R233, [R1+0xac] ;  /* 0x0000ac0001e97983 */ /* 0x000ea80000300800 */
[----:B------:R-:W2:Y:S04]  /*15590*/  LDL.LU R251, [R1+0xfc] ;  /* 0x0000fc0001fb7983 */ /* 0x000ea80000300800 */
[----:B---3--:R-:W3:Y:S01]  /*155a0*/  LDL.LU R247, [R1+0x338] ;  /* 0x0003380001f77983 */ /* 0x008ee20000300800 */
[----:B------:R-:W-:-:S03]  /*155b0*/  VIADD R250, R3, 0x2a ;  /* 0x0000002a03fa7836 */ /* 0x000fc60000000000 */
[----:B------:R-:W2:Y:S02]  /*155c0*/  LDL.LU R249, [R1+0xf8] ;  /* 0x0000f80001f97983 */ /* 0x000ea40000300800 */
[----:B-1----:R-:W-:Y:S01]  /*155d0*/  ISETP.LT.AND P4, PT, R250, UR4, !P0 ;  /* 0x00000004fa007c0c */ /* 0x002fe2000c781270 */
[----:B------:R-:W1:Y:S01]  /*155e0*/  LDCU UR4, c[0x0][0x39c] ;  /* 0x00007380ff0477ac */ /* 0x000e620008000800 */
[----:B------:R-:W2:Y:S04]  /*155f0*/  LDL.LU R250, [R1+0xf4] ;  /* 0x0000f40001fa7983 */ /* 0x000ea80000300800 */
[----:B---3--:R3:W-:Y:S04]  /*15600*/  @P3 STG.E desc[UR26][R246.64], R245 ;  /* 0x000000f5f6003986 */ /* 0x0087e8000c10191a */
[----:B---3--:R-:W3:Y:S01]  /*15610*/  LDL.LU R245, [R1+0x334] ;  /* 0x0003340001f57983 */ /* 0x008ee20000300800 */
[----:B------:R-:W-:-:S03]  /*15620*/  VIADD R248, R3, 0x2b ;  /* 0x0000002b03f87836 */ /* 0x000fc60000000000 */
[----:B------:R-:W2:Y:S02]  /*15630*/  LDL.LU R247, [R1+0xf0] ;  /* 0x0000f00001f77983 */ /* 0x000ea40000300800 */
[----:B-1----:R-:W-:Y:S01]  /*15640*/  ISETP.LT.AND P3, PT, R248, UR4, !P0 ;  /* 0x00000004f8007c0c */ /* 0x002fe2000c761270 */
[----:B------:R-:W1:Y:S01]  /*15650*/  LDCU UR4, c[0x0][0x39c] ;  /* 0x00007380ff0477ac */ /* 0x000e620008000800 */
[----:B------:R-:W2:Y:S04]  /*15660*/  LDL.LU R248, [R1+0xec] ;  /* 0x0000ec0001f87983 */ /* 0x000ea80000300800 */
[----:B---3--:R3:W-:Y:S04]  /*15670*/  @P6 STG.E desc[UR26][R244.64], R243 ;  /* 0x000000f3f4006986 */ /* 0x0087e8000c10191a */
[----:B---3--:R-:W2:Y:S01]  /*15680*/  LDL.LU R243, [R1+0x330] ;  /* 0x0003300001f37983 */ /* 0x008ea20000300800 */
[----:B------:R-:W-:-:S03]  /*15690*/  VIADD R246, R3, 0x2c ;  /* 0x0000002c03f67836 */ /* 0x000fc60000000000 */
[----:B------:R-:W3:Y:S02]  /*156a0*/  LDL.LU R245, [R1+0xe8] ;  /* 0x0000e80001f57983 */ /* 0x000ee40000300800 */
[----:B-1----:R-:W-:Y:S01]  /*156b0*/  ISETP.LT.AND P6, PT, R246, UR4, !P0 ;  /* 0x00000004f6007c0c */ /* 0x002fe2000c7c1270 */
[----:B------:R-:W1:Y:S01]  /*156c0*/  LDCU UR4, c[0x0][0x39c] ;  /* 0x00007380ff0477ac */ /* 0x000e620008000800 */
[----:B------:R-:W3:Y:S04]  /*156d0*/  LDL.LU R246, [R1+0xe4] ;  /* 0x0000e40001f67983 */ /* 0x000ee80000300800 */
[----:B--2---:R2:W-:Y:S04]  /*156e0*/  @P2 STG.E desc[UR26][R242.64], R241 ;  /* 0x000000f1f2002986 */ /* 0x0045e8000c10191a */
[----:B--2---:R-:W4:Y:S01]  /*156f0*/  LDL.LU R241, [R1+0x32c] ;  /* 0x00032c0001f17983 */ /* 0x004f220000300800 */
[----:B------:R-:W-:-:S03]  /*15700*/  VIADD R244, R3, 0x2d ;  /* 0x0000002d03f47836 */ /* 0x000fc60000000000 */
[----:B------:R-:W2:Y:S02]  /*15710*/  LDL.LU R243, [R1+0xe0] ;  /* 0x0000e00001f37983 */ /* 0x000ea40000300800 */
[----:B-1----:R-:W-:Y:S01]  /*15720*/  ISETP.LT.AND P2, PT, R244, UR4, !P0 ;  /* 0x00000004f4007c0c */ /* 0x002fe2000c741270 */
[----:B------:R-:W1:Y:S01]  /*15730*/  LDCU UR4, c[0x0][0x39c] ;  /* 0x00007380ff0477ac */ /* 0x000e620008000800 */
[----:B------:R-:W2:Y:S04]  /*15740*/  LDL.LU R244, [R1+0xdc] ;  /* 0x0000dc0001f47983 */ /* 0x000ea80000300800 */
[----:B----4-:R4:W-:Y:S04]  /*15750*/  @P1 STG.E desc[UR26][R240.64], R239 ;  /* 0x000000eff0001986 */ /* 0x0109e8000c10191a */
[----:B----4-:R-:W4:Y:S01]  /*15760*/  LDL.LU R239, [R1+0x328] ;  /* 0x0003280001ef7983 */ /* 0x010f220000300800 */
        /* <DEDUP_REMOVED lines=11> */
[----:B------:R-:W2:Y:S01]  /*15820*/  LDL.LU R240, [R1+0xcc] ;  /* 0x0000cc0001f07983 */ /* 0x000ea20000300800 */
[----:B------:R-:W-:-:S03]  /*15830*/  VIADD R238, R3, 0x30 ;  /* 0x0000003003ee7836 */ /* 0x000fc60000000000 */
[----:B----4-:R4:W-:Y:S04]  /*15840*/  @P4 STG.E desc[UR26][R236.64], R235 ;  /* 0x000000ebec004986 */ /* 0x0109e8000c10191a */
[----:B----4-:R-:W4:Y:S01]  /*15850*/  LDL.LU R235, [R1+0x320] ;  /* 0x0003200001eb7983 */ /* 0x010f220000300800 */
[----:B-1----:R-:W-:Y:S01]  /*15860*/  ISETP.LT.AND P4, PT, R238, UR4, !P0 ;  /* 0x00000004ee007c0c */ /* 0x002fe2000c781270 */
[----:B------:R-:W1:Y:S01]  /*15870*/  LDCU UR4, c[0x0][0x39c] ;  /* 0x00007380ff0477ac */ /* 0x000e620008000800 */
[C---:B------:R-:W-:Y:S01]  /*15880*/  VIADD R236, R3.reuse, 0x31 ;  /* 0x0000003103ec7836 */ /* 0x040fe20000000000 */
[----:B------:R-:W2:Y:S04]  /*15890*/  LDL.LU R237, [R1+0xc8] ;  /* 0x0000c80001ed7983 */ /* 0x000ea80000300800 */
[----:B------:R-:W2:Y:S04]  /*158a0*/  LDL.LU R238, [R1+0xc4] ;  /* 0x0000c40001ee7983 */ /* 0x000ea80000300800 */
[----:B----4-:R4:W-:Y:S01]  /*158b0*/  @P3 STG.E desc[UR26][R234.64], R233 ;  /* 0x000000e9ea003986 */ /* 0x0109e2000c10191a */
[----:B-1----:R-:W-:Y:S01]  /*158c0*/  ISETP.LT.AND P3, PT, R236, UR4, !P0 ;  /* 0x00000004ec007c0c */ /* 0x002fe2000c761270 */
[----:B------:R-:W1:Y:S02]  /*158d0*/  LDCU UR4, c[0x0][0x39c] ;  /* 0x00007380ff0477ac */ /* 0x000e640008000800 */
[----:B----4-:R-:W4:Y:S04]  /*158e0*/  LDL.LU R233, [R1+0x31c] ;  /* 0x00031c0001e97983 */ /* 0x010f280000300800 */
[----:B------:R-:W2:Y:S04]  /*158f0*/  LDL.LU R235, [R1+0xc0] ;  /* 0x0000c00001eb7983 */ /* 0x000ea80000300800 */
[----:B------:R-:W4:Y:S01]  /*15900*/  LDL.LU R236, [R1+0xb0] ;  /* 0x0000b00001ec7983 */ /* 0x000f220000300800 */
[----:B------:R-:W-:-:S03]  /*15910*/  VIADD R234, R3, 0x32 ;  /* 0x0000003203ea7836 */ /* 0x000fc60000000000 */
[----:B----4-:R4:W-:Y:S02]  /*15920*/  @P6 STG.E desc[UR26][R232.64], R236 ;  /* 0x000000ece8006986 */ /* 0x0109e4000c10191a */
[----:B-1----:R-:W-:Y:S01]  /*15930*/  ISETP.LT.AND P6, PT, R234, UR4, !P0 ;  /* 0x00000004ea007c0c */ /* 0x002fe2000c7c1270 */
[----:B------:R-:W1:Y:S01]  /*15940*/  LDCU UR4, c[0x0][0x39c] ;  /* 0x00007380ff0477ac */ /* 0x000e620008000800 */
[----:B----4-:R-:W4:Y:S04]  /*15950*/  LDL.LU R232, [R1+0xb8] ;  /* 0x0000b80001e87983 */ /* 0x010f280000300800 */
[----:B------:R-:W2:Y:S04]  /*15960*/  LDL.LU R233, [R1+0xbc] ;  /* 0x0000bc0001e97983 */ /* 0x000ea80000300800 */
[----:B------:R-:W2:Y:S01]  /*15970*/  LDL.LU R234, [R1+0xb4] ;  /* 0x0000b40001ea7983 */ /* 0x000ea20000300800 */
[----:B------:R-:W-:-:S03]  /*15980*/  VIADD R236, R3, 0x33 ;  /* 0x0000003303ec7836 */ /* 0x000fc60000000000 */
[----:B--2---:R2:W-:Y:S02]  /*15990*/  @P2 STG.E desc[UR26][R230.64], R234 ;  /* 0x000000eae6002986 */ /* 0x0045e4000c10191a */
[----:B-1----:R-:W-:Y:S01]  /*159a0*/  ISETP.LT.AND P2, PT, R236, UR4, !P0 ;  /* 0x00000004ec007c0c */ /* 0x002fe2000c741270 */
[----:B------:R-:W1:Y:S01]  /*159b0*/  LDCU UR4, c[0x0][0x39c] ;  /* 0x00007380ff0477ac */ /* 0x000e620008000800 */
[----:B----4-:R4:W-:Y:S01]  /*159c0*/  @P1 STG.E desc[UR26][R228.64], R232 ;  /* 0x000000e8e4001986 */ /* 0x0109e2000c10191a */
[----:B--2---:R-:W-:-:S05]  /*159d0*/  VIADD R234, R3, 0x34 ;  /* 0x0000003403ea7836 */ /* 0x004fca0000000000 */
[----:B-1----:R-:W-:Y:S01]  /*159e0*/  ISETP.LT.AND P1, PT, R234, UR4, !P0 ;  /* 0x00000004ea007c0c */ /* 0x002fe2000c721270 */
[----:B------:R-:W1:Y:S01]  /*159f0*/  LDCU UR4, c[0x0][0x39c] ;  /* 0x00007380ff0477ac */ /* 0x000e620008000800 */
[C---:B----4-:R-:W-:Y:S01]  /*15a00*/  VIADD R232, R3.reuse, 0x35 ;  /* 0x0000003503e87836 */ /* 0x050fe20000000000 */
[----:B------:R2:W-:Y:S01]  /*15a10*/  @P5 STG.E desc[UR26][R226.64], R233 ;  /* 0x000000e9e2005986 */ /* 0x0005e2000c10191a */
[----:B------:R-:W-:-:S03]  /*15a20*/  VIADD R230, R3, 0x36 ;  /* 0x0000003603e67836 */ /* 0x000fc60000000000 */
[----:B-1----:R-:W-:Y:S01]  /*15a30*/  ISETP.LT.AND P5, PT, R232, UR4, !P0 ;  /* 0x00000004e8007c0c */ /* 0x002fe2000c7a1270 */
[----:B------:R-:W1:Y:S01]  /*15a40*/  LDCU UR4, c[0x0][0x39c] ;  /* 0x00007380ff0477ac */ /* 0x000e620008000800 */
[----:B------:R4:W-:Y:S01]  /*15a50*/  @P4 STG.E desc[UR26][R224.64], R235 ;  /* 0x000000ebe0004986 */ /* 0x0009e2000c10191a */
[C---:B------:R-:W-:Y:S01]  /*15a60*/  VIADD R228, R3.reuse, 0x37 ;  /* 0x0000003703e47836 */ /* 0x040fe20000000000 */
[----:B-1----:R-:W-:Y:S01]  /*15a70*/  ISETP.LT.AND P4, PT, R230, UR4, !P0 ;  /* 0x00000004e6007c0c */ /* 0x002fe2000c781270 */
[----:B------:R-:W1:Y:S01]  /*15a80*/  LDCU UR4, c[0x0][0x39c] ;  /* 0x00007380ff0477ac */ /* 0x000e620008000800 */
[----:B------:R1:W-:Y:S01]  /*15a90*/  @P3 STG.E desc[UR26][R222.64], R238 ;  /* 0x000000eede003986 */ /* 0x0003e2000c10191a */
[C---:B--2---:R-:W-:Y:S01]  /*15aa0*/  VIADD R226, R3.reuse, 0x38 ;  /* 0x0000003803e27836 */ /* 0x044fe20000000000 */
[----:B-1----:R-:W-:Y:S01]  /*15ab0*/  ISETP.LT.AND P3, PT, R228, UR4, !P0 ;  /* 0x00000004e4007c0c */ /* 0x002fe2000c761270 */
[----:B------:R-:W1:Y:S01]  /*15ac0*/  LDCU UR4, c[0x0][0x39c] ;  /* 0x00007380ff0477ac */ /* 0x000e620008000800 */
[----:B------:R2:W-:Y:S01]  /*15ad0*/  @P6 STG.E desc[UR26][R220.64], R237 ;  /* 0x000000eddc006986 */ /* 0x0005e2000c10191a */
[C---:B----4-:R-:W-:Y:S01]  /*15ae0*/  VIADD R224, R3.reuse, 0x39 ;  /* 0x0000003903e07836 */ /* 0x050fe20000000000 */
        /* <DEDUP_REMOVED lines=22> */
[----:B------:R-:W-:Y:S01]  /*15c50*/  @P6 STG.E desc[UR26][R208.64], R243 ;  /* 0x000000f3d0006986 */ /* 0x000fe2000c10191a */
[C---:B----4-:R-:W-:Y:S01]  /*15c60*/  VIADD R212, R3.reuse, 0x3f ;  /* 0x0000003f03d47836 */ /* 0x050fe20000000000 */
[----:B-1----:R-:W-:Y:S01]  /*15c70*/  ISETP.LT.AND P6, PT, R214, UR4, !P0 ;  /* 0x00000004d6007c0c */ /* 0x002fe2000c7c1270 */
[----:B------:R-:W1:Y:S01]  /*15c80*/  LDCU UR4, c[0x0][0x39c] ;  /* 0x00007380ff0477ac */ /* 0x000e620008000800 */
[----:B---3--:R2:W-:Y:S01]  /*15c90*/  @P2 STG.E desc[UR26][R206.64], R246 ;  /* 0x000000f6ce002986 */ /* 0x0085e2000c10191a */
[----:B------:R-:W-:-:S03]  /*15ca0*/  VIADD R210, R3, 0x40 ;  /* 0x0000004003d27836 */ /* 0x000fc60000000000 */
[----:B------:R3:W-:Y:S02]  /*15cb0*/  @P1 STG.E desc[UR26][R204.64], R245 ;  /* 0x000000f5cc001986 */ /* 0x0007e4000c10191a */
[----:B------:R-:W-:Y:S01]  /*15cc0*/  ISETP.LT.AND P1, PT, R210, UR6, !P0 ;  /* 0x00000006d2007c0c */ /* 0x000fe2000c721270 */
[----:B------:R-:W4:Y:S01]  /*15cd0*/  LDCU UR6, c[0x0][0x39c] ;  /* 0x00007380ff0677ac */ /* 0x000f220008000800 */
[----:B-1----:R-:W-:Y:S01]  /*15ce0*/  ISETP.LT.AND P2, PT, R212, UR4, !P0 ;  /* 0x00000004d4007c0c */ /* 0x002fe2000c741270 */
[----:B------:R-:W1:Y:S01]  /*15cf0*/  LDCU UR4, c[0x0][0x39c] ;  /* 0x00007380ff0477ac */ /* 0x000e620008000800 */
[----:B--2---:R-:W-:Y:S01]  /*15d00*/  VIADD R207, R252, UR5 ;  /* 0x00000005fccf7c36 */ /* 0x004fe20008000000 */
[----:B------:R2:W-:Y:S01]  /*15d10*/  @P5 STG.E desc[UR26][R202.64], R248 ;  /* 0x000000f8ca005986 */ /* 0x0005e2000c10191a */
[----:B------:R-:W-:-:S03]  /*15d20*/  VIADD R206, R3, 0x43 ;  /* 0x0000004303ce7836 */ /* 0x000fc60000000000 */
[----:B------:R1:W-:Y:S01]  /*15d30*/  @P4 STG.E desc[UR26][R200.64], R247 ;  /* 0x000000f7c8004986 */ /* 0x0003e2000c10191a */
[----:B------:R-:W-:-:S03]  /*15d40*/  VIADD R209, R3, 0x41 ;  /* 0x0000004103d17836 */ /* 0x000fc60000000000 */
[----:B------:R4:W-:Y:S01]  /*15d50*/  @P3 STG.E desc[UR26][R198.64], R250 ;  /* 0x000000fac6003986 */ /* 0x0009e2000c10191a */
[C---:B---3--:R-:W-:Y:S01]  /*15d60*/  LEA R204, P3, R207.reuse, R2, 0x2 ;  /* 0x00000002cfcc7211 */ /* 0x048fe200078610ff */
[----:B--2---:R-:W-:-:S03]  /*15d70*/  VIADD R203, R207, UR5 ;  /* 0x00000005cfcb7c36 */ /* 0x004fc60008000000 */
[----:B------:R-:W-:Y:S02]  /*15d80*/  LEA.HI.X.SX32 R205, R207, R0, 0x2, P3 ;  /* 0x00000000cfcd7211 */ /* 0x000fe400018f16ff */
[----:B------:R-:W-:Y:S01]  /*15d90*/  ISETP.LT.AND P5, PT, R209, UR7, !P0 ;  /* 0x00000007d1007c0c */ /* 0x000fe2000c7a1270 */
[----:B------:R-:W2:Y:S01]  /*15da0*/  LDCU UR7, c[0x0][0x39c] ;  /* 0x00007380ff0777ac */ /* 0x000ea20008000800 */
[----:B-1----:R-:W-:Y:S01]  /*15db0*/  ISETP.LT.AND P3, PT, R206, UR4, !P0 ;  /* 0x00000004ce007c0c */ /* 0x002fe2000c761270 */
[----:B------:R-:W-:Y:S01]  /*15dc0*/  VIADD R201, R3, 0x44 ;  /* 0x0000004403c97836 */ /* 0x000fe20000000000 */
[----:B------:R-:W1:Y:S01]  /*15dd0*/  LDCU UR4, c[0x0][0x39c] ;  /* 0x00007380ff0477ac */ /* 0x000e620008000800 */
[----:B------:R3:W-:Y:S01]  /*15de0*/  @P6 STG.E desc[UR26][R196.64], R249 ;  /* 0x000000f9c4006986 */ /* 0x0007e2000c10191a */
[----:B------:R-:W-:-:S03]  /*15df0*/  LEA R200, P6, R203, R2, 0x2 ;  /* 0x00000002cbc87211 */ /* 0x000fc600078c10ff */
[----:B------:R1:W-:Y:S01]  /*15e00*/  @P2 STG.E desc[UR26][R204.64], R251 ;  /* 0x000000fbcc002986 */ /* 0x0003e2000c10191a */
[----:B----4-:R-:W-:Y:S01]  /*15e10*/  ISETP.LT.AND P2, PT, R201, UR6, !P0 ;  /* 0x00000006c9007c0c */ /* 0x010fe2000c741270 */
[----:B------:R-:W-:Y:S01]  /*15e20*/  VIADD R202, R3, 0x46 ;  /* 0x0000004603ca7836 */ /* 0x000fe20000000000 */
[----:B------:R-:W-:Y:S01]  /*15e30*/  LEA.HI.X.SX32 R201, R203, R0, 0x2, P6 ;  /* 0x00000000cbc97211 */ /* 0x000fe200030f16ff */
[----:B------:R-:W-:Y:S01]  /*15e40*/  VIADD R199, R3, 0x45 ;  /* 0x0000004503c77836 */ /* 0x000fe20000000000 */
[----:B------:R-:W4:Y:S01]  /*15e50*/  LDCU UR6, c[0x0][0x39c] ;  /* 0x00007380ff0677ac */ /* 0x000f220008000800 */
[----:B---3--:R-:W-:-:S05]  /*15e60*/  VIADD R197, R203, UR5 ;  /* 0x00000005cbc57c36 */ /* 0x008fca0008000000 */
[C---:B------:R-:W-:Y:S01]  /*15e70*/  LEA R196, P6, R197.reuse, R2, 0x2 ;  /* 0x00000002c5c47211 */ /* 0x040fe200078c10ff */
[----:B------:R-:W-:-:S03]  /*15e80*/  VIADD R203, R197, UR5 ;  /* 0x00000005c5cb7c36 */ /* 0x000fc60008000000 */
[----:B------:R-:W-:Y:S01]  /*15e90*/  LEA.HI.X.SX32 R197, R197, R0, 0x2, P6 ;  /* 0x00000000c5c57211 */ /* 0x000fe200030f16ff */
[----:B------:R-:W-:Y:S01]  /*15ea0*/  VIADD R208, R3, 0x42 ;  /* 0x0000004203d07836 */ /* 0x000fe20000000000 */
[----:B------:R3:W-:Y:S01]  /*15eb0*/  @P1 STG.E desc[UR26][R200.64], R132 ;  /* 0x00000084c8001986 */ /* 0x0007e2000c10191a */
[----:B------:R-:W-:-:S03]  /*15ec0*/  LEA R198, P6, R203, R2, 0x2 ;  /* 0x00000002cbc67211 */ /* 0x000fc600078c10ff */
[----:B------:R3:W-:Y:S01]  /*15ed0*/  @P5 STG.E desc[UR26][R196.64], R133 ;  /* 0x00000085c4005986 */ /* 0x0007e2000c10191a */
[----:B-1----:R-:W-:Y:S01]  /*15ee0*/  ISETP.LT.AND P5, PT, R202, UR4, !P0 ;  /* 0x00000004ca007c0c */ /* 0x002fe2000c7a1270 */
[----:B------:R-:W1:Y:S01]  /*15ef0*/  LDCU UR4, c[0x0][0x39c] ;  /* 0x00007380ff0477ac */ /* 0x000e620008000800 */
[----:B--2---:R-:W-:Y:S02]  /*15f00*/  ISETP.LT.AND P1, PT, R199, UR7, !P0 ;  /* 0x00000007c7007c0c */ /* 0x004fe4000c721270 */
[----:B------:R-:W-:Y:S01]  /*15f10*/  ISETP.LT.AND P4, PT, R208, UR8, !P0 ;  /* 0x00000008d0007c0c */ /* 0x000fe2000c781270 */
[----:B------:R-:W2:Y:S01]  /*15f20*/  LDCU UR7, c[0x0][0x39c] ;  /* 0x00007380ff0777ac */ /* 0x000ea20008000800 */
[C---:B------:R-:W-:Y:S01]  /*15f30*/  LEA.HI.X.SX32 R199, R203.reuse, R0, 0x2, P6 ;  /* 0x00000000cbc77211 */ /* 0x040fe200030f16ff */
[----:B------:R-:W-:-:S04]  /*15f40*/  VIADD R203, R203, UR5 ;  /* 0x00000005cbcb7c36 */ /* 0x000fc80008000000 */
[C---:B------:R-:W-:Y:S01]  /*15f50*/  VIADD R205, R203.reuse, UR5 ;  /* 0x00000005cbcd7c36 */ /* 0x040fe20008000000 */
[----:B---3--:R-:W-:Y:S01]  /*15f60*/  LEA R200, P6, R203, R2, 0x2 ;  /* 0x00000002cbc87211 */ /* 0x008fe200078c10ff */
[----:B------:R-:W-:-:S03]  /*15f70*/  VIADD R202, R3, 0x47 ;  /* 0x0000004703ca7836 */ /* 0x000fc60000000000 */
[----:B------:R-:W-:Y:S01]  /*15f80*/  LEA.HI.X.SX32 R201, R203, R0, 0x2, P6 ;  /* 0x00000000cbc97211 */ /* 0x000fe200030f16ff */
[C---:B------:R-:W-:Y:S01]  /*15f90*/  VIADD R203, R205.reuse, UR5 ;  /* 0x00000005cdcb7c36 */ /* 0x040fe20008000000 */
[----:B------:R-:W-:Y:S01]  /*15fa0*/  LEA R132, P6, R205, R2, 0x2 ;  /* 0x00000002cd847211 */ /* 0x000fe200078c10ff */
[----:B------:R-:W-:Y:S01]  /*15fb0*/  VIADD R197, R3, 0x48 ;  /* 0x0000004803c57836 */ /* 0x000fe20000000000 */
[----:B------:R3:W-:Y:S01]  /*15fc0*/  @P4 STG.E desc[UR26][R198.64], R134 ;  /* 0x00000086c6004986 */ /* 0x0007e2000c10191a */
[----:B----4-:R-:W-:Y:S01]  /*15fd0*/  ISETP.LT.AND P4, PT, R202, UR6, !P0 ;  /* 0x00000006ca007c0c */ /* 0x010fe2000c781270 */
[----:B------:R-:W4:Y:S01]  /*15fe0*/  LDCU UR6, c[0x0][0x39c] ;  /* 0x00007380ff0677ac */ /* 0x000f220008000800 */
[----:B------:R-:W-:Y:S01]  /*15ff0*/  LEA.HI.X.SX32 R133, R205, R0, 0x2, P6 ;  /* 0x00000000cd857211 */ /* 0x000fe200030f16ff */
[----:B------:R2:W-:Y:S01]  /*16000*/  @P3 STG.E desc[UR26][R200.64], R135 ;  /* 0x00000087c8003986 */ /* 0x0005e2000c10191a */
[----:B------:R-:W-:Y:S02]  /*16010*/  LEA R196, P6, R203, R2, 0x2 ;  /* 0x00000002cbc47211 */ /* 0x000fe400078c10ff */
[----:B-1----:R-:W-:Y:S01]  /*16020*/  ISETP.LT.AND P3, PT, R197, UR4, !P0 ;  /* 0x00000004c5007c0c */ /* 0x002fe2000c761270 */
[----:B------:R-:W1:Y:S01]  /*16030*/  LDCU UR4, c[0x0][0x39c] ;  /* 0x00007380ff0477ac */ /* 0x000e620008000800 */
[C---:B------:R-:W-:Y:S01]  /*16040*/  LEA.HI.X.SX32 R197, R203.reuse, R0, 0x2, P6 ;  /* 0x00000000cbc57211 */ /* 0x040fe200030f16ff */
[----:B------:R-:W-:-:S02]  /*16050*/  VIADD R203, R203, UR5 ;  /* 0x00000005cbcb7c36 */ /* 0x000fc40008000000 */
[----:B---3--:R-:W-:Y:S01]  /*16060*/  VIADD R134, R3, 0x49 ;  /* 0x0000004903867836 */ /* 0x008fe20000000000 */
[----:B------:R3:W-:Y:S01]  /*16070*/  @P2 STG.E desc[UR26][R132.64], R136 ;  /* 0x0000008884002986 */ /* 0x0007e2000c10191a */
[----:B------:R-:W-:-:S03]  /*16080*/  VIADD R199, R203, UR5 ;  /* 0x00000005cbc77c36 */ /* 0x000fc60008000000 */
[----:B--2---:R-:W-:Y:S01]  /*16090*/  ISETP.LT.AND P2, PT, R134, UR7, !P0 ;  /* 0x0000000786007c0c */ /* 0x004fe2000c741270 */
[----:B------:R-:W2:Y:S01]  /*160a0*/  LDCU UR7, c[0x0][0x39c] ;  /* 0x00007380ff0777ac */ /* 0x000ea20008000800 */
[----:B------:R-:W-:Y:S01]  /*160b0*/  LEA R134, P6, R203, R2, 0x2 ;  /* 0x00000002cb867211 */ /* 0x000fe200078c10ff */
[----:B------:R-:W-:Y:S01]  /*160c0*/  VIADD R198, R3, 0x4a ;  /* 0x0000004a03c67836 */ /* 0x000fe20000000000 */
[----:B------:R1:W-:Y:S02]  /*160d0*/  @P1 STG.E desc[UR26][R196.64], R137 ;  /* 0x00000089c4001986 */ /* 0x0003e4000c10191a */
[----:B------:R-:W-:Y:S01]  /*160e0*/  LEA.HI.X.SX32 R135, R203, R0, 0x2, P6 ;  /* 0x00000000cb877211 */ /* 0x000fe200030f16ff */
[C---:B------:R-:W-:Y:S01]  /*160f0*/  VIADD R201, R199.reuse, UR5 ;  /* 0x00000005c7c97c36 */ /* 0x040fe20008000000 */
[----:B---3--:R-:W-:Y:S01]  /*16100*/  LEA R132, P6, R199, R2, 0x2 ;  /* 0x00000002c7847211 */ /* 0x008fe200078c10ff */
[----:B------:R-:W-:Y:S01]  /*16110*/  VIADD R136, R3, 0x4b ;  /* 0x0000004b03887836 */ /* 0x000fe20000000000 */
[----:B----4-:R-:W-:Y:S01]  /*16120*/  ISETP.LT.AND P1, PT, R198, UR6, !P0 ;  /* 0x00000006c6007c0c */ /* 0x010fe2000c721270 */
[----:B------:R-:W3:Y:S01]  /*16130*/  LDCU UR6, c[0x0][0x39c] ;  /* 0x00007380ff0677ac */ /* 0x000ee20008000800 */
[----:B------:R4:W-:Y:S01]  /*16140*/  @P5 STG.E desc[UR26][R134.64], R138 ;  /* 0x0000008a86005986 */ /* 0x0009e2000c10191a */
[----:B------:R-:W-:Y:S01]  /*16150*/  LEA.HI.X.SX32 R133, R199, R0, 0x2, P6 ;  /* 0x00000000c7857211 */ /* 0x000fe200030f16ff */
[----:B------:R-:W-:Y:S01]  /*16160*/  VIADD R199, R201, UR5 ;  /* 0x00000005c9c77c36 */ /* 0x000fe20008000000 */
[----:B-1----:R-:W-:Y:S01]  /*16170*/  ISETP.LT.AND P5, PT, R136, UR4, !P0 ;  /* 0x0000000488007c0c */ /* 0x002fe2000c7a1270 */
[----:B------:R-:W-:Y:S01]  /*16180*/  VIADD R197, R3, 0x4c ;  /* 0x0000004c03c57836 */ /* 0x000fe20000000000 */
[C---:B------:R-:W-:Y:S01]  /*16190*/  LEA R136, P6, R201.reuse, R2, 0x2 ;  /* 0x00000002c9887211 */ /* 0x040fe200078c10ff */
[----:B------:R-:W1:Y:S03]  /*161a0*/  LDCU UR4, c[0x0][0x39c] ;  /* 0x00007380ff0477ac */ /* 0x000e660008000800 */
[----:B------:R-:W-:-:S02]  /*161b0*/  LEA.HI.X.SX32 R137, R201, R0, 0x2, P6 ;  /* 0x00000000c9897211 */ /* 0x000fc400030f16ff */
[----:B------:R-:W-:Y:S01]  /*161c0*/  LEA R196, P6, R199, R2, 0x2 ;  /* 0x00000002c7c47211 */ /* 0x000fe200078c10ff */
[----:B------:R1:W-:Y:S01]  /*161d0*/  @P4 STG.E desc[UR26][R132.64], R139 ;  /* 0x0000008b84004986 */ /* 0x0003e2000c10191a */
[----:B--2---:R-:W-:Y:S01]  /*161e0*/  ISETP.LT.AND P4, PT, R197, UR7, !P0 ;  /* 0x00000007c5007c0c */ /* 0x004fe2000c781270 */
[----:B------:R-:W-:Y:S01]  /*161f0*/  VIADD R198, R3, 0x4d ;  /* 0x0000004d03c67836 */ /* 0x000fe20000000000 */
[C---:B------:R-:W-:Y:S01]  /*16200*/  LEA.HI.X.SX32 R197, R199.reuse, R0, 0x2, P6 ;  /* 0x00000000c7c57211 */ /* 0x040fe200030f16ff */
[----:B------:R-:W2:Y:S01]  /*16210*/  LDCU UR7, c[0x0][0x39c] ;  /* 0x00007380ff0777ac */ /* 0x000ea20008000800 */
[----:B------:R-:W-:Y:S01]  /*16220*/  VIADD R199, R199, UR5 ;  /* 0x00000005c7c77c36 */ /* 0x000fe20008000000 */
[----:B------:R2:W-:Y:S01]  /*16230*/  @P3 STG.E desc[UR26][R136.64], R140 ;  /* 0x0000008c88003986 */ /* 0x0005e2000c10191a */
[----:B---3--:R-:W-:Y:S01]  /*16240*/  ISETP.LT.AND P3, PT, R198, UR6, !P0 ;  /* 0x00000006c6007c0c */ /* 0x008fe2000c761270 */
[----:B------:R-:W3:Y:S01]  /*16250*/  LDCU UR6, c[0x0][0x39c] ;  /* 0x00007380ff0677ac */ /* 0x000ee20008000800 */
[----:B----4-:R-:W-:Y:S01]  /*16260*/  VIADD R135, R3, 0x4e ;  /* 0x0000004e03877836 */ /* 0x010fe20000000000 */
[----:B------:R4:W-:Y:S01]  /*16270*/  @P2 STG.E desc[UR26][R196.64], R141 ;  /* 0x0000008dc4002986 */ /* 0x0009e2000c10191a */
[C---:B-1----:R-:W-:Y:S01]  /*16280*/  VIADD R139, R199.reuse, UR5 ;  /* 0x00000005c78b7c36 */ /* 0x042fe20008000000 */
[----:B------:R-:W-:-:S04]  /*16290*/  LEA R132, P2, R199, R2, 0x2 ;  /* 0x00000002c7847211 */ /* 0x000fc800078410ff */
[----:B------:R-:W-:Y:S02]  /*162a0*/  LEA R134, P6, R139, R2, 0x2 ;  /* 0x000000028b867211 */ /* 0x000fe400078c10ff */
[-C--:B------:R-:W-:Y:S01]  /*162b0*/  LEA.HI.X.SX32 R133, R199, R0.reuse, 0x2, P2 ;  /* 0x00000000c7857211 */ /* 0x080fe200010f16ff */
[----:B--2---:R-:W-:Y:S01]  /*162c0*/  VIADD R136, R3, 0x4f ;  /* 0x0000004f03887836 */ /* 0x004fe20000000000 */
[----:B------:R-:W-:Y:S01]  /*162d0*/  ISETP.LT.AND P2, PT, R135, UR4, !P0 ;  /* 0x0000000487007c0c */ /* 0x000fe2000c741270 */
[----:B------:R-:W1:Y:S01]  /*162e0*/  LDCU UR4, c[0x0][0x39c] ;  /* 0x00007380ff0477ac */ /* 0x000e620008000800 */
[C---:B------:R-:W-:Y:S01]  /*162f0*/  LEA.HI.X.SX32 R135, R139.reuse, R0, 0x2, P6 ;  /* 0x000000008b877211 */ /* 0x040fe200030f16ff */
[----:B------:R-:W-:Y:S01]  /*16300*/  VIADD R139, R139, UR5 ;  /* 0x000000058b8b7c36 */ /* 0x000fe20008000000 */
[----:B------:R2:W-:Y:S01]  /*16310*/  @P1 STG.E desc[UR26][R132.64], R142 ;  /* 0x0000008e84001986 */ /* 0x0005e2000c10191a */
[----:B------:R-:W-:Y:S01]  /*16320*/  ISETP.LT.AND P1, PT, R136, UR7, !P0 ;  /* 0x0000000788007c0c */ /* 0x000fe2000c721270 */
[----:B------:R-:W-:Y:S01]  /*16330*/  VIADD R138, R3, 0x50 ;  /* 0x00000050038a7836 */ /* 0x000fe20000000000 */
[----:B------:R-:W1:Y:S01]  /*16340*/  LDCU UR7, c[0x0][0x39c] ;  /* 0x00007380ff0777ac */ /* 0x000e620008000800 */
[----:B------:R1:W-:Y:S01]  /*16350*/  @P5 STG.E desc[UR26][R134.64], R143 ;  /* 0x0000008f86005986 */ /* 0x0003e2000c10191a */
[C---:B------:R-:W-:Y:S01]  /*16360*/  LEA R136, P5, R139.reuse, R2, 0x2 ;  /* 0x000000028b887211 */ /* 0x040fe200078a10ff */
[----:B----4-:R-:W-:-:S03]  /*16370*/  VIADD R141, R139, UR5 ;  /* 0x000000058b8d7c36 */ /* 0x010fc60008000000 */
[----:B------:R-:W-:Y:S02]  /*16380*/  LEA.HI.X.SX32 R137, R139, R0, 0x2, P5 ;  /* 0x000000008b897211 */ /* 0x000fe400028f16ff */
[----:B---3--:R-:W-:Y:S01]  /*16390*/  ISETP.LT.AND P5, PT, R138, UR6, !P0 ;  /* 0x000000068a007c0c */ /* 0x008fe2000c7a1270 */
[----:B------:R-:W3:Y:S01]  /*163a0*/  LDCU UR6, c[0x0][0x39c] ;  /* 0x00007380ff0677ac */ /* 0x000ee20008000800 */
[----:B--2---:R-:W-:Y:S01]  /*163b0*/  VIADD R133, R3, 0x51 ;  /* 0x0000005103857836 */ /* 0x004fe20000000000 */
[C---:B------:R-:W-:Y:S01]  /*163c0*/  LEA R132, P6, R141.reuse, R2, 0x2 ;  /* 0x000000028d847211 */ /* 0x040fe200078c10ff */
[----:B-1----:R-:W-:Y:S01]  /*163d0*/  VIADD R135, R141, UR5 ;  /* 0x000000058d877c36 */ /* 0x002fe20008000000 */
[----:B------:R1:W-:Y:S02]  /*163e0*/  @P4 STG.E desc[UR26][R136.64], R144 ;  /* 0x0000009088004986 */ /* 0x0003e4000c10191a */
[----:B------:R-:W-:Y:S01]  /*163f0*/  ISETP.LT.AND P4, PT, R133, UR4, !P0 ;  /* 0x0000000485007c0c */ /* 0x000fe2000c781270 */
[----:B------:R-:W-:Y:S01]  /*16400*/  VIADD R139, R3, 0x52 ;  /* 0x00000052038b7836 */ /* 0x000fe20000000000 */
[----:B------:R-:W-:Y:S01]  /*16410*/  LEA.HI.X.SX32 R133, R141, R0, 0x2, P6 ;  /* 0x000000008d857211 */ /* 0x000fe200030f16ff */
[C---:B------:R-:W-:Y:S01]  /*16420*/  VIADD R141, R135.reuse, UR5 ;  /* 0x00000005878d7c36 */ /* 0x040fe20008000000 */
[C---:B------:R-:W-:Y:S01]  /*16430*/  LEA R134, P6, R135.reuse, R2, 0x2 ;  /* 0x0000000287867211 */ /* 0x040fe200078c10ff */
[----:B------:R-:W2:Y:S03]  /*16440*/  LDCU UR4, c[0x0][0x39c] ;  /* 0x00007380ff0477ac */ /* 0x000ea60008000800 */
[----:B------:R-:W-:-:S02]  /*16450*/  LEA.HI.X.SX32 R135, R135, R0, 0x2, P6 ;  /* 0x0000000087877211 */ /* 0x000fc400030f16ff */
[----:B------:R-:W-:Y:S01]  /*16460*/  LEA R138, P6, R141, R2, 0x2 ;  /* 0x000000028d8a7211 */ /* 0x000fe200078c10ff */
[----:B-1----:R-:W-:Y:S01]  /*16470*/  VIADD R136, R3, 0x53 ;  /* 0x0000005303887836 */ /* 0x002fe20000000000 */
[----:B------:R1:W-:Y:S01]  /*16480*/  @P3 STG.E desc[UR26][R132.64], R145 ;  /* 0x0000009184003986 */ /* 0x0003e2000c10191a */
[----:B------:R-:W-:Y:S01]  /*16490*/  ISETP.LT.AND P3, PT, R139, UR7, !P0 ;  /* 0x000000078b007c0c */ /* 0x000fe2000c761270 */
[----:B------:R-:W4:Y:S01]  /*164a0*/  LDCU UR7, c[0x0][0x39c] ;  /* 0x00007380ff0777ac */ /* 0x000f220008000800 */
[C---:B------:R-:W-:Y:S01]  /*164b0*/  LEA.HI.X.SX32 R139, R141.reuse, R0, 0x2, P6 ;  /* 0x000000008d8b7211 */ /* 0x040fe200030f16ff */
[----:B------:R2:W-:Y:S01]  /*164c0*/  @P2 STG.E desc[UR26][R134.64], R146 ;  /* 0x0000009286002986 */ /* 0x0005e2000c10191a */
[----:B---3--:R-:W-:Y:S01]  /*164d0*/  ISETP.LT.AND P2, PT, R136, UR6, !P0 ;  /* 0x0000000688007c0c */ /* 0x008fe2000c741270 */
[----:B------:R-:W-:Y:S01]  /*164e0*/  VIADD R141, R141, UR5 ;  /* 0x000000058d8d7c36 */ /* 0x000fe20008000000 */
[----:B------:R-:W3:Y:S01]  /*164f0*/  LDCU UR6, c[0x0][0x39c] ;  /* 0x00007380ff0677ac */ /* 0x000ee20008000800 */
[----:B------:R-:W-:-:S02]  /*16500*/  VIADD R136, R3, 0x54 ;  /* 0x0000005403887836 */ /* 0x000fc40000000000 */
[C---:B------:R-:W-:Y:S01]  /*16510*/  VIADD R137, R141.reuse, UR5 ;  /* 0x000000058d897c36 */ /* 0x040fe20008000000 */
[C---:B-1----:R-:W-:Y:S01]  /*16520*/  LEA R132, P6, R141.reuse, R2, 0x2 ;  /* 0x000000028d847211 */ /* 0x042fe200078c10ff */
[----:B------:R1:W-:Y:S03]  /*16530*/  @P1 STG.E desc[UR26][R138.64], R147 ;  /* 0x000000938a001986 */ /* 0x0003e6000c10191a */
[----:B------:R-:W-:Y:S01]  /*16540*/  LEA.HI.X.SX32 R133, R141, R0, 0x2, P6 ;  /* 0x000000008d857211 */ /* 0x000fe200030f16ff */
[C---:B------:R-:W-:Y:S01]  /*16550*/  VIADD R141, R137.reuse, UR5 ;  /* 0x00000005898d7c36 */ /* 0x040fe20008000000 */
[----:B--2---:R-:W-:Y:S02]  /*16560*/  LEA R134, P6, R137, R2, 0x2 ;  /* 0x0000000289867211 */ /* 0x004fe400078c10ff */
[----:B------:R-:W-:Y:S01]  /*16570*/  ISETP.LT.AND P1, PT, R136, UR4, !P0 ;  /* 0x0000000488007c0c */ /* 0x000fe2000c721270 */
[----:B------:R-:W2:Y:S01]  /*16580*/  LDCU UR4, c[0x0][0x39c] ;  /* 0x00007380ff0477ac */ /* 0x000ea20008000800 */
[----:B------:R-:W-:Y:S01]  /*16590*/  VIADD R140, R3, 0x55 ;  /* 0x00000055038c7836 */ /* 0x000fe20000000000 */
[----:B------:R-:W-:-:S02]  /*165a0*/  LEA.HI.X.SX32 R135, R137, R0, 0x2, P6 ;  /* 0x0000000089877211 */ /* 0x000fc400030f16ff */
[----:B------:R-:W-:Y:S01]  /*165b0*/  LEA R136, P6, R141, R2, 0x2 ;  /* 0x000000028d887211 */ /* 0x000fe200078c10ff */
[----:B------:R2:W-:Y:S01]  /*165c0*/  @P5 STG.E desc[UR26][R132.64], R148 ;  /* 0x0000009484005986 */ /* 0x0005e2000c10191a */
[----:B---3--:R-:W-:Y:S01]  /*165d0*/  ISETP.LT.AND P5, PT, R140, UR6, !P0 ;  /* 0x000000068c007c0c */ /* 0x008fe2000c7a1270 */
[----:B-1----:R-:W-:Y:S01]  /*165e0*/  VIADD R138, R3, 0x56 ;  /* 0x00000056038a7836 */ /* 0x002fe20000000000 */
[C---:B------:R-:W-:Y:S01]  /*165f0*/  LEA.HI.X.SX32 R137, R141.reuse, R0, 0x2, P6 ;  /* 0x000000008d897211 */ /* 0x040fe200030f16ff */
[----:B------:R-:W1:Y:S01]  /*16600*/  LDCU UR6, c[0x0][0x39c] ;  /* 0x00007380ff0677ac */ /* 0x000e620008000800 */
[----:B------:R-:W-:Y:S01]  /*16610*/  VIADD R141, R141, UR5 ;  /* 0x000000058d8d7c36 */ /* 0x000fe20008000000 */
[----:B------:R3:W-:Y:S01]  /*16620*/  @P4 STG.E desc[UR26][R134.64], R149 ;  /* 0x0000009586004986 */ /* 0x0007e2000c10191a */
[----:B----4-:R-:W-:Y:S01]  /*16630*/  ISETP.LT.AND P4, PT, R138, UR7, !P0 ;  /* 0x000000078a007c0c */ /* 0x010fe2000c781270 */
[----:B------:R-:W4:Y:S01]  /*16640*/  LDCU UR7, c[0x0][0x39c] ;  /* 0x00007380ff0777ac */ /* 0x000f220008000800 */
[----:B------:R-:W-:-:S02]  /*16650*/  VIADD R139, R141, UR5 ;  /* 0x000000058d8b7c36 */ /* 0x000fc40008000000 */
[----:B------:R-:W-:Y:S01]  /*16660*/  VIADD R138, R3, 0x57 ;  /* 0x00000057038a7836 */ /* 0x000fe20000000000 */
[C---:B--2---:R-:W-:Y:S01]  /*16670*/  LEA R132, P6, R141.reuse, R2, 0x2 ;  /* 0x000000028d847211 */ /* 0x044fe200078c10ff */
[----:B------:R2:W-:Y:S03]  /*16680*/  @P3 STG.E desc[UR26][R136.64], R150 ;  /* 0x0000009688003986 */ /* 0x0005e6000c10191a */
[----:B------:R-:W-:Y:S01]  /*16690*/  LEA.HI.X.SX32 R133, R141, R0, 0x2, P6 ;  /* 0x000000008d857211 */ /* 0x000fe200030f16ff */
[C---:B------:R-:W-:Y:S01]  /*166a0*/  VIADD R141, R139.reuse, UR5 ;  /* 0x000000058b8d7c36 */ /* 0x040fe20008000000 */
[----:B---3--:R-:W-:Y:S02]  /*166b0*/  LEA R134, P6, R139, R2, 0x2 ;  /* 0x000000028b867211 */ /* 0x008fe400078c10ff */
[----:B------:R-:W-:Y:S01]  /*166c0*/  ISETP.LT.AND P3, PT, R138, UR4, !P0 ;  /* 0x000000048a007c0c */ /* 0x000fe2000c761270 */
[----:B------:R-:W3:Y:S01]  /*166d0*/  LDCU UR4, c[0x0][0x39c] ;  /* 0x00007380ff0477ac */ /* 0x000ee20008000800 */
[----:B------:R-:W-:Y:S01]  /*166e0*/  VIADD R138, R3, 0x58 ;  /* 0x00000058038a7836 */ /* 0x000fe20000000000 */
[----:B------:R-:W-:Y:S01]  /*166f0*/  LEA.HI.X.SX32 R135, R139, R0, 0x2, P6 ;  /* 0x000000008b877211 */ /* 0x000fe200030f16ff */
[C---:B------:R-:W-:Y:S01]  /*16700*/  VIADD R143, R141.reuse, UR5 ;  /* 0x000000058d8f7c36 */ /* 0x040fe20008000000 */
[----:B--2---:R-:W-:Y:S01]  /*16710*/  LEA R136, P6, R141, R2, 0x2 ;  /* 0x000000028d887211 */ /* 0x004fe200078c10ff */
[----:B------:R2:W-:Y:S01]  /*16720*/  @P2 STG.E desc[UR26][R132.64], R151 ;  /* 0x0000009784002986 */ /* 0x0005e2000c10191a */
[----:B-1----:R-:W-:Y:S01]  /*16730*/  ISETP.LT.AND P2, PT, R138, UR6, !P0 ;  /* 0x000000068a007c0c */ /* 0x002fe2000c741270 */
[----:B------:R-:W-:Y:S01]  /*16740*/  VIADD R139, R3, 0x59 ;  /* 0x00000059038b7836 */ /* 0x000fe20000000000 */
[----:B------:R-:W-:Y:S01]  /*16750*/  LEA.HI.X.SX32 R137, R141, R0, 0x2, P6 ;  /* 0x000000008d897211 */ /* 0x000fe200030f16ff */
[----:B------:R-:W1:Y:S01]  /*16760*/  LDCU UR6, c[0x0][0x39c] ;  /* 0x00007380ff0677ac */ /* 0x000e620008000800 */
[----:B------:R-:W-:Y:S01]  /*16770*/  LEA R138, P6, R143, R2, 0x2 ;  /* 0x000000028f8a7211 */ /* 0x000fe200078c10ff */
[----:B------:R2:W-:Y:S01]  /*16780*/  @P1 STG.E desc[UR26][R134.64], R152 ;  /* 0x0000009886001986 */ /* 0x0005e2000c10191a */
[----:B----4-:R-:W-:Y:S01]  /*16790*/  ISETP.LT.AND P1, PT, R139, UR7, !P0 ;  /* 0x000000078b007c0c */ /* 0x010fe2000c721270 */
[----:B------:R-:W-:Y:S01]  /*167a0*/  VIADD R140, R3, 0x5a ;  /* 0x0000005a038c7836 */ /* 0x000fe20000000000 */
[C---:B------:R-:W-:Y:S01]  /*167b0*/  LEA.HI.X.SX32 R139, R143.reuse, R0, 0x2, P6 ;  /* 0x000000008f8b7211 */ /* 0x040fe200030f16ff */
[----:B------:R-:W4:Y:S01]  /*167c0*/  LDCU UR7, c[0x0][0x39c] ;  /* 0x00007380ff0777ac */ /* 0x000f220008000800 */
[----:B------:R-:W-:Y:S01]  /*167d0*/  VIADD R143, R143, UR5 ;  /* 0x000000058f8f7c36 */ /* 0x000fe20008000000 */
[----:B------:R1:W-:Y:S01]  /*167e0*/  @P5 STG.E desc[UR26][R136.64], R153 ;  /* 0x0000009988005986 */ /* 0x0003e2000c10191a */
[----:B---3--:R-:W-:Y:S01]  /*167f0*/  ISETP.LT.AND P5, PT, R140, UR4, !P0 ;  /* 0x000000048c007c0c */ /* 0x008fe2000c7a1270 */
[----:B------:R-:W3:Y:S01]  /*16800*/  LDCU UR4, c[0x0][0x39c] ;  /* 0x00007380ff0477ac */ /* 0x000ee20008000800 */
[C---:B------:R-:W-:Y:S01]  /*16810*/  VIADD R141, R143.reuse, UR5 ;  /* 0x000000058f8d7c36 */ /* 0x040fe20008000000 */
[----:B------:R4:W-:Y:S01]  /*16820*/  @P4 STG.E desc[UR26][R138.64], R154 ;  /* 0x0000009a8a004986 */ /* 0x0009e2000c10191a */
[----:B--2---:R-:W-:Y:S01]  /*16830*/  LEA R132, P4, R143, R2, 0x2 ;  /* 0x000000028f847211 */ /* 0x004fe200078810ff */
[----:B------:R-:W-:-:S02]  /*16840*/  VIADD R135, R3, 0x5b ;  /* 0x0000005b03877836 */ /* 0x000fc40000000000 */
[----:B------:R-:W-:Y:S02]  /*16850*/  LEA R134, P6, R141, R2, 0x2 ;  /* 0x000000028d867211 */ /* 0x000fe400078c10ff */
[-C--:B------:R-:W-:Y:S02]  /*16860*/  LEA.HI.X.SX32 R133, R143, R0.reuse, 0x2, P4 ;  /* 0x000000008f857211 */ /* 0x080fe400020f16ff */
[----:B-1----:R-:W-:Y:S01]  /*16870*/  ISETP.LT.AND P4, PT, R135, UR6, !P0 ;  /* 0x0000000687007c0c */ /* 0x002fe2000c781270 */
[----:B------:R-:W1:Y:S01]  /*16880*/  LDCU UR6, c[0x0][0x39c] ;  /* 0x00007380ff0677ac */ /* 0x000e620008000800 */
[----:B------:R-:W-:Y:S01]  /*16890*/  VIADD R136, R3, 0x5c ;  /* 0x0000005c03887836 */ /* 0x000fe20000000000 */
[C---:B------:R-:W-:Y:S01]  /*168a0*/  LEA.HI.X.SX32 R135, R141.reuse, R0, 0x2, P6 ;  /* 0x000000008d877211 */ /* 0x040fe200030f16ff */
[----:B------:R-:W-:Y:S01]  /*168b0*/  VIADD R141, R141, UR5 ;  /* 0x000000058d8d7c36 */ /* 0x000fe20008000000 */
[----:B------:R2:W-:Y:S01]  /*168c0*/  @P3 STG.E desc[UR26][R132.64], R155 ;  /* 0x0000009b84003986 */ /* 0x0005e2000c10191a */
[----:B----4-:R-:W-:Y:S01]  /*168d0*/  VIADD R138, R3, 0x5d ;  /* 0x0000005d038a7836 */ /* 0x010fe20000000000 */
[----:B------:R-:W-:Y:S01]  /*168e0*/  ISETP.LT.AND P3, PT, R136, UR7, !P0 ;  /* 0x0000000788007c0c */ /* 0x000fe2000c761270 */
[----:B------:R-:W4:Y:S01]  /*168f0*/  LDCU UR7, c[0x0][0x39c] ;  /* 0x00007380ff0777ac */ /* 0x000f220008000800 */
[----:B------:R1:W-:Y:S01]  /*16900*/  @P2 STG.E desc[UR26][R134.64], R156 ;  /* 0x0000009c86002986 */ /* 0x0003e2000c10191a */
[C---:B------:R-:W-:Y:S01]  /*16910*/  LEA R136, P2, R141.reuse, R2, 0x2 ;  /* 0x000000028d887211 */ /* 0x040fe200078410ff */
[----:B------:R-:W-:-:S03]  /*16920*/  VIADD R139, R141, UR5 ;  /* 0x000000058d8b7c36 */ /* 0x000fc60008000000 */
        /* <DEDUP_REMOVED lines=8> */
[----:B------:R-:W2:Y:S01]  /*169b0*/  LDCU UR6, c[0x0][0x39c] ;  /* 0x00007380ff0677ac */ /* 0x000ea20008000800 */
[----:B------:R-:W-:Y:S01]  /*169c0*/  LEA.HI.X.SX32 R133, R139, R0, 0x2, P6 ;  /* 0x000000008b857211 */ /* 0x000fe200030f16ff */
[C---:B------:R-:W-:Y:S01]  /*169d0*/  VIADD R141, R135.reuse, UR5 ;  /* 0x00000005878d7c36 */ /* 0x040fe20008000000 */
[----:B------:R-:W-:Y:S01]  /*169e0*/  LEA R134, P6, R135, R2, 0x2 ;  /* 0x0000000287867211 */ /* 0x000fe200078c10ff */
[----:B------:R-:W-:-:S03]  /*169f0*/  VIADD R139, R3, 0x5f ;  /* 0x0000005f038b7836 */ /* 0x000fc60000000000 */
[----:B------:R-:W-:Y:S02]  /*16a00*/  LEA.HI.X.SX32 R135, R135, R0, 0x2, P6 ;  /* 0x0000000087877211 */ /* 0x000fe400030f16ff */
[----:B------:R-:W-:Y:S01]  /*16a10*/  LEA R138, P6, R141, R2, 0x2 ;  /* 0x000000028d8a7211 */ /* 0x000fe200078c10ff */
[----:B-1----:R-:W-:Y:S01]  /*16a20*/  VIADD R136, R3, 0x60 ;  /* 0x0000006003887836 */ /* 0x002fe20000000000 */
[----:B------:R1:W-:Y:S01]  /*16a30*/  @P5 STG.E desc[UR26][R132.64], R158 ;  /* 0x0000009e84005986 */ /* 0x0003e2000c10191a */
[----:B----4-:R-:W-:Y:S01]  /*16a40*/  ISETP.LT.AND P5, PT, R139, UR7, !P0 ;  /* 0x000000078b007c0c */ /* 0x010fe2000c7a1270 */
        /* <DEDUP_REMOVED lines=273> */
[----:B------:R-:W-:Y:S01]  /*17b60*/  VIADD R136, R3, 0x88 ;  /* 0x0000008803887836 */ /* 0x000fe20000000000 */
[C---:B------:R-:W-:Y:S01]  /*17b70*/  LEA.HI.X.SX32 R139, R141.reuse, R0, 0x2, P6 ;  /* 0x000000008d8b7211 */ /* 0x040fe200030f16ff */
[----:B------:R4:W-:Y:S01]  /*17b80*/  @P5 STG.E desc[UR26][R134.64], R70 ;  /* 0x0000004686005986 */ /* 0x0009e2000c10191a */
[----:B---3--:R-:W-:Y:S01]  /*17b90*/  ISETP.LT.AND P5, PT, R68, UR6, !P0 ;  /* 0x0000000644007c0c */ /* 0x008fe2000c7a1270 */
[----:B------:R-:W-:Y:S01]  /*17ba0*/  VIADD R141, R141, UR5 ;  /* 0x000000058d8d7c36 */ /* 0x000fe20008000000 */
[----:B------:R-:W3:Y:S04]  /*17bb0*/  LDCU UR6, c[0x0][0x39c] ;  /* 0x00007380ff0677ac */ /* 0x000ee80008000800 */
[C---:B------:R-:W-:Y:S01]  /*17bc0*/  LEA R68, P6, R141.reuse, R2, 0x2 ;  /* 0x000000028d447211 */ /* 0x040fe200078c10ff */
[C---:B-1----:R-:W-:Y:S01]  /*17bd0*/  VIADD R133, R141.reuse, UR5 ;  /* 0x000000058d857c36 */ /* 0x042fe20008000000 */
[----:B------:R-:W1:Y:S02]  /*17be0*/  LDCU UR7, c[0x0][0x39c] ;  /* 0x00007380ff0777ac */ /* 0x000e640008000800 */
[----:B------:R-:W-:Y:S01]  /*17bf0*/  LEA.HI.X.SX32 R69, R141, R0, 0x2, P6 ;  /* 0x000000008d457211 */ /* 0x000fe200030f16ff */
[C---:B----4-:R-:W-:Y:S01]  /*17c00*/  VIADD R135, R133.reuse, UR5 ;  /* 0x0000000585877c36 */ /* 0x050fe20008000000 */
[----:B------:R-:W-:Y:S01]  /*17c10*/  LEA R132, P6, R133, R2, 0x2 ;  /* 0x0000000285847211 */ /* 0x000fe200078c10ff */
[----:B------:R4:W-:Y:S01]  /*17c20*/  @P4 STG.E desc[UR26][R138.64], R71 ;  /* 0x000000478a004986 */ /* 0x0009e2000c10191a */
[----:B--2---:R-:W-:Y:S01]  /*17c30*/  ISETP.LT.AND P4, PT, R136, UR4, !P0 ;  /* 0x0000000488007c0c */ /* 0x004fe2000c781270 */
[----:B------:R-:W2:Y:S01]  /*17c40*/  LDCU UR4, c[0x0][0x39c] ;  /* 0x00007380ff0477ac */ /* 0x000ea20008000800 */
[----:B------:R-:W-:Y:S01]  /*17c50*/  VIADD R134, R3, 0x89 ;  /* 0x0000008903867836 */ /* 0x000fe20000000000 */
[----:B------:R-:W-:-:S02]  /*17c60*/  LEA.HI.X.SX32 R133, R133, R0, 0x2, P6 ;  /* 0x0000000085857211 */ /* 0x000fc400030f16ff */
[----:B------:R-:W-:Y:S01]  /*17c70*/  LEA R70, P6, R135, R2, 0x2 ;  /* 0x0000000287467211 */ /* 0x000fe200078c10ff */
[----:B------:R2:W-:Y:S01]  /*17c80*/  @P3 STG.E desc[UR26][R68.64], R72 ;  /* 0x0000004844003986 */ /* 0x0005e2000c10191a */
[----:B---3--:R-:W-:Y:S01]  /*17c90*/  ISETP.LT.AND P3, PT, R134, UR6, !P0 ;  /* 0x0000000686007c0c */ /* 0x008fe2000c761270 */
[----:B------:R-:W-:Y:S01]  /*17ca0*/  VIADD R134, R3, 0x8a ;  /* 0x0000008a03867836 */ /* 0x000fe20000000000 */
[----:B------:R-:W3:Y:S01]  /*17cb0*/  LDCU UR6, c[0x0][0x39c] ;  /* 0x00007380ff0677ac */ /* 0x000ee20008000800 */
[C---:B----4-:R-:W-:Y:S01]  /*17cc0*/  LEA.HI.X.SX32 R71, R135.reuse, R0, 0x2, P6 ;  /* 0x0000000087477211 */ /* 0x050fe200030f16ff */
[----:B------:R-:W-:Y:S01]  /*17cd0*/  VIADD R135, R135, UR5 ;  /* 0x0000000587877c36 */ /* 0x000fe20008000000 */
[----:B------:R4:W-:Y:S01]  /*17ce0*/  @P2 STG.E desc[UR26][R132.64], R73 ;  /* 0x0000004984002986 */ /* 0x0009e2000c10191a */
[----:B-1----:R-:W-:Y:S01]  /*17cf0*/  ISETP.LT.AND P2, PT, R134, UR7, !P0 ;  /* 0x0000000786007c0c */ /* 0x002fe2000c741270 */
[----:B------:R-:W-:Y:S01]  /*17d00*/  VIADD R134, R3, 0x8b ;  /* 0x0000008b03867836 */ /* 0x000fe20000000000 */
[----:B------:R-:W1:Y:S01]  /*17d10*/  LDCU UR7, c[0x0][0x39c] ;  /* 0x00007380ff0777ac */ /* 0x000e620008000800 */
[C---:B------:R-:W-:Y:S01]  /*17d20*/  VIADD R137, R135.reuse, UR5 ;  /* 0x0000000587897c36 */ /* 0x040fe20008000000 */
[C---:B--2---:R-:W-:Y:S01]  /*17d30*/  LEA R68, P6, R135.reuse, R2, 0x2 ;  /* 0x0000000287447211 */ /* 0x044fe200078c10ff */
[----:B------:R2:W-:Y:S01]  /*17d40*/  @P1 STG.E desc[UR26][R70.64], R74 ;  /* 0x0000004a46001986 */ /* 0x0005e2000c10191a */
[----:B------:R-:W-:Y:S01]  /*17d50*/  ISETP.LT.AND P1, PT, R134, UR4, !P0 ;  /* 0x0000000486007c0c */ /* 0x000fe2000c721270 */
[----:B------:R-:W1:Y:S01]  /*17d60*/  LDCU UR4, c[0x0][0x39c] ;  /* 0x00007380ff0477ac */ /* 0x000e620008000800 */
[----:B------:R-:W-:-:S02]  /*17d70*/  LEA.HI.X.SX32 R69, R135, R0, 0x2, P6 ;  /* 0x0000000087457211 */ /* 0x000fc400030f16ff */
[C---:B------:R-:W-:Y:S01]  /*17d80*/  LEA R72, P6, R137.reuse, R2, 0x2 ;  /* 0x0000000289487211 */ /* 0x040fe200078c10ff */
[----:B----4-:R-:W-:Y:S02]  /*17d90*/  VIADD R133, R137, UR5 ;  /* 0x0000000589857c36 */ /* 0x010fe40008000000 */
[----:B------:R-:W-:Y:S01]  /*17da0*/  VIADD R132, R3, 0x8c ;  /* 0x0000008c03847836 */ /* 0x000fe20000000000 */
[----:B------:R-:W-:Y:S01]  /*17db0*/  LEA.HI.X.SX32 R73, R137, R0, 0x2, P6 ;  /* 0x0000000089497211 */ /* 0x000fe200030f16ff */
[C---:B------:R-:W-:Y:S01]  /*17dc0*/  VIADD R135, R133.reuse, UR5 ;  /* 0x0000000585877c36 */ /* 0x040fe20008000000 */
[----:B--2---:R-:W-:Y:S01]  /*17dd0*/  LEA R70, P6, R133, R2, 0x2 ;  /* 0x0000000285467211 */ /* 0x004fe200078c10ff */
[----:B------:R2:W-:Y:S01]  /*17de0*/  @P5 STG.E desc[UR26][R68.64], R75 ;  /* 0x0000004b44005986 */ /* 0x0005e2000c10191a */
[----:B---3--:R-:W-:Y:S01]  /*17df0*/  ISETP.LT.AND P5, PT, R132, UR6, !P0 ;  /* 0x0000000684007c0c */ /* 0x008fe2000c7a1270 */
[----:B------:R-:W-:Y:S01]  /*17e00*/  VIADD R74, R3, 0x8d ;  /* 0x0000008d034a7836 */ /* 0x000fe20000000000 */
[----:B------:R-:W-:Y:S01]  /*17e10*/  LEA.HI.X.SX32 R71, R133, R0, 0x2, P6 ;  /* 0x0000000085477211 */ /* 0x000fe200030f16ff */
[----:B------:R-:W3:Y:S01]  /*17e20*/  LDCU UR6, c[0x0][0x39c] ;  /* 0x00007380ff0677ac */ /* 0x000ee20008000800 */
[----:B------:R-:W-:Y:S01]  /*17e30*/  LEA R132, P6, R135, R2, 0x2 ;  /* 0x0000000287847211 */ /* 0x000fe200078c10ff */
[----:B------:R4:W-:Y:S01]  /*17e40*/  @P4 STG.E desc[UR26][R72.64], R76 ;  /* 0x0000004c48004986 */ /* 0x0009e2000c10191a */
[----:B-1----:R-:W-:Y:S01]  /*17e50*/  ISETP.LT.AND P4, PT, R74, UR7, !P0 ;  /* 0x000000074a007c0c */ /* 0x002fe2000c781270 */
[----:B------:R-:W-:Y:S01]  /*17e60*/  VIADD R74, R3, 0x8e ;  /* 0x0000008e034a7836 */ /* 0x000fe20000000000 */
[C---:B------:R-:W-:Y:S01]  /*17e70*/  LEA.HI.X.SX32 R133, R135.reuse, R0, 0x2, P6 ;  /* 0x0000000087857211 */ /* 0x040fe200030f16ff */
[----:B------:R-:W1:Y:S01]  /*17e80*/  LDCU UR7, c[0x0][0x39c] ;  /* 0x00007380ff0777ac */ /* 0x000e620008000800 */
[----:B------:R-:W-:Y:S01]  /*17e90*/  VIADD R135, R135, UR5 ;  /* 0x0000000587877c36 */ /* 0x000fe20008000000 */
[----:B------:R3:W-:Y:S01]  /*17ea0*/  @P3 STG.E desc[UR26][R70.64], R77 ;  /* 0x0000004d46003986 */ /* 0x0007e2000c10191a */
[----:B------:R-:W-:Y:S01]  /*17eb0*/  ISETP.LT.AND P3, PT, R74, UR4, !P0 ;  /* 0x000000044a007c0c */ /* 0x000fe2000c761270 */
[----:B------:R-:W1:Y:S01]  /*17ec0*/  LDCU UR4, c[0x0][0x39c] ;  /* 0x00007380ff0477ac */ /* 0x000e620008000800 */
[C---:B--2---:R-:W-:Y:S01]  /*17ed0*/  VIADD R75, R135.reuse, UR5 ;  /* 0x00000005874b7c36 */ /* 0x044fe20008000000 */
[----:B------:R-:W-:Y:S01]  /*17ee0*/  @P2 STG.E desc[UR26][R132.64], R78 ;  /* 0x0000004e84002986 */ /* 0x000fe2000c10191a */
[----:B------:R-:W-:Y:S01]  /*17ef0*/  LEA R68, P2, R135, R2, 0x2 ;  /* 0x0000000287447211 */ /* 0x000fe200078410ff */
[----:B----4-:R-:W-:-:S02]  /*17f00*/  VIADD R73, R3, 0x8f ;  /* 0x0000008f03497836 */ /* 0x010fc40000000000 */
[----:B------:R-:W-:Y:S02]  /*17f10*/  LEA R72, P6, R75, R2, 0x2 ;  /* 0x000000024b487211 */ /* 0x000fe400078c10ff */
[-C--:B------:R-:W-:Y:S02]  /*17f20*/  LEA.HI.X.SX32 R69, R135, R0.reuse, 0x2, P2 ;  /* 0x0000000087457211 */ /* 0x080fe400010f16ff */
[----:B---3--:R-:W-:Y:S01]  /*17f30*/  ISETP.LT.AND P2, PT, R73, UR6, !P0 ;  /* 0x0000000649007c0c */ /* 0x008fe2000c741270 */
[----:B------:R-:W2:Y:S01]  /*17f40*/  LDCU UR6, c[0x0][0x39c] ;  /* 0x00007380ff0677ac */ /* 0x000ea20008000800 */
[----:B------:R-:W-:Y:S01]  /*17f50*/  VIADD R70, R3, 0x90 ;  /* 0x0000009003467836 */ /* 0x000fe20000000000 */
[C---:B------:R-:W-:Y:S01]  /*17f60*/  LEA.HI.X.SX32 R73, R75.reuse, R0, 0x2, P6 ;  /* 0x000000004b497211 */ /* 0x040fe200030f16ff */
[----:B------:R-:W-:Y:S01]  /*17f70*/  VIADD R75, R75, UR5 ;  /* 0x000000054b4b7c36 */ /* 0x000fe20008000000 */
[----:B------:R3:W-:Y:S01]  /*17f80*/  @P1 STG.E desc[UR26][R68.64], R79 ;  /* 0x0000004f44001986 */ /* 0x0007e2000c10191a */
[----:B------:R-:W-:Y:S01]  /*17f90*/  VIADD R74, R3, 0x91 ;  /* 0x00000091034a7836 */ /* 0x000fe20000000000 */
[----:B-1----:R-:W-:Y:S01]  /*17fa0*/  ISETP.LT.AND P1, PT, R70, UR7, !P0 ;  /* 0x0000000746007c0c */ /* 0x002fe2000c721270 */
[C---:B------:R-:W-:Y:S01]  /*17fb0*/  VIADD R77, R75.reuse, UR5 ;  /* 0x000000054b4d7c36 */ /* 0x040fe20008000000 */
[----:B------:R1:W-:Y:S01]  /*17fc0*/  @P5 STG.E desc[UR26][R72.64], R80 ;  /* 0x0000005048005986 */ /* 0x0003e2000c10191a */
[C---:B------:R-:W-:Y:S01]  /*17fd0*/  LEA R70, P5, R75.reuse, R2, 0x2 ;  /* 0x000000024b467211 */ /* 0x040fe200078a10ff */
[----:B------:R-:W4:Y:S03]  /*17fe0*/  LDCU UR7, c[0x0][0x39c] ;  /* 0x00007380ff0777ac */ /* 0x000f260008000800 */
[----:B------:R-:W-:-:S02]  /*17ff0*/  LEA.HI.X.SX32 R71, R75, R0, 0x2, P5 ;  /* 0x000000004b477211 */ /* 0x000fc400028f16ff */
[----:B------:R-:W-:Y:S01]  /*18000*/  ISETP.LT.AND P5, PT, R74, UR4, !P0 ;  /* 0x000000044a007c0c */ /* 0x000fe2000c7a1270 */
[----:B------:R-:W4:Y:S01]  /*18010*/  LDCU UR4, c[0x0][0x39c] ;  /* 0x00007380ff0477ac */ /* 0x000f220008000800 */
[----:B---3--:R-:W-:Y:S01]  /*18020*/  VIADD R69, R3, 0x92 ;  /* 0x0000009203457836 */ /* 0x008fe20000000000 */
[C---:B------:R-:W-:Y:S01]  /*18030*/  LEA R68, P6, R77.reuse, R2, 0x2 ;  /* 0x000000024d447211 */ /* 0x040fe200078c10ff */
[----:B-1----:R-:W-:Y:S01]  /*18040*/  VIADD R73, R77, UR5 ;  /* 0x000000054d497c36 */ /* 0x002fe20008000000 */
[----:B------:R1:W-:Y:S02]  /*18050*/  @P4 STG.E desc[UR26][R70.64], R81 ;  /* 0x0000005146004986 */ /* 0x0003e4000c10191a */
[----:B--2---:R-:W-:Y:S01]  /*18060*/  ISETP.LT.AND P4, PT, R69, UR6, !P0 ;  /* 0x0000000645007c0c */ /* 0x004fe2000c781270 */
        /* <DEDUP_REMOVED lines=10> */
[----:B------:R-:W3:Y:S01]  /*18110*/  LDCU UR7, c[0x0][0x39c] ;  /* 0x00007380ff0777ac */ /* 0x000ee20008000800 */
[C---:B------:R-:W-:Y:S01]  /*18120*/  LEA.HI.X.SX32 R75, R77.reuse, R0, 0x2, P6 ;  /* 0x000000004d4b7211 */ /* 0x040fe200030f16ff */
[----:B------:R4:W-:Y:S01]  /*18130*/  @P2 STG.E desc[UR26][R72.64], R83 ;  /* 0x0000005348002986 */ /* 0x0009e2000c10191a */
[----:B------:R-:W-:Y:S01]  /*18140*/  ISETP.LT.AND P2, PT, R70, UR4, !P0 ;  /* 0x0000000446007c0c */ /* 0x000fe2000c741270 */
[----:B------:R-:W3:Y:S01]  /*18150*/  LDCU UR4, c[0x0][0x39c] ;  /* 0x00007380ff0477ac */ /* 0x000ee20008000800 */
[----:B------:R-:W-:-:S02]  /*18160*/  VIADD R77, R77, UR5 ;  /* 0x000000054d4d7c36 */ /* 0x000fc40008000000 */
[----:B------:R-:W-:Y:S02]  /*18170*/  VIADD R70, R3, 0x95 ;  /* 0x0000009503467836 */ /* 0x000fe40000000000 */
[C---:B------:R-:W-:Y:S01]  /*18180*/  VIADD R71, R77.reuse, UR5 ;  /* 0x000000054d477c36 */ /* 0x040fe20008000000 */
[C---:B-1----:R-:W-:Y:S01]  /*18190*/  LEA R68, P6, R77.reuse, R2, 0x2 ;  /* 0x000000024d447211 */ /* 0x042fe200078c10ff */
[----:B------:R1:W-:Y:S01]  /*181a0*/  @P1 STG.E desc[UR26][R74.64], R84 ;  /* 0x000000544a001986 */ /* 0x0003e2000c10191a */
[----:B--2---:R-:W-:Y:S01]  /*181b0*/  ISETP.LT.AND P1, PT, R70, UR6, !P0 ;  /* 0x0000000646007c0c */ /* 0x004fe2000c721270 */
[----:B------:R-:W2:Y:S01]  /*181c0*/  LDCU UR6, c[0x0][0x39c] ;  /* 0x00007380ff0677ac */ /* 0x000ea20008000800 */
[----:B------:R-:W-:Y:S01]  /*181d0*/  LEA.HI.X.SX32 R69, R77, R0, 0x2, P6 ;  /* 0x000000004d457211 */ /* 0x000fe200030f16ff */
[C---:B------:R-:W-:Y:S01]  /*181e0*/  VIADD R77, R71.reuse, UR5 ;  /* 0x00000005474d7c36 */ /* 0x040fe20008000000 */
[----:B------:R-:W-:Y:S01]  /*181f0*/  LEA R70, P6, R71, R2, 0x2 ;  /* 0x0000000247467211 */ /* 0x000fe200078c10ff */
[----:B----4-:R-:W-:-:S03]  /*18200*/  VIADD R73, R3, 0x96 ;  /* 0x0000009603497836 */ /* 0x010fc60000000000 */
[----:B------:R-:W-:Y:S02]  /*18210*/  LEA.HI.X.SX32 R71, R71, R0, 0x2, P6 ;  /* 0x0000000047477211 */ /* 0x000fe400030f16ff */
        /* <DEDUP_REMOVED lines=8> */
[----:B------:R-:W-:Y:S01]  /*182a0*/  ISETP.LT.AND P4, PT, R74, UR7, !P0 ;  /* 0x000000074a007c0c */ /* 0x000fe2000c781270 */
[----:B------:R-:W1:Y:S01]  /*182b0*/  LDCU UR7, c[0x0][0x39c] ;  /* 0x00007380ff0777ac */ /* 0x000e620008000800 */
[----:B------:R-:W-:-:S02]  /*182c0*/  VIADD R75, R77, UR5 ;  /* 0x000000054d4b7c36 */ /* 0x000fc40008000000 */
[----:B------:R-:W-:Y:S01]  /*182d0*/  VIADD R74, R3, 0x98 ;  /* 0x00000098034a7836 */ /* 0x000fe20000000000 */
[C---:B----4-:R-:W-:Y:S01]  /*182e0*/  LEA R68, P6, R77.reuse, R2, 0x2 ;  /* 0x000000024d447211 */ /* 0x050fe200078c10ff */
[----:B------:R4:W-:Y:S03]  /*182f0*/  @P3 STG.E desc[UR26][R72.64], R87 ;  /* 0x0000005748003986 */ /* 0x0009e6000c10191a */
[----:B------:R-:W-:Y:S01]  /*18300*/  LEA.HI.X.SX32 R69, R77, R0, 0x2, P6 ;  /* 0x000000004d457211 */ /* 0x000fe200030f16ff */
[C---:B------:R-:W-:Y:S01]  /*18310*/  VIADD R77, R75.reuse, UR5 ;  /* 0x000000054b4d7c36 */ /* 0x040fe20008000000 */
[----:B---3--:R-:W-:Y:S02]  /*18320*/  LEA R70, P6, R75, R2, 0x2 ;  /* 0x000000024b467211 */ /* 0x008fe400078c10ff */
[----:B--2---:R-:W-:Y:S01]  /*18330*/  ISETP.LT.AND P3, PT, R74, UR6, !P0 ;  /* 0x000000064a007c0c */ /* 0x004fe2000c761270 */
[----:B------:R-:W2:Y:S01]  /*18340*/  LDCU UR6, c[0x0][0x39c] ;  /* 0x00007380ff0677ac */ /* 0x000ea20008000800 */
[----:B------:R-:W-:Y:S01]  /*18350*/  VIADD R74, R3, 0x99 ;  /* 0x00000099034a7836 */ /* 0x000fe20000000000 */
[----:B------:R-:W-:Y:S01]  /*18360*/  LEA.HI.X.SX32 R71, R75, R0, 0x2, P6 ;  /* 0x000000004b477211 */ /* 0x000fe200030f16ff */
[C---:B------:R-:W-:Y:S01]  /*18370*/  VIADD R79, R77.reuse, UR5 ;  /* 0x000000054d4f7c36 */ /* 0x040fe20008000000 */
[----:B----4-:R-:W-:Y:S01]  /*18380*/  LEA R72, P6, R77, R2, 0x2 ;  /* 0x000000024d487211 */ /* 0x010fe200078c10ff */
[----:B------:R3:W-:Y:S01]  /*18390*/  @P2 STG.E desc[UR26][R68.64], R88 ;  /* 0x0000005844002986 */ /* 0x0007e2000c10191a */
[----:B-1----:R-:W-:Y:S01]  /*183a0*/  ISETP.LT.AND P2, PT, R74, UR4, !P0 ;  /* 0x000000044a007c0c */ /* 0x002fe2000c741270 */
[----:B------:R-:W-:Y:S01]  /*183b0*/  VIADD R75, R3, 0x9a ;  /* 0x0000009a034b7836 */ /* 0x000fe20000000000 */
[----:B------:R-:W-:Y:S01]  /*183c0*/  LEA.HI.X.SX32 R73, R77, R0, 0x2, P6 ;  /* 0x000000004d497211 */ /* 0x000fe200030f16ff */
[----:B------:R-:W1:Y:S01]  /*183d0*/  LDCU UR4, c[0x0][0x39c] ;  /* 0x00007380ff0477ac */ /* 0x000e620008000800 */
[----:B------:R-:W-:Y:S01]  /*183e0*/  LEA R74, P6, R79, R2, 0x2 ;  /* 0x000000024f4a7211 */ /* 0x000fe200078c10ff */
[----:B------:R4:W-:Y:S01]  /*183f0*/  @P1 STG.E desc[UR26][R70.64], R89 ;  /* 0x0000005946001986 */ /* 0x0009e2000c10191a */
[----:B------:R-:W-:Y:S01]  /*18400*/  ISETP.LT.AND P1, PT, R75, UR7, !P0 ;  /* 0x000000074b007c0c */ /* 0x000fe2000c721270 */
[----:B------:R-:W-:Y:S01]  /*18410*/  VIADD R76, R3, 0x9b ;  /* 0x0000009b034c7836 */ /* 0x000fe20000000000 */
[C---:B------:R-:W-:Y:S01]  /*18420*/  LEA.HI.X.SX32 R75, R79.reuse, R0, 0x2, P6 ;  /* 0x000000004f4b7211 */ /* 0x040fe200030f16ff */
[----:B------:R-:W1:Y:S01]  /*18430*/  LDCU UR7, c[0x0][0x39c] ;  /* 0x00007380ff0777ac */ /* 0x000e620008000800 */
[----:B------:R-:W-:Y:S01]  /*18440*/  VIADD R79, R79, UR5 ;  /* 0x000000054f4f7c36 */ /* 0x000fe20008000000 */
[----:B------:R1:W-:Y:S01]  /*18450*/  @P5 STG.E desc[UR26][R72.64], R90 ;  /* 0x0000005a48005986 */ /* 0x0003e2000c10191a */
[----:B--2---:R-:W-:Y:S01]  /*18460*/  ISETP.LT.AND P5, PT, R76, UR6, !P0 ;  /* 0x000000064c007c0c */ /* 0x004fe2000c7a1270 */
[----:B------:R-:W2:Y:S01]  /*18470*/  LDCU UR6, c[0x0][0x39c] ;  /* 0x00007380ff0677ac */ /* 0x000ea20008000800 */
[C---:B------:R-:W-:Y:S01]  /*18480*/  VIADD R77, R79.reuse, UR5 ;  /* 0x000000054f4d7c36 */ /* 0x040fe20008000000 */
[----:B------:R1:W-:Y:S01]  /*18490*/  @P4 STG.E desc[UR26][R74.64], R91 ;  /* 0x0000005b4a004986 */ /* 0x0003e2000c10191a */
[----:B---3--:R-:W-:Y:S01]  /*184a0*/  LEA R68, P4, R79, R2, 0x2 ;  /* 0x000000024f447211 */ /* 0x008fe200078810ff */
[----:B----4-:R-:W-:-:S02]  /*184b0*/  VIADD R71, R3, 0x9c ;  /* 0x0000009c03477836 */ /* 0x010fc40000000000 */
        /* <DEDUP_REMOVED lines=8> */
[----:B------:R-:W-:Y:S01]  /*18540*/  VIADD R74, R3, 0x9e ;  /* 0x0000009e034a7836 */ /* 0x000fe20000000000 */
[----:B------:R-:W-:Y:S01]  /*18550*/  ISETP.LT.AND P3, PT, R72, UR7, !P0 ;  /* 0x0000000748007c0c */ /* 0x000fe2000c761270 */
[----:B------:R-:W4:Y:S01]  /*18560*/  LDCU UR7, c[0x0][0x39c] ;  /* 0x00007380ff0777ac */ /* 0x000f220008000800 */
[----:B------:R1:W-:Y:S01]  /*18570*/  @P2 STG.E desc[UR26][R70.64], R93 ;  /* 0x0000005d46002986 */ /* 0x0003e2000c10191a */
[C---:B------:R-:W-:Y:S01]  /*18580*/  LEA R72, P2, R77.reuse, R2, 0x2 ;  /* 0x000000024d487211 */ /* 0x040fe200078410ff */
[----:B------:R-:W-:-:S03]  /*18590*/  VIADD R75, R77, UR5 ;  /* 0x000000054d4b7c36 */ /* 0x000fc60008000000 */
[----:B------:R-:W-:Y:S02]  /*185a0*/  LEA.HI.X.SX32 R73, R77, R0, 0x2, P2 ;  /* 0x000000004d497211 */ /* 0x000fe400010f16ff */
[----:B--2---:R-:W-:Y:S01]  /*185b0*/  ISETP.LT.AND P2, PT, R74, UR6, !P0 ;  /* 0x000000064a007c0c */ /* 0x004fe2000c741270 */
[----:B------:R-:W2:Y:S01]  /*185c0*/  LDCU UR6, c[0x0][0x39c] ;  /* 0x00007380ff0677ac */ /* 0x000ea20008000800 */
[----:B---3--:R-:W-:Y:S01]  /*185d0*/  VIADD R69, R3, 0x9f ;  /* 0x0000009f03457836 */ /* 0x008fe20000000000 */
[C---:B------:R-:W-:Y:S01]  /*185e0*/  LEA R68, P6, R75.reuse, R2, 0x2 ;  /* 0x000000024b447211 */ /* 0x040fe200078c10ff */
[----:B-1----:R-:W-:Y:S01]  /*185f0*/  VIADD R71, R75, UR5 ;  /* 0x000000054b477c36 */ /* 0x002fe20008000000 */
[----:B------:R1:W-:Y:S02]  /*18600*/  @P1 STG.E desc[UR26][R72.64], R94 ;  /* 0x0000005e48001986 */ /* 0x0003e4000c10191a */
[----:B------:R-:W-:Y:S01]  /*18610*/  ISETP.LT.AND P1, PT, R69, UR4, !P0 ;  /* 0x0000000445007c0c */ /* 0x000fe2000c721270 */
[----:B------:R-:W3:Y:S01]  /*18620*/  LDCU UR4, c[0x0][0x39c] ;  /* 0x00007380ff0477ac */ /* 0x000ee20008000800 */
        /* <DEDUP_REMOVED lines=12> */
[----:B--2---:R-:W-:Y:S01]  /*186f0*/  ISETP.LT.AND P4, PT, R72, UR6, !P0 ;  /* 0x0000000648007c0c */ /* 0x004fe2000c781270 */
[----:B------:R-:W-:Y:S01]  /*18700*/  VIADD R77, R77, UR5 ;  /* 0x000000054d4d7c36 */ /* 0x000fe20008000000 */
[----:B------:R-:W2:Y:S01]  /*18710*/  LDCU UR6, c[0x0][0x39c] ;  /* 0x00007380ff0677ac */ /* 0x000ea20008000800 */
[----:B------:R-:W-:-:S02]  /*18720*/  VIADD R72, R3, 0xa2 ;  /* 0x000000a203487836 */ /* 0x000fc40000000000 */
[C---:B------:R-:W-:Y:S01]  /*18730*/  VIADD R73, R77.reuse, UR5 ;  /* 0x000000054d497c36 */ /* 0x040fe20008000000 */
[C---:B-1----:R-:W-:Y:S01]  /*18740*/  LEA R68, P6, R77.reuse, R2, 0x2 ;  /* 0x000000024d447211 */ /* 0x042fe200078c10ff */
[----:B------:R1:W-:Y:S03]  /*18750*/  @P3 STG.E desc[UR26][R74.64], R97 ;  /* 0x000000614a003986 */ /* 0x0003e6000c10191a */
[----:B------:R-:W-:Y:S01]  /*18760*/  LEA.HI.X.SX32 R69, R77, R0, 0x2, P6 ;  /* 0x000000004d457211 */ /* 0x000fe200030f16ff */
[C---:B------:R-:W-:Y:S01]  /*18770*/  VIADD R77, R73.reuse, UR5 ;  /* 0x00000005494d7c36 */ /* 0x040fe20008000000 */
[----:B---3--:R-:W-:Y:S02]  /*18780*/  LEA R70, P6, R73, R2, 0x2 ;  /* 0x0000000249467211 */ /* 0x008fe400078c10ff */
[----:B------:R-:W-:Y:S01]  /*18790*/  ISETP.LT.AND P3, PT, R72, UR4, !P0 ;  /* 0x0000000448007c0c */ /* 0x000fe2000c761270 */
[----:B------:R-:W3:Y:S01]  /*187a0*/  LDCU UR4, c[0x0][0x39c] ;  /* 0x00007380ff0477ac */ /* 0x000ee20008000800 */
[----:B------:R-:W-:Y:S01]  /*187b0*/  VIADD R76, R3, 0xa3 ;  /* 0x000000a3034c7836 */ /* 0x000fe20000000000 */
[----:B------:R-:W-:-:S02]  /*187c0*/  LEA.HI.X.SX32 R71, R73, R0, 0x2, P6 ;  /* 0x0000000049477211 */ /* 0x000fc400030f16ff */
[----:B------:R-:W-:Y:S01]  /*187d0*/  LEA R72, P6, R77, R2, 0x2 ;  /* 0x000000024d487211 */ /* 0x000fe200078c10ff */
[----:B------:R3:W-:Y:S01]  /*187e0*/  @P2 STG.E desc[UR26][R68.64], R98 ;  /* 0x0000006244002986 */ /* 0x0007e2000c10191a */
[----:B--2---:R-:W-:Y:S01]  /*187f0*/  ISETP.LT.AND P2, PT, R76, UR6, !P0 ;  /* 0x000000064c007c0c */ /* 0x004fe2000c741270 */
        /* <DEDUP_REMOVED lines=9> */
[C---:B---3--:R-:W-:Y:S01]  /*18890*/  LEA R68, P6, R77.reuse, R2, 0x2 ;  /* 0x000000024d447211 */ /* 0x048fe200078c10ff */
[----:B------:R3:W-:Y:S03]  /*188a0*/  @P5 STG.E desc[UR26][R72.64], R100 ;  /* 0x0000006448005986 */ /* 0x0007e6000c10191a */
[----:B------:R-:W-:Y:S01]  /*188b0*/  LEA.HI.X.SX32 R69, R77, R0, 0x2, P6 ;  /* 0x000000004d457211 */ /* 0x000fe200030f16ff */
[C---:B------:R-:W-:Y:S01]  /*188c0*/  VIADD R77, R75.reuse, UR5 ;  /* 0x000000054b4d7c36 */ /* 0x040fe20008000000 */
[----:B--2---:R-:W-:Y:S02]  /*188d0*/  LEA R70, P6, R75, R2, 0x2 ;  /* 0x000000024b467211 */ /* 0x004fe400078c10ff */
[----:B------:R-:W-:Y:S01]  /*188e0*/  ISETP.LT.AND P5, PT, R74, UR4, !P0 ;  /* 0x000000044a007c0c */ /* 0x000fe2000c7a1270 */
[----:B------:R-:W2:Y:S01]  /*188f0*/  LDCU UR4, c[0x0][0x39c] ;  /* 0x00007380ff0477ac */ /* 0x000ea20008000800 */
[----:B------:R-:W-:Y:S01]  /*18900*/  VIADD R74, R3, 0xa6 ;  /* 0x000000a6034a7836 */ /* 0x000fe20000000000 */
[----:B------:R-:W-:Y:S01]  /*18910*/  LEA.HI.X.SX32 R71, R75, R0, 0x2, P6 ;  /* 0x000000004b477211 */ /* 0x000fe200030f16ff */
[C---:B------:R-:W-:Y:S01]  /*18920*/  VIADD R79, R77.reuse, UR5 ;  /* 0x000000054d4f7c36 */ /* 0x040fe20008000000 */
[----:B---3--:R-:W-:Y:S01]  /*18930*/  LEA R72, P6, R77, R2, 0x2 ;  /* 0x000000024d487211 */ /* 0x008fe200078c10ff */
        /* <DEDUP_REMOVED lines=13> */
[----:B--2---:R-:W-:Y:S01]  /*18a10*/  ISETP.LT.AND P2, PT, R76, UR4, !P0 ;  /* 0x000000044c007c0c */ /* 0x004fe2000c741270 */
[----:B------:R-:W2:Y:S01]  /*18a20*/  LDCU UR4, c[0x0][0x39c] ;  /* 0x00007380ff0477ac */ /* 0x000ea20008000800 */
[C---:B------:R-:W-:Y:S01]  /*18a30*/  VIADD R77, R79.reuse, UR5 ;  /* 0x000000054f4d7c36 */ /* 0x040fe20008000000 */
[----:B------:R4:W-:Y:S01]  /*18a40*/  @P1 STG.E desc[UR26][R74.64], R104 ;  /* 0x000000684a001986 */ /* 0x0009e2000c10191a */
[----:B---3--:R-:W-:Y:S01]  /*18a50*/  LEA R68, P1, R79, R2, 0x2 ;  /* 0x000000024f447211 */ /* 0x008fe200078210ff */
        /* <DEDUP_REMOVED lines=102> */
[C---:B------:R-:W-:Y:S01]  /*190c0*/  VIADD R75, R77.reuse, UR5 ;  /* 0x000000054d4b7c36 */ /* 0x040fe20008000000 */
[----:B------:R4:W-:Y:S01]  /*190d0*/  @P1 STG.E desc[UR26][R70.64], R119 ;  /* 0x0000007746001986 */ /* 0x0009e2000c10191a */
[C---:B------:R-:W-:Y:S01]  /*190e0*/  LEA R72, P1, R77.reuse, R2, 0x2 ;  /* 0x000000024d487211 */ /* 0x040fe200078210ff */
[----:B------:R-:W1:Y:S03]  /*190f0*/  LDCU UR7, c[0x0][0x39c] ;  /* 0x00007380ff0777ac */ /* 0x000e660008000800 */
[----:B------:R-:W-:-:S02]  /*19100*/  LEA.HI.X.SX32 R73, R77, R0, 0x2, P1 ;  /* 0x000000004d497211 */ /* 0x000fc400008f16ff */
[----:B--2---:R-:W-:Y:S01]  /*19110*/  ISETP.LT.AND P1, PT, R74, UR6, !P0 ;  /* 0x000000064a007c0c */ /* 0x004fe2000c721270 */
[----:B------:R-:W2:Y:S01]  /*19120*/  LDCU UR6, c[0x0][0x39c] ;  /* 0x00007380ff0677ac */ /* 0x000ea20008000800 */
[----:B---3--:R-:W-:Y:S01]  /*19130*/  VIADD R69, R3, 0xb9 ;  /* 0x000000b903457836 */ /* 0x008fe20000000000 */
[C---:B------:R-:W-:Y:S01]  /*19140*/  LEA R68, P6, R75.reuse, R2, 0x2 ;  /* 0x000000024b447211 */ /* 0x040fe200078c10ff */
[----:B----4-:R-:W-:Y:S01]  /*19150*/  VIADD R71, R75, UR5 ;  /* 0x000000054b477c36 */ /* 0x010fe20008000000 */
[----:B------:R3:W-:Y:S02]  /*19160*/  @P5 STG.E desc[UR26][R72.64], R120 ;  /* 0x0000007848005986 */ /* 0x0007e4000c10191a */
[----:B-1----:R-:W-:Y:S01]  /*19170*/  ISETP.LT.AND P5, PT, R69, UR4, !P0 ;  /* 0x0000000445007c0c */ /* 0x002fe2000c7a1270 */
[----:B------:R-:W1:Y:S01]  /*19180*/  LDCU UR4, c[0x0][0x39c] ;  /* 0x00007380ff0477ac */ /* 0x000e620008000800 */
[----:B------:R-:W-:Y:S01]  /*19190*/  LEA.HI.X.SX32 R69, R75, R0, 0x2, P6 ;  /* 0x000000004b457211 */ /* 0x000fe200030f16ff */
[C---:B------:R-:W-:Y:S01]  /*191a0*/  VIADD R77, R71.reuse, UR5 ;  /* 0x00000005474d7c36 */ /* 0x040fe20008000000 */
[----:B------:R-:W-:Y:S01]  /*191b0*/  LEA R70, P6, R71, R2, 0x2 ;  /* 0x0000000247467211 */ /* 0x000fe200078c10ff */
[----:B------:R-:W-:-:S03]  /*191c0*/  VIADD R75, R3, 0xba ;  /* 0x000000ba034b7836 */ /* 0x000fc60000000000 */
[----:B------:R-:W-:Y:S02]  /*191d0*/  LEA.HI.X.SX32 R71, R71, R0, 0x2, P6 ;  /* 0x0000000047477211 */ /* 0x000fe400030f16ff */
[----:B------:R-:W-:Y:S01]  /*191e0*/  LEA R74, P6, R77, R2, 0x2 ;  /* 0x000000024d4a7211 */ /* 0x000fe200078c10ff */
[----:B---3--:R-:W-:Y:S01]  /*191f0*/  VIADD R72, R3, 0xbb ;  /* 0x000000bb03487836 */ /* 0x008fe20000000000 */
[----:B------:R3:W-:Y:S01]  /*19200*/  @P4 STG.E desc[UR26][R68.64], R121 ;  /* 0x0000007944004986 */ /* 0x0007e2000c10191a */
[----:B------:R-:W-:Y:S01]  /*19210*/  ISETP.LT.AND P4, PT, R75, UR7, !P0 ;  /* 0x000000074b007c0c */ /* 0x000fe2000c781270 */
[----:B------:R-:W4:Y:S01]  /*19220*/  LDCU UR7, c[0x0][0x39c] ;  /* 0x00007380ff0777ac */ /* 0x000f220008000800 */
[C---:B------:R-:W-:Y:S01]  /*19230*/  LEA.HI.X.SX32 R75, R77.reuse, R0, 0x2, P6 ;  /* 0x000000004d4b7211 */ /* 0x040fe200030f16ff */
[----:B------:R1:W-:Y:S01]  /*19240*/  @P3 STG.E desc[UR26][R70.64], R122 ;  /* 0x0000007a46003986 */ /* 0x0003e2000c10191a */
[----:B--2---:R-:W-:Y:S01]  /*19250*/  ISETP.LT.AND P3, PT, R72, UR6, !P0 ;  /* 0x0000000648007c0c */ /* 0x004fe2000c761270 */
[----:B------:R-:W2:Y:S01]  /*19260*/  LDCU UR6, c[0x0][0x39c] ;  /* 0x00007380ff0677ac */ /* 0x000ea20008000800 */
[----:B------:R-:W-:-:S02]  /*19270*/  VIADD R77, R77, UR5 ;  /* 0x000000054d4d7c36 */ /* 0x000fc40008000000 */
[----:B------:R-:W-:Y:S02]  /*19280*/  VIADD R72, R3, 0xbc ;  /* 0x000000bc03487836 */ /* 0x000fe40000000000 */
[C---:B------:R-:W-:Y:S01]  /*19290*/  VIADD R73, R77.reuse, UR5 ;  /* 0x000000054d497c36 */ /* 0x040fe20008000000 */
[C---:B---3--:R-:W-:Y:S01]  /*192a0*/  LEA R68, P6, R77.reuse, R2, 0x2 ;  /* 0x000000024d447211 */ /* 0x048fe200078c10ff */
[----:B------:R3:W-:Y:S03]  /*192b0*/  @P2 STG.E desc[UR26][R74.64], R123 ;  /* 0x0000007b4a002986 */ /* 0x0007e6000c10191a */
[----:B------:R-:W-:Y:S01]  /*192c0*/  LEA.HI.X.SX32 R69, R77, R0, 0x2, P6 ;  /* 0x000000004d457211 */ /* 0x000fe200030f16ff */
[C---:B------:R-:W-:Y:S01]  /*192d0*/  VIADD R77, R73.reuse, UR5 ;  /* 0x00000005494d7c36 */ /* 0x040fe20008000000 */
[----:B-1----:R-:W-:Y:S01]  /*192e0*/  LEA R70, P6, R73, R2, 0x2 ;  /* 0x0000000249467211 */ /* 0x002fe200078c10ff */
[----:B------:R-:W-:Y:S01]  /*192f0*/  VIADD R76, R3, 0xbd ;  /* 0x000000bd034c7836 */ /* 0x000fe20000000000 */
[----:B------:R-:W-:Y:S01]  /*19300*/  ISETP.LT.AND P2, PT, R72, UR4, !P0 ;  /* 0x0000000448007c0c */ /* 0x000fe2000c741270 */
[----:B------:R-:W1:Y:S01]  /*19310*/  LDCU UR4, c[0x0][0x39c] ;  /* 0x00007380ff0477ac */ /* 0x000e620008000800 */
[----:B------:R-:W-:-:S02]  /*19320*/  LEA.HI.X.SX32 R71, R73, R0, 0x2, P6 ;  /* 0x0000000049477211 */ /* 0x000fc400030f16ff */
[----:B------:R-:W-:Y:S01]  /*19330*/  LEA R72, P6, R77, R2, 0x2 ;  /* 0x000000024d487211 */ /* 0x000fe200078c10ff */
[----:B------:R1:W-:Y:S01]  /*19340*/  @P1 STG.E desc[UR26][R68.64], R124 ;  /* 0x0000007c44001986 */ /* 0x0003e2000c10191a */
[----:B--2---:R-:W-:Y:S01]  /*19350*/  ISETP.LT.AND P1, PT, R76, UR6, !P0 ;  /* 0x000000064c007c0c */ /* 0x004fe2000c721270 */
[----:B---3--:R-:W-:Y:S01]  /*19360*/  VIADD R74, R3, 0xbe ;  /* 0x000000be034a7836 */ /* 0x008fe20000000000 */
[C---:B------:R-:W-:Y:S01]  /*19370*/  LEA.HI.X.SX32 R73, R77.reuse, R0, 0x2, P6 ;  /* 0x000000004d497211 */ /* 0x040fe200030f16ff */
[----:B------:R-:W2:Y:S01]  /*19380*/  LDCU UR6, c[0x0][0x39c] ;  /* 0x00007380ff0677ac */ /* 0x000ea20008000800 */
[----:B------:R-:W-:Y:S01]  /*19390*/  VIADD R77, R77, UR5 ;  /* 0x000000054d4d7c36 */ /* 0x000fe20008000000 */
[----:B------:R3:W-:Y:S01]  /*193a0*/  @P5 STG.E desc[UR26][R70.64], R125 ;  /* 0x0000007d46005986 */ /* 0x0007e2000c10191a */
[----:B----4-:R-:W-:Y:S01]  /*193b0*/  ISETP.LT.AND P5, PT, R74, UR7, !P0 ;  /* 0x000000074a007c0c */ /* 0x010fe2000c7a1270 */
[----:B------:R-:W4:Y:S01]  /*193c0*/  LDCU UR7, c[0x0][0x39c] ;  /* 0x00007380ff0777ac */ /* 0x000f220008000800 */
[----:B------:R-:W-:-:S02]  /*193d0*/  VIADD R75, R77, UR5 ;  /* 0x000000054d4b7c36 */ /* 0x000fc40008000000 */
[----:B------:R-:W-:Y:S01]  /*193e0*/  VIADD R74, R3, 0xbf ;  /* 0x000000bf034a7836 */ /* 0x000fe20000000000 */
        /* <DEDUP_REMOVED lines=10> */
[----:B-1----:R-:W-:Y:S01]  /*19490*/  LEA R72, P6, R77, R2, 0x2 ;  /* 0x000000024d487211 */ /* 0x002fe200078c10ff */
[----:B------:R1:W-:Y:S01]  /*194a0*/  @P3 STG.E desc[UR26][R68.64], R127 ;  /* 0x0000007f44003986 */ /* 0x0003e2000c10191a */
[----:B--2---:R-:W-:Y:S01]  /*194b0*/  ISETP.LT.AND P3, PT, R74, UR6, !P0 ;  /* 0x000000064a007c0c */ /* 0x004fe2000c761270 */
[----:B------:R-:W-:Y:S01]  /*194c0*/  VIADD R75, R3, 0xc1 ;  /* 0x000000c1034b7836 */ /* 0x000fe20000000000 */
[----:B------:R-:W2:Y:S01]  /*194d0*/  LDCU UR6, c[0x0][0x39c] ;  /* 0x00007380ff0677ac */ /* 0x000ea20008000800 */
[----:B------:R-:W-:-:S02]  /*194e0*/  LEA.HI.X.SX32 R73, R77, R0, 0x2, P6 ;  /* 0x000000004d497211 */ /* 0x000fc400030f16ff */
        /* <DEDUP_REMOVED lines=12> */
[----:B-1----:R-:W-:Y:S01]  /*195b0*/  LEA R68, P5, R79, R2, 0x2 ;  /* 0x000000024f447211 */ /* 0x002fe200078a10ff */
[----:B------:R-:W-:-:S02]  /*195c0*/  VIADD R71, R3, 0xc3 ;  /* 0x000000c303477836 */ /* 0x000fc40000000000 */
[----:B------:R-:W-:Y:S02]  /*195d0*/  LEA R70, P6, R77, R2, 0x2 ;  /* 0x000000024d467211 */ /* 0x000fe400078c10ff */
[-C--:B------:R-:W-:Y:S02]  /*195e0*/  LEA.HI.X.SX32 R69, R79, R0.reuse, 0x2, P5 ;  /* 0x000000004f457211 */ /* 0x080fe400028f16ff */
[----:B--2---:R-:W-:Y:S01]  /*195f0*/  ISETP.LT.AND P5, PT, R71, UR6, !P0 ;  /* 0x0000000647007c0c */ /* 0x004fe2000c7a1270 */
        /* <DEDUP_REMOVED lines=16> */
[----:B------:R2:W-:Y:S01]  /*19700*/  @P2 STG.E desc[UR26][R72.64], R5 ;  /* 0x0000000548002986 */ /* 0x0005e2000c10191a */
[----:B-1----:R-:W-:Y:S02]  /*19710*/  VIADD R71, R75, UR5 ;  /* 0x000000054b477c36 */ /* 0x002fe40008000000 */
[----:B------:R-:W-:Y:S01]  /*19720*/  ISETP.LT.AND P2, PT, R69, UR6, !P0 ;  /* 0x0000000645007c0c */ /* 0x000fe2000c741270 */
[----:B------:R-:W-:Y:S01]  /*19730*/  VIADD R4, R3, 0xc7 ;  /* 0x000000c703047836 */ /* 0x000fe20000000000 */
[----:B------:R-:W-:Y:S01]  /*19740*/  LEA.HI.X.SX32 R69, R75, R0, 0x2, P6 ;  /* 0x000000004b457211 */ /* 0x000fe200030f16ff */
[----:B------:R-:W1:Y:S01]  /*19750*/  LDCU UR6, c[0x0][0x39c] ;  /* 0x00007380ff0677ac */ /* 0x000e620008000800 */
[C---:B------:R-:W-:Y:S01]  /*19760*/  LEA R70, P6, R71.reuse, R2, 0x2 ;  /* 0x0000000247467211 */ /* 0x040fe200078c10ff */
[----:B------:R-:W-:-:S02]  /*19770*/  VIADD R77, R71, UR5 ;  /* 0x00000005474d7c36 */ /* 0x000fc40008000000 */
[----:B------:R1:W-:Y:S01]  /*19780*/  @P1 STG.E desc[UR26][R68.64], R6 ;  /* 0x0000000644001986 */ /* 0x0003e2000c10191a */
[----:B------:R-:W-:Y:S02]  /*19790*/  LEA.HI.X.SX32 R71, R71, R0, 0x2, P6 ;  /* 0x0000000047477211 */ /* 0x000fe400030f16ff */
[----:B----4-:R-:W-:Y:S01]  /*197a0*/  ISETP.LT.AND P1, PT, R4, UR7, !P0 ;  /* 0x0000000704007c0c */ /* 0x010fe2000c721270 */
[----:B------:R-:W-:Y:S01]  /*197b0*/  VIADD R4, R3, 0xc8 ;  /* 0x000000c803047836 */ /* 0x000fe20000000000 */
[----:B------:R-:W-:Y:S01]  /*197c0*/  LEA R74, P6, R77, R2, 0x2 ;  /* 0x000000024d4a7211 */ /* 0x000fe200078c10ff */
[----:B------:R4:W-:Y:S01]  /*197d0*/  @P5 STG.E desc[UR26][R70.64], R7 ;  /* 0x0000000746005986 */ /* 0x0009e2000c10191a */
[----:B--2---:R-:W-:Y:S01]  /*197e0*/  VIADD R5, R3, 0xc9 ;  /* 0x000000c903057836 */ /* 0x004fe20000000000 */
[----:B------:R-:W2:Y:S01]  /*197f0*/  LDCU UR7, c[0x0][0x39c] ;  /* 0x00007380ff0777ac */ /* 0x000ea20008000800 */
[----:B---3--:R-:W-:Y:S02]  /*19800*/  ISETP.LT.AND P5, PT, R4, UR4, !P0 ;  /* 0x0000000404007c0c */ /* 0x008fe4000c7a1270 */
[C---:B------:R-:W-:Y:S01]  /*19810*/  LEA.HI.X.SX32 R75, R77.reuse, R0, 0x2, P6 ;  /* 0x000000004d4b7211 */ /* 0x040fe200030f16ff */
[----:B------:R-:W3:Y:S01]  /*19820*/  LDCU UR4, c[0x0][0x39c] ;  /* 0x00007380ff0477ac */ /* 0x000ee20008000800 */
[----:B------:R-:W-:-:S04]  /*19830*/  VIADD R77, R77, UR5 ;  /* 0x000000054d4d7c36 */ /* 0x000fc80008000000 */
[C---:B-1----:R-:W-:Y:S01]  /*19840*/  VIADD R69, R77.reuse, UR5 ;  /* 0x000000054d457c36 */ /* 0x042fe20008000000 */
[----:B------:R-:W-:Y:S01]  /*19850*/  LEA R4, P6, R77, R2, 0x2 ;  /* 0x000000024d047211 */ /* 0x000fe200078c10ff */
[----:B------:R1:W-:Y:S01]  /*19860*/  @P4 STG.E desc[UR26][R74.64], R8 ;  /* 0x000000084a004986 */ /* 0x0003e2000c10191a */
[----:B------:R-:W-:Y:S01]  /*19870*/  ISETP.LT.AND P4, PT, R5, UR6, !P0 ;  /* 0x0000000605007c0c */ /* 0x000fe2000c781270 */
[----:B----4-:R-:W-:Y:S01]  /*19880*/  VIADD R71, R69, UR5 ;  /* 0x0000000545477c36 */ /* 0x010fe20008000000 */
[----:B------:R-:W-:Y:S01]  /*19890*/  LEA.HI.X.SX32 R5, R77, R0, 0x2, P6 ;  /* 0x000000004d057211 */ /* 0x000fe200030f16ff */
[----:B------:R-:W4:Y:S01]  /*198a0*/  LDCU UR6, c[0x0][0x39c] ;  /* 0x00007380ff0677ac */ /* 0x000f220008000800 */
[----:B------:R-:W-:Y:S01]  /*198b0*/  LEA R6, P6, R69, R2, 0x2 ;  /* 0x0000000245067211 */ /* 0x000fe200078c10ff */
[----:B------:R-:W-:Y:S02]  /*198c0*/  VIADD R70, R3, 0xca ;  /* 0x000000ca03467836 */ /* 0x000fe40000000000 */
[----:B------:R2:W-:Y:S01]  /*198d0*/  @P3 STG.E desc[UR26][R4.64], R9 ;  /* 0x0000000904003986 */ /* 0x0005e2000c10191a */
[----:B------:R-:W-:-:S02]  /*198e0*/  LEA.HI.X.SX32 R7, R69, R0, 0x2, P6 ;  /* 0x0000000045077211 */ /* 0x000fc400030f16ff */
[----:B------:R-:W-:Y:S02]  /*198f0*/  LEA R68, P6, R71, R2, 0x2 ;  /* 0x0000000247447211 */ /* 0x000fe400078c10ff */
[----:B---3--:R-:W-:Y:S01]  /*19900*/  ISETP.LT.AND P3, PT, R70, UR4, !P0 ;  /* 0x0000000446007c0c */ /* 0x008fe2000c761270 */
[----:B------:R-:W3:Y:S01]  /*19910*/  LDCU UR4, c[0x0][0x39c] ;  /* 0x00007380ff0477ac */ /* 0x000ee20008000800 */
[----:B-1----:R-:W-:Y:S01]  /*19920*/  VIADD R8, R3, 0xcb ;  /* 0x000000cb03087836 */ /* 0x002fe20000000000 */
[C---:B------:R-:W-:Y:S01]  /*19930*/  LEA.HI.X.SX32 R69, R71.reuse, R0, 0x2, P6 ;  /* 0x0000000047457211 */ /* 0x040fe200030f16ff */
[----:B------:R-:W-:Y:S01]  /*19940*/  VIADD R71, R71, UR5 ;  /* 0x0000000547477c36 */ /* 0x000fe20008000000 */
[----:B------:R1:W-:Y:S02]  /*19950*/  @P2 STG.E desc[UR26][R6.64], R10 ;  /* 0x0000000a06002986 */ /* 0x0003e4000c10191a */
[----:B--2---:R-:W-:Y:S01]  /*19960*/  ISETP.LT.AND P2, PT, R8, UR7, !P0 ;  /* 0x0000000708007c0c */ /* 0x004fe2000c741270 */
[----:B------:R-:W-:Y:S01]  /*19970*/  VIADD R8, R3, 0xcc ;  /* 0x000000cc03087836 */ /* 0x000fe20000000000 */
[C---:B------:R-:W-:Y:S01]  /*19980*/  LEA R4, P6, R71.reuse, R2, 0x2 ;  /* 0x0000000247047211 */ /* 0x040fe200078c10ff */
[----:B------:R-:W-:Y:S01]  /*19990*/  VIADD R9, R71, UR5 ;  /* 0x0000000547097c36 */ /* 0x000fe20008000000 */
[----:B------:R-:W2:Y:S01]  /*199a0*/  LDCU UR7, c[0x0][0x39c] ;  /* 0x00007380ff0777ac */ /* 0x000ea20008000800 */
[----:B------:R3:W-:Y:S01]  /*199b0*/  @P1 STG.E desc[UR26][R68.64], R11 ;  /* 0x0000000b44001986 */ /* 0x0007e2000c10191a */
[----:B----4-:R-:W-:Y:S01]  /*199c0*/  ISETP.LT.AND P1, PT, R8, UR6, !P0 ;  /* 0x0000000608007c0c */ /* 0x010fe2000c721270 */
[----:B------:R-:W-:Y:S01]  /*199d0*/  VIADD R8, R3, 0xcd ;  /* 0x000000cd03087836 */ /* 0x000fe20000000000 */
[----:B------:R-:W-:Y:S01]  /*199e0*/  LEA.HI.X.SX32 R5, R71, R0, 0x2, P6 ;  /* 0x0000000047057211 */ /* 0x000fe200030f16ff */
[C---:B------:R-:W-:Y:S01]  /*199f0*/  VIADD R71, R9.reuse, UR5 ;  /* 0x0000000509477c36 */ /* 0x040fe20008000000 */
[C---:B-1----:R-:W-:Y:S01]  /*19a00*/  LEA R6, P6, R9.reuse, R2, 0x2 ;  /* 0x0000000209067211 */ /* 0x042fe200078c10ff */
[----:B------:R-:W1:Y:S02]  /*19a10*/  LDCU UR6, c[0x0][0x39c] ;  /* 0x00007380ff0677ac */ /* 0x000e640008000800 */
[----:B------:R-:W-:Y:S01]  /*19a20*/  @P5 STG.E desc[UR26][R4.64], R12 ;  /* 0x0000000c04005986 */ /* 0x000fe2000c10191a */
[----:B------:R-:W-:-:S02]  /*19a30*/  LEA.HI.X.SX32 R7, R9, R0, 0x2, P6 ;  /* 0x0000000009077211 */ /* 0x000fc400030f16ff */
[----:B---3--:R-:W-:Y:S01]  /*19a40*/  ISETP.LT.AND P5, PT, R8, UR4, !P0 ;  /* 0x0000000408007c0c */ /* 0x008fe2000c7a1270 */
[C---:B------:R-:W-:Y:S01]  /*19a50*/  VIADD R69, R71.reuse, UR5 ;  /* 0x0000000547457c36 */ /* 0x040fe20008000000 */
[----:B------:R-:W-:Y:S01]  /*19a60*/  LEA R8, P6, R71, R2, 0x2 ;  /* 0x0000000247087211 */ /* 0x000fe200078c10ff */
[----:B------:R-:W-:Y:S01]  /*19a70*/  VIADD R11, R3, 0xce ;  /* 0x000000ce030b7836 */ /* 0x000fe20000000000 */
[----:B------:R-:W3:Y:S02]  /*19a80*/  LDCU UR4, c[0x0][0x39c] ;  /* 0x00007380ff0477ac */ /* 0x000ee40008000800 */
[----:B------:R-:W-:Y:S02]  /*19a90*/  LEA.HI.X.SX32 R9, R71, R0, 0x2, P6 ;  /* 0x0000000047097211 */ /* 0x000fe400030f16ff */
        /* <DEDUP_REMOVED lines=8> */
[----:B-1----:R-:W-:Y:S01]  /*19b20*/  ISETP.LT.AND P3, PT, R68, UR6, !P0 ;  /* 0x0000000644007c0c */ /* 0x002fe2000c761270 */
[----:B------:R-:W1:Y:S02]  /*19b30*/  LDCU UR6, c[0x0][0x39c] ;  /* 0x00007380ff0677ac */ /* 0x000e640008000800 */
[----:B------:R1:W-:Y:S01]  /*19b40*/  @P2 STG.E desc[UR26][R10.64], R15 ;  /* 0x0000000f0a002986 */ /* 0x0003e2000c10191a */
[C---:B----4-:R-:W-:Y:S01]  /*19b50*/  VIADD R13, R69.reuse, UR5 ;  /* 0x00000005450d7c36 */ /* 0x050fe20008000000 */
[----:B------:R-:W-:Y:S01]  /*19b60*/  LEA R4, P2, R69, R2, 0x2 ;  /* 0x0000000245047211 */ /* 0x000fe200078410ff */
[----:B------:R-:W-:-:S03]  /*19b70*/  VIADD R7, R3, 0xd0 ;  /* 0x000000d003077836 */ /* 0x000fc60000000000 */
[----:B------:R-:W-:Y:S02]  /*19b80*/  LEA R6, P6, R13, R2, 0x2 ;  /* 0x000000020d067211 */ /* 0x000fe400078c10ff */
[-C--:B------:R-:W-:Y:S01]  /*19b90*/  LEA.HI.X.SX32 R5, R69, R0.reuse, 0x2, P2 ;  /* 0x0000000045057211 */ /* 0x080fe200010f16ff */
[----:B---3--:R-:W-:Y:S01]  /*19ba0*/  VIADD R8, R3, 0xd1 ;  /* 0x000000d103087836 */ /* 0x008fe20000000000 */
[----:B------:R-:W-:Y:S01]  /*19bb0*/  ISETP.LT.AND P2, PT, R7, UR4, !P0 ;  /* 0x0000000407007c0c */ /* 0x000fe2000c741270 */
[----:B------:R-:W3:Y:S01]  /*19bc0*/  LDCU UR4, c[0x0][0x39c] ;  /* 0x00007380ff0477ac */ /* 0x000ee20008000800 */
[C---:B------:R-:W-:Y:S01]  /*19bd0*/  LEA.HI.X.SX32 R7, R13.reuse, R0, 0x2, P6 ;  /* 0x000000000d077211 */ /* 0x040fe200030f16ff */
[----:B------:R-:W-:Y:S01]  /*19be0*/  VIADD R13, R13, UR5 ;  /* 0x000000050d0d7c36 */ /* 0x000fe20008000000 */
[----:B------:R4:W-:Y:S01]  /*19bf0*/  @P1 STG.E desc[UR26][R4.64], R16 ;  /* 0x0000001004001986 */ /* 0x0009e2000c10191a */
[----:B--2---:R-:W-:Y:S01]  /*19c00*/  ISETP.LT.AND P1, PT, R8, UR7, !P0 ;  /* 0x0000000708007c0c */ /* 0x004fe2000c721270 */
[----:B-1----:R-:W-:Y:S01]  /*19c10*/  VIADD R10, R3, 0xd2 ;  /* 0x000000d2030a7836 */ /* 0x002fe20000000000 */
[----:B------:R-:W1:Y:S01]  /*19c20*/  LDCU UR7, c[0x0][0x39c] ;  /* 0x00007380ff0777ac */ /* 0x000e620008000800 */
[----:B------:R2:W-:Y:S01]  /*19c30*/  @P5 STG.E desc[UR26][R6.64], R17 ;  /* 0x0000001106005986 */ /* 0x0005e2000c10191a */
[C---:B------:R-:W-:Y:S01]  /*19c40*/  LEA R8, P5, R13.reuse, R2, 0x2 ;  /* 0x000000020d087211 */ /* 0x040fe200078a10ff */
[----:B------:R-:W-:-:S03]  /*19c50*/  VIADD R11, R13, UR5 ;  /* 0x000000050d0b7c36 */ /* 0x000fc60008000000 */
[----:B------:R-:W-:Y:S02]  /*19c60*/  LEA.HI.X.SX32 R9, R13, R0, 0x2, P5 ;  /* 0x000000000d097211 */ /* 0x000fe400028f16ff */
[----:B------:R-:W-:Y:S01]  /*19c70*/  ISETP.LT.AND P5, PT, R10, UR6, !P0 ;  /* 0x000000060a007c0c */ /* 0x000fe2000c7a1270 */
[----:B------:R-:W1:Y:S01]  /*19c80*/  LDCU UR6, c[0x0][0x39c] ;  /* 0x00007380ff0677ac */ /* 0x000e620008000800 */
[----:B----4-:R-:W-:Y:S01]  /*19c90*/  VIADD R5, R3, 0xd3 ;  /* 0x000000d303057836 */ /* 0x010fe20000000000 */
[C---:B------:R-:W-:Y:S01]  /*19ca0*/  LEA R4, P6, R11.reuse, R2, 0x2 ;  /* 0x000000020b047211 */ /* 0x040fe200078c10ff */
[----:B--2---:R-:W-:Y:S01]  /*19cb0*/  VIADD R7, R11, UR5 ;  /* 0x000000050b077c36 */ /* 0x004fe20008000000 */
[----:B------:R2:W-:Y:S02]  /*19cc0*/  @P4 STG.E desc[UR26][R8.64], R18 ;  /* 0x0000001208004986 */ /* 0x0005e4000c10191a */
[----:B---3--:R-:W-:Y:S01]  /*19cd0*/  ISETP.LT.AND P4, PT, R5, UR4, !P0 ;  /* 0x0000000405007c0c */ /* 0x008fe2000c781270 */
[----:B------:R-:W3:Y:S01]  /*19ce0*/  LDCU UR4, c[0x0][0x39c] ;  /* 0x00007380ff0477ac */ /* 0x000ee20008000800 */
[----:B------:R-:W-:Y:S01]  /*19cf0*/  LEA.HI.X.SX32 R5, R11, R0, 0x2, P6 ;  /* 0x000000000b057211 */ /* 0x000fe200030f16ff */
[C---:B------:R-:W-:Y:S01]  /*19d00*/  VIADD R13, R7.reuse, UR5 ;  /* 0x00000005070d7c36 */ /* 0x040fe20008000000 */
[----:B------:R-:W-:Y:S01]  /*19d10*/  LEA R6, P6, R7, R2, 0x2 ;  /* 0x0000000207067211 */ /* 0x000fe200078c10ff */
[----:B------:R-:W-:-:S03]  /*19d20*/  VIADD R11, R3, 0xd4 ;  /* 0x000000d4030b7836 */ /* 0x000fc60000000000 */
[----:B------:R-:W-:Y:S02]  /*19d30*/  LEA.HI.X.SX32 R7, R7, R0, 0x2, P6 ;  /* 0x0000000007077211 */ /* 0x000fe400030f16ff */
[----:B------:R-:W-:Y:S01]  /*19d40*/  LEA R10, P6, R13, R2, 0x2 ;  /* 0x000000020d0a7211 */ /* 0x000fe200078c10ff */
[----:B--2---:R-:W-:Y:S01]  /*19d50*/  VIADD R8, R3, 0xd5 ;  /* 0x000000d503087836 */ /* 0x004fe20000000000 */
[----:B------:R2:W-:Y:S01]  /*19d60*/  @P3 STG.E desc[UR26][R4.64], R19 ;  /* 0x0000001304003986 */ /* 0x0005e2000c10191a */
[----:B-1----:R-:W-:Y:S01]  /*19d70*/  ISETP.LT.AND P3, PT, R11, UR7, !P0 ;  /* 0x000000070b007c0c */ /* 0x002fe2000c761270 */
[----:B------:R-:W1:Y:S01]  /*19d80*/  LDCU UR7, c[0x0][0x39c] ;  /* 0x00007380ff0777ac */ /* 0x000e620008000800 */
[C---:B------:R-:W-:Y:S01]  /*19d90*/  LEA.HI.X.SX32 R11, R13.reuse, R0, 0x2, P6 ;  /* 0x000000000d0b7211 */ /* 0x040fe200030f16ff */
[----:B------:R4:W-:Y:S01]  /*19da0*/  @P2 STG.E desc[UR26][R6.64], R20 ;  /* 0x0000001406002986 */ /* 0x0009e2000c10191a */
[----:B------:R-:W-:Y:S01]  /*19db0*/  ISETP.LT.AND P2, PT, R8, UR6, !P0 ;  /* 0x0000000608007c0c */ /* 0x000fe2000c741270 */
[----:B------:R-:W-:Y:S01]  /*19dc0*/  VIADD R13, R13, UR5 ;  /* 0x000000050d0d7c36 */ /* 0x000fe20008000000 */
[----:B------:R-:W1:Y:S01]  /*19dd0*/  LDCU UR6, c[0x0][0x39c] ;  /* 0x00007380ff0677ac */ /* 0x000e620008000800 */
[----:B------:R-:W-:-:S02]  /*19de0*/  VIADD R8, R3, 0xd6 ;  /* 0x000000d603087836 */ /* 0x000fc40000000000 */
[C---:B------:R-:W-:Y:S01]  /*19df0*/  VIADD R9, R13.reuse, UR5 ;  /* 0x000000050d097c36 */ /* 0x040fe20008000000 */
[C---:B--2---:R-:W-:Y:S01]  /*19e00*/  LEA R4, P6, R13.reuse, R2, 0x2 ;  /* 0x000000020d047211 */ /* 0x044fe200078c10ff */
[----:B------:R2:W-:Y:S03]  /*19e10*/  @P1 STG.E desc[UR26][R10.64], R21 ;  /* 0x000000150a001986 */ /* 0x0005e6000c10191a */
[----:B------:R-:W-:Y:S01]  /*19e20*/  LEA.HI.X.SX32 R5, R13, R0, 0x2, P6 ;  /* 0x000000000d057211 */ /* 0x000fe200030f16ff */
[C---:B------:R-:W-:Y:S01]  /*19e30*/  VIADD R13, R9.reuse, UR5 ;  /* 0x00000005090d7c36 */ /* 0x040fe20008000000 */
[----:B----4-:R-:W-:Y:S02]  /*19e40*/  LEA R6, P6, R9, R2, 0x2 ;  /* 0x0000000209067211 */ /* 0x010fe400078c10ff */
[----:B---3--:R-:W-:Y:S01]  /*19e50*/  ISETP.LT.AND P1, PT, R8, UR4, !P0 ;  /* 0x0000000408007c0c */ /* 0x008fe2000c721270 */
[----:B------:R-:W3:Y:S01]  /*19e60*/  LDCU UR4, c[0x0][0x39c] ;  /* 0x00007380ff0477ac */ /* 0x000ee20008000800 */
[----:B------:R-:W-:Y:S01]  /*19e70*/  VIADD R12, R3, 0xd7 ;  /* 0x000000d7030c7836 */ /* 0x000fe20000000000 */
[----:B------:R-:W-:-:S02]  /*19e80*/  LEA.HI.X.SX32 R7, R9, R0, 0x2, P6 ;  /* 0x0000000009077211 */ /* 0x000fc400030f16ff */
[----:B------:R-:W-:Y:S01]  /*19e90*/  LEA R8, P6, R13, R2, 0x2 ;  /* 0x000000020d087211 */ /* 0x000fe200078c10ff */
[----:B------:R4:W-:Y:S01]  /*19ea0*/  @P5 STG.E desc[UR26][R4.64], R22 ;  /* 0x0000001604005986 */ /* 0x0009e2000c10191a */
[----:B-1----:R-:W-:Y:S01]  /*19eb0*/  ISETP.LT.AND P5, PT, R12, UR6, !P0 ;  /* 0x000000060c007c0c */ /* 0x002fe2000c7a1270 */
[----:B--2---:R-:W-:Y:S01]  /*19ec0*/  VIADD R10, R3, 0xd8 ;  /* 0x000000d8030a7836 */ /* 0x004fe20000000000 */
        /* <DEDUP_REMOVED lines=12> */
[----:B--2---:R-:W-:Y:S02]  /*19f90*/  LEA R6, P6, R11, R2, 0x2 ;  /* 0x000000020b067211 */ /* 0x004fe400078c10ff */
[----:B---3--:R-:W-:Y:S01]  /*19fa0*/  ISETP.LT.AND P3, PT, R10, UR4, !P0 ;  /* 0x000000040a007c0c */ /* 0x008fe2000c761270 */
        /* <DEDUP_REMOVED lines=232> */
[----:B------:R-:W-:-:S02]  /*1ae30*/  VIADD R10, R3, 0xfb ;  /* 0x000000fb030a7836 */ /* 0x000fc40000000000 */
[----:B------:R-:W-:Y:S01]  /*1ae40*/  VIADD R13, R11, UR5 ;  /* 0x000000050b0d7c36 */ /* 0x000fe20008000000 */
[----:B------:R-:W-:Y:S01]  /*1ae50*/  LEA.HI.X.SX32 R7, R7, R0, 0x2, P6 ;  /* 0x0000000007077211 */ /* 0x000fe200030f16ff */
[----:B---3--:R-:W-:Y:S01]  /*1ae60*/  VIADD R9, R3, 0xfc ;  /* 0x000000fc03097836 */ /* 0x008fe20000000000 */
[----:B------:R-:W-:Y:S01]  /*1ae70*/  LEA R8, P6, R11, R2, 0x2 ;  /* 0x000000020b087211 */ /* 0x000fe200078c10ff */
[----:B------:R3:W-:Y:S01]  /*1ae80*/  @P4 STG.E desc[UR26][R4.64], R58 ;  /* 0x0000003a04004986 */ /* 0x0007e2000c10191a */
[----:B------:R-:W-:Y:S01]  /*1ae90*/  VIADD R15, R13, UR5 ;  /* 0x000000050d0f7c36 */ /* 0x000fe20008000000 */
[----:B------:R-:W-:Y:S02]  /*1aea0*/  ISETP.LT.AND P4, PT, R10, UR7, !P0 ;  /* 0x000000070a007c0c */ /* 0x000fe4000c781270 */
[----:B------:R4:W-:Y:S01]  /*1aeb0*/  @P3 STG.E desc[UR26][R6.64], R59 ;  /* 0x0000003b06003986 */ /* 0x0009e2000c10191a */
[----:B--2---:R-:W-:Y:S01]  /*1aec0*/  ISETP.LT.AND P3, PT, R9, UR4, !P0 ;  /* 0x0000000409007c0c */ /* 0x004fe2000c761270 */
[----:B------:R-:W-:Y:S01]  /*1aed0*/  VIADD R17, R15, UR5 ;  /* 0x000000050f117c36 */ /* 0x000fe20008000000 */
[----:B------:R-:W-:Y:S01]  /*1aee0*/  LEA.HI.X.SX32 R9, R11, R0, 0x2, P6 ;  /* 0x000000000b097211 */ /* 0x000fe200030f16ff */
[----:B------:R-:W2:Y:S01]  /*1aef0*/  LDCU UR4, c[0x0][0x39c] ;  /* 0x00007380ff0477ac */ /* 0x000ea20008000800 */
[----:B------:R-:W-:Y:S01]  /*1af00*/  LEA R10, P6, R13, R2, 0x2 ;  /* 0x000000020d0a7211 */ /* 0x000fe200078c10ff */
[----:B---3--:R-:W-:-:S03]  /*1af10*/  VIADD R4, R3, 0xfd ;  /* 0x000000fd03047836 */ /* 0x008fc60000000000 */
[----:B------:R-:W-:Y:S01]  /*1af20*/  LEA.HI.X.SX32 R11, R13, R0, 0x2, P6 ;  /* 0x000000000d0b7211 */ /* 0x000fe200030f16ff */
[----:B------:R3:W-:Y:S01]  /*1af30*/  @P2 STG.E desc[UR26][R8.64], R60 ;  /* 0x0000003c08002986 */ /* 0x0007e2000c10191a */
[----:B------:R-:W-:Y:S01]  /*1af40*/  VIADD R13, R17, UR5 ;  /* 0x00000005110d7c36 */ /* 0x000fe20008000000 */
[----:B-1----:R-:W-:Y:S01]  /*1af50*/  ISETP.LT.AND P2, PT, R4, UR6, !P0 ;  /* 0x0000000604007c0c */ /* 0x002fe2000c741270 */
[----:B------:R-:W1:Y:S02]  /*1af60*/  LDCU UR6, c[0x0][0x39c] ;  /* 0x00007380ff0677ac */ /* 0x000e640008000800 */
[----:B------:R-:W-:Y:S01]  /*1af70*/  VIADD R19, R13, UR5 ;  /* 0x000000050d137c36 */ /* 0x000fe20008000000 */
[----:B------:R2:W-:Y:S01]  /*1af80*/  @P1 STG.E desc[UR26][R10.64], R61 ;  /* 0x0000003d0a001986 */ /* 0x0005e2000c10191a */
[-C--:B------:R-:W-:Y:S02]  /*1af90*/  LEA R4, P1, R15, R2.reuse, 0x2 ;  /* 0x000000020f047211 */ /* 0x080fe400078210ff */
[----:B----4-:R-:W-:Y:S01]  /*1afa0*/  LEA R6, P6, R17, R2, 0x2 ;  /* 0x0000000211067211 */ /* 0x010fe200078c10ff */
[----:B------:R-:W-:Y:S01]  /*1afb0*/  VIADD R21, R19, UR5 ;  /* 0x0000000513157c36 */ /* 0x000fe20008000000 */
[----:B------:R-:W-:-:S02]  /*1afc0*/  LEA.HI.X.SX32 R5, R15, R0, 0x2, P1 ;  /* 0x000000000f057211 */ /* 0x000fc400008f16ff */
[----:B------:R-:W-:Y:S01]  /*1afd0*/  LEA.HI.X.SX32 R7, R17, R0, 0x2, P6 ;  /* 0x0000000011077211 */ /* 0x000fe200030f16ff */
[----:B------:R-:W-:Y:S01]  /*1afe0*/  VIADD R15, R21, UR5 ;  /* 0x00000005150f7c36 */ /* 0x000fe20008000000 */
[-C--:B---3--:R-:W-:Y:S01]  /*1aff0*/  LEA R8, P6, R13, R2.reuse, 0x2 ;  /* 0x000000020d087211 */ /* 0x088fe200078c10ff */
[----:B------:R-:W-:Y:S01]  /*1b000*/  VIADD R14, R3, 0xfe ;  /* 0x000000fe030e7836 */ /* 0x000fe20000000000 */
[----:B------:R-:W-:Y:S01]  /*1b010*/  LEA R12, P1, R19, R2, 0x2 ;  /* 0x00000002130c7211 */ /* 0x000fe200078210ff */
[----:B------:R-:W-:Y:S01]  /*1b020*/  VIADD R3, R3, 0xff ;  /* 0x000000ff03037836 */ /* 0x000fe20000000000 */
[----:B------:R-:W-:Y:S02]  /*1b030*/  LEA.HI.X.SX32 R9, R13, R0, 0x2, P6 ;  /* 0x000000000d097211 */ /* 0x000fe400030f16ff */
[----:B--2---:R-:W-:Y:S02]  /*1b040*/  LEA R10, P6, R15, R2, 0x2 ;  /* 0x000000020f0a7211 */ /* 0x004fe400078c10ff */
[----:B------:R-:W-:-:S02]  /*1b050*/  LEA.HI.X.SX32 R13, R19, R0, 0x2, P1 ;  /* 0x00000000130d7211 */ /* 0x000fc400008f16ff */
[----:B------:R-:W-:Y:S02]  /*1b060*/  ISETP.LT.AND P1, PT, R14, UR4, !P0 ;  /* 0x000000040e007c0c */ /* 0x000fe4000c721270 */
[----:B-1----:R-:W-:Y:S02]  /*1b070*/  ISETP.LT.AND P0, PT, R3, UR6, !P0 ;  /* 0x0000000603007c0c */ /* 0x002fe4000c701270 */
[----:B------:R-:W-:Y:S02]  /*1b080*/  LEA.HI.X.SX32 R11, R15, R0, 0x2, P6 ;  /* 0x000000000f0b7211 */ /* 0x000fe400030f16ff */
[C---:B------:R-:W-:Y:S01]  /*1b090*/  LEA R2, P6, R21.reuse, R2, 0x2 ;  /* 0x0000000215027211 */ /* 0x040fe200078c10ff */
[----:B------:R1:W-:Y:S03]  /*1b0a0*/  @P5 STG.E desc[UR26][R4.64], R62 ;  /* 0x0000003e04005986 */ /* 0x0003e6000c10191a */
[----:B------:R-:W-:Y:S01]  /*1b0b0*/  LEA.HI.X.SX32 R3, R21, R0, 0x2, P6 ;  /* 0x0000000015037211 */ /* 0x000fe200030f16ff */
[----:B------:R1:W-:Y:S04]  /*1b0c0*/  @P4 STG.E desc[UR26][R6.64], R63 ;  /* 0x0000003f06004986 */ /* 0x0003e8000c10191a */
[----:B------:R1:W-:Y:S04]  /*1b0d0*/  @P3 STG.E desc[UR26][R8.64], R64 ;  /* 0x0000004008003986 */ /* 0x0003e8000c10191a */
[----:B------:R1:W-:Y:S04]  /*1b0e0*/  @P2 STG.E desc[UR26][R12.64], R65 ;  /* 0x000000410c002986 */ /* 0x0003e8000c10191a */
[----:B------:R1:W-:Y:S04]  /*1b0f0*/  @P1 STG.E desc[UR26][R2.64], R66 ;  /* 0x0000004202001986 */ /* 0x0003e8000c10191a */
[----:B------:R1:W-:Y:S01]  /*1b100*/  @P0 STG.E desc[UR26][R10.64], R67 ;  /* 0x000000430a000986 */ /* 0x0003e2000c10191a */
[----:B------:R-:W-:Y:S06]  /*1b110*/  BAR.SYNC.DEFER_BLOCKING 0x0 ;  /* 0x0000000000007b1d */ /* 0x000fec0000010000 */
[----:B------:R-:W-:Y:S05]  /*1b120*/  BRA.U UP0, `(.L_x_20) ;  /* 0x0000000100a07547 */ /* 0x000fea000b800000 */
[----:B------:R-:W2:Y:S01]  /*1b130*/  S2UR UR5, SR_CgaCtaId ;  /* 0x00000000000579c3 */ /* 0x000ea20000008800 */
[----:B------:R-:W-:Y:S01]  /*1b140*/  NOP ;  /* 0x0000000000007918 */ /* 0x000fe20000000000 */
[----:B------:R-:W-:Y:S01]  /*1b150*/  UMOV UR4, 0x50 ;  /* 0x0000005000047882 */ /* 0x000fe20000000000 */
[----:B------:R-:W-:Y:S02]  /*1b160*/  IMAD.U32 R0, RZ, RZ, UR9 ;  /* 0x00000009ff007e24 */ /* 0x000fe4000f8e00ff */
[----:B-1----:R-:W-:Y:S02]  /*1b170*/  IMAD.MOV.U32 R3, RZ, RZ, 0xffff ;  /* 0x0000ffffff037424 */ /* 0x002fe400078e00ff */
[----:B------:R-:W-:Y:S01]  /*1b180*/  IMAD.MOV.U32 R7, RZ, RZ, 0x1 ;  /* 0x00000001ff077424 */ /* 0x000fe200078e00ff */
[----:B------:R-:W-:-:S04]  /*1b190*/  LOP3.LUT R0, R0, 0xffff, RZ, 0xc0, !PT ;  /* 0x0000ffff00007812 */ /* 0x000fc800078ec0ff */
[----:B------:R-:W-:-:S05]  /*1b1a0*/  SHF.R.U32.HI R0, RZ, 0x5, R0 ;  /* 0x00000005ff007819 */ /* 0x000fca0000011600 */
[----:B------:R-:W-:Y:S01]  /*1b1b0*/  VIADD R2, R0, 0x10 ;  /* 0x0000001000027836 */ /* 0x000fe20000000000 */
[----:B------:R-:W-:Y:S01]  /*1b1c0*/  SHF.L.U32 R0, R3, R0, RZ ;  /* 0x0000000003007219 */ /* 0x000fe200000006ff */
[----:B--2---:R-:W-:-:S03]  /*1b1d0*/  ULEA UR6, UR5, UR4, 0x18 ;  /* 0x0000000405067291 */ /* 0x004fc6000f8ec0ff */
[----:B------:R-:W-:-:S04]  /*1b1e0*/  SHF.L.U32 R3, R7, R2, RZ ;  /* 0x0000000207037219 */ /* 0x000fc800000006ff */
[----:B------:R-:W-:Y:S02]  /*1b1f0*/  LOP3.LUT R0, R3, R0, RZ, 0xfc, !PT ;  /* 0x0000000003007212 */ /* 0x000fe400078efcff */
[----:B------:R-:W1:Y:S02]  /*1b200*/  LDS R5, [UR6] ;  /* 0x00000006ff057984 */ /* 0x000e640008000800 */
[C---:B------:R-:W-:Y:S02]  /*1b210*/  LOP3.LUT R2, R0.reuse, 0xffff, RZ, 0xc0, !PT ;  /* 0x0000ffff00027812 */ /* 0x040fe400078ec0ff */
[----:B-1----:R-:W-:-:S04]  /*1b220*/  LOP3.LUT R3, R0, 0xffff, R5, 0x80, !PT ;  /* 0x0000ffff00037812 */ /* 0x002fc800078e8005 */
[----:B------:R-:W-:-:S13]  /*1b230*/  ISETP.NE.AND P0, PT, R3, R2, PT ;  /* 0x000000020300720c */ /* 0x000fda0003f05270 */
[----:B------:R-:W-:Y:S05]  /*1b240*/  @P0 BRA `(.L_x_21) ;  /* 0x0000000000500947 */ /* 0x000fea0003800000 */
[----:B------:R-:W-:Y:S02]  /*1b250*/  SHF.R.U32.HI R5, RZ, 0x10, R5 ;  /* 0x00000010ff057819 */ /* 0x000fe40000011605 */
[----:B------:R-:W-:-:S04]  /*1b260*/  SHF.R.U32.HI R2, RZ, 0x10, R0 ;  /* 0x00000010ff027819 */ /* 0x000fc80000011600 */
[----:B------:R-:W-:-:S04]  /*1b270*/  LOP3.LUT R5, R5, R2, RZ, 0xc0, !PT ;  /* 0x0000000205057212 */ /* 0x000fc800078ec0ff */
[----:B------:R-:W-:-:S13]  /*1b280*/  ISETP.NE.AND P0, PT, R5, R2, PT ;  /* 0x000000020500720c */ /* 0x000fda0003f05270 */
[----:B------:R-:W-:Y:S05]  /*1b290*/  @P0 BRA `(.L_x_22) ;  /* 0x0000000000300947 */ /* 0x000fea0003800000 */
[----:B------:R-:W-:Y:S01]  /*1b2a0*/  R2UR UR4, R0 ;  /* 0x00000000000472ca */ /* 0x000fe200000e0000 */
[----:B------:R-:W-:Y:S01]  /*1b2b0*/  VOTEU.ANY UR5, UPT, PT ;  /* 0x0000000000057886 */ /* 0x000fe200038e0100 */
[----:B------:R-:W1:Y:S01]  /*1b2c0*/  S2R R0, SR_LANEID ;  /* 0x0000000000007919 */ /* 0x000e620000000000 */
[----:B------:R-:W-:-:S10]  /*1b2d0*/  UFLO.U32 UR5, UR5 ;  /* 0x00000005000572bd */ /* 0x000fd400080e0000 */
[----:B------:R-:W-:-:S06]  /*1b2e0*/  ULOP3.LUT UR4, URZ, UR4, URZ, 0x33, !UPT ;  /* 0x00000004ff047292 */ /* 0x000fcc000f8e33ff */
[----:B------:R-:W-:-:S04]  /*1b2f0*/  IMAD.U32 R2, RZ, RZ, UR4 ;  /* 0x00000004ff027e24 */ /* 0x000fc8000f8e00ff */
[----:B------:R-:W2:Y:S02]  /*1b300*/  REDUX UR7, R2 ;  /* 0x00000000020773c4 */ /* 0x000ea40000000000 */
[----:B------:R3:W-:Y:S01]  /*1b310*/  UTCATOMSWS.AND URZ, UR4 ;  /* 0x0000000400ff79e3 */ /* 0x0007e20008000000 */
[----:B-1----:R-:W-:Y:S01]  /*1b320*/  ISETP.EQ.U32.AND P0, PT, R0, UR5, PT ;  /* 0x0000000500007c0c */ /* 0x002fe2000bf02070 */
[----:B--2---:R-:W-:-:S12]  /*1b330*/  IMAD.U32 R0, RZ, RZ, UR7 ;  /* 0x00000007ff007e24 */ /* 0x004fd8000f8e00ff */
[----:B------:R3:W-:Y:S01]  /*1b340*/  @P0 ATOMS.AND RZ, [UR6], R0 ;  /* 0x00000000ffff098c */ /* 0x0007e2000a800006 */
[----:B------:R-:W-:Y:S05]  /*1b350*/  BRA `(.L_x_20) ;  /* 0x0000000000147947 */ /* 0x000fea0003800000 */
.L_x_22:
[----:B------:R-:W-:-:S07]  /*1b360*/  MOV R2, 0x1b380 ;  /* 0x0001b38000027802 */ /* 0x000fce0000000f00 */
[----:B------:R-:W-:Y:S05]  /*1b370*/  CALL.REL.NOINC `($__internal_0_$__cuda_sm10x_tcgen05_guardrail_trap_col_being_dealloced_not_returned_by_alloc) ;  /* 0x00000000005c7944 */ /* 0x000fea0003c00000 */
[----:B------:R-:W-:Y:S05]  /*1b380*/  BRA `(.L_x_20) ;  /* 0x0000000000087947 */ /* 0x000fea0003800000 */
.L_x_21:
[----:B------:R-:W-:-:S07]  /*1b390*/  MOV R2, 0x1b3b0 ;  /* 0x0001b3b000027802 */ /* 0x000fce0000000f00 */
[----:B------:R-:W-:Y:S05]  /*1b3a0*/  CALL.REL.NOINC `($__internal_2_$__cuda_sm10x_tcgen05_guardrail_trap_unallocated_columns_being_dealloced) ;  /* 0x0000000000687944 */ /* 0x000fea0003c00000 */
.L_x_20:
[----:B------:R-:W-:Y:S01]  /*1b3b0*/  NOP ;  /* 0x0000000000007918 */ /* 0x000fe20000000000 */
[----:B---3--:R-:W-:Y:S05]  /*1b3c0*/  EXIT ;  /* 0x000000000000794d */ /* 0x008fea0003800000 */
.L_x_7:
[----:B------:R-:W-:-:S07]  /*1b3d0*/  IMAD.MOV.U32 R3, RZ, RZ, R2 ;  /* 0x000000ffff037224 */ /* 0x000fce00078e0002 */
.L_x_23:
[----:B-1----:R1:W2:Y:S02]  /*1b3e0*/  SYNCS.PHASECHK.TRANS64.TRYWAIT P1, [R9+URZ], R3 ;  /* 0x00000003090075a7 */ /* 0x0022a400080211ff */
[----:B--2---:R-:W-:Y:S05]  /*1b3f0*/  @!P1 NANOSLEEP.SYNCS 0x989680 ;  /* 0x009896800000995d */ /* 0x004fea0003900000 */
[----:B------:R-:W2:Y:S02]  /*1b400*/  @!P1 SYNCS.PHASECHK.TRANS64 P1, [R9+URZ], R3 ;  /* 0x00000003090095a7 */ /* 0x000ea400080210ff */
[----:B--2---:R-:W-:Y:S05]  /*1b410*/  @!P1 BRA `(.L_x_23) ;  /* 0xfffffffc00f09947 */ /* 0x004fea000383ffff */
[----:B------:R-:W-:Y:S05]  /*1b420*/  BRA `(.L_x_6) ;  /* 0xfffffe4c00c07947 */ /* 0x000fea000383ffff */
.L_x_10:
[----:B------:R-:W-:-:S07]  /*1b430*/  IMAD.MOV.U32 R3, RZ, RZ, R2 ;  /* 0x000000ffff037224 */ /* 0x000fce00078e0002 */
.L_x_24:
[----:B-1----:R1:W2:Y:S02]  /*1b440*/  SYNCS.PHASECHK.TRANS64.TRYWAIT P0, [R9+URZ], R3 ;  /* 0x00000003090075a7 */ /* 0x0022a400080011ff */
[----:B--2---:R-:W-:Y:S05]  /*1b450*/  @!P0 NANOSLEEP.SYNCS 0x989680 ;  /* 0x009896800000895d */ /* 0x004fea0003900000 */
[----:B------:R-:W2:Y:S02]  /*1b460*/  @!P0 SYNCS.PHASECHK.TRANS64 P0, [R9+URZ], R3 ;  /* 0x00000003090085a7 */ /* 0x000ea400080010ff */
[----:B--2---:R-:W-:Y:S05]  /*1b470*/  @!P0 BRA `(.L_x_24) ;  /* 0xfffffffc00f08947 */ /* 0x004fea000383ffff */
[----:B------:R-:W-:Y:S05]  /*1b480*/  BRA `(.L_x_9) ;  /* 0xfffffe5000247947 */ /* 0x000fea000383ffff */
.L_x_15:
[----:B------:R-:W1:Y:S02]  /*1b490*/  SYNCS.PHASECHK.TRANS64.TRYWAIT P0, [UR11], R4 ;  /* 0x00000004ff0075a7 */ /* 0x000e64000800110b */
[----:B-1----:R-:W-:Y:S05]  /*1b4a0*/  @!P0 BRA `(.L_x_15) ;  /* 0xfffffffc00f88947 */ /* 0x002fea000383ffff */
[----:B------:R-:W-:Y:S05]  /*1b4b0*/  BRA `(.L_x_25) ;  /* 0xffffff4800187947 */ /* 0x000fea000383ffff */
.L_x_19:
[----:B------:R-:W1:Y:S02]  /*1b4c0*/  SYNCS.PHASECHK.TRANS64.TRYWAIT P4, [UR11], R4 ;  /* 0x00000004ff0075a7 */ /* 0x000e64000808110b */
[----:B-1----:R-:W-:Y:S05]  /*1b4d0*/  @!P4 BRA `(.L_x_19) ;  /* 0xfffffffc00f8c947 */ /* 0x002fea000383ffff */
[----:B------:R-:W-:Y:S05]  /*1b4e0*/  BRA `(.L_x_18) ;  /* 0xffffff8000207947 */ /* 0x000fea000383ffff */
        .weak           $__internal_0_$__cuda_sm10x_tcgen05_guardrail_trap_col_being_dealloced_not_returned_by_alloc
        .type           $__internal_0_$__cuda_sm10x_tcgen05_guardrail_trap_col_being_dealloced_not_returned_by_alloc,@function
        .size           $__internal_0_$__cuda_sm10x_tcgen05_guardrail_trap_col_being_dealloced_not_returned_by_alloc,($__internal_1_$__cuda_sm10x_tcgen05_guardrail_trap_phase_invalid_during_alloc - $__internal_0_$__cuda_sm10x_tcgen05_guardrail_trap_col_being_dealloced_not_returned_by_alloc)
$__internal_0_$__cuda_sm10x_tcgen05_guardrail_trap_col_being_dealloced_not_returned_by_alloc:
[----:B------:R-:W-:Y:S05]  /*1b4f0*/  BPT.TRAP 0x1 ;  /* 0x000000040000795c */ /* 0x000fea0000300000 */
[----:B------:R-:W-:-:S04]  /*1b500*/  IMAD.MOV.U32 R3, RZ, RZ, 0x0 ;  /* 0x00000000ff037424 */ /* 0x000fc800078e00ff */
[----:B------:R-:W-:Y:S05]  /*1b510*/  RET.REL.NODEC R2 `(matmul_kernel) ;  /* 0xfffffe4802b87950 */ /* 0x000fea0003c3ffff */
        .weak           $__internal_1_$__cuda_sm10x_tcgen05_guardrail_trap_phase_invalid_during_alloc
        .type           $__internal_1_$__cuda_sm10x_tcgen05_guardrail_trap_phase_invalid_during_alloc,@function
        .size           $__internal_1_$__cuda_sm10x_tcgen05_guardrail_trap_phase_invalid_during_alloc,($__internal_2_$__cuda_sm10x_tcgen05_guardrail_trap_unallocated_columns_being_dealloced - $__internal_1_$__cuda_sm10x_tcgen05_guardrail_trap_phase_invalid_during_alloc)
$__internal_1_$__cuda_sm10x_tcgen05_guardrail_trap_phase_invalid_during_alloc:
[----:B------:R-:W-:Y:S05]  /*1b520*/  BPT.TRAP 0x1 ;  /* 0x000000040000795c */ /* 0x000fea0000300000 */
[----:B------:R-:W-:-:S04]  /*1b530*/  IMAD.MOV.U32 R3, RZ, RZ, 0x0 ;  /* 0x00000000ff037424 */ /* 0x000fc800078e00ff */
[----:B------:R-:W-:Y:S05]  /*1b540*/  RET.REL.NODEC R2 `(matmul_kernel) ;  /* 0xfffffe4802ac7950 */ /* 0x000fea0003c3ffff */
        .weak           $__internal_2_$__cuda_sm10x_tcgen05_guardrail_trap_unallocated_columns_being_dealloced
        .type           $__internal_2_$__cuda_sm10x_tcgen05_guardrail_trap_unallocated_columns_being_dealloced,@function
        .size           $__internal_2_$__cuda_sm10x_tcgen05_guardrail_trap_unallocated_columns_being_dealloced,(.L_x_29 - $__internal_2_$__cuda_sm10x_tcgen05_guardrail_trap_unallocated_columns_being_dealloced)
$__internal_2_$__cuda_sm10x_tcgen05_guardrail_trap_unallocated_columns_being_dealloced:
[----:B------:R-:W-:Y:S05]  /*1b550*/  BPT.TRAP 0x1 ;  /* 0x000000040000795c */ /* 0x000fea0000300000 */
[----:B------:R-:W-:-:S04]  /*1b560*/  IMAD.MOV.U32 R3, RZ, RZ, 0x0 ;  /* 0x00000000ff037424 */ /* 0x000fc800078e00ff */
[----:B------:R-:W-:Y:S05]  /*1b570*/  RET.REL.NODEC R2 `(matmul_kernel) ;  /* 0xfffffe4802a07950 */ /* 0x000fea0003c3ffff */
.L_x_26:
[----:B------:R-:W-:-:S00]  /*1b580*/  BRA `(.L_x_26) ;  /* 0xfffffffc00fc7947 */ /* 0x000fc0000383ffff */
[----:B------:R-:W-:-:S00]  /*1b590*/  NOP ;  /* 0x0000000000007918 */ /* 0x000fc00000000000 */
        /* <DEDUP_REMOVED lines=14> */
.L_x_29:


//--------------------- .nv.shared.matmul_kernel  --------------------------
	.section	.nv.shared.matmul_kernel,"aw",@nobits
	.sectionflags	@""
	.align	16
	.zero		1024


//--------------------- .nv.shared.reserved.0     --------------------------
	.section	.nv.shared.reserved.0,"aw",@nobits
	.align	8
	.weak		__nv_reservedSMEM_offset_0_alias
	.size		__nv_reservedSMEM_offset_0_alias, 0, 64
	.other		__nv_reservedSMEM_offset_0_alias,@"STO_CUDA_RESERVED_SHARED STV_DEFAULT"
__nv_reservedSMEM_offset_0_alias:
	.zero		0
.nv.shared.reserved.0:
	.zero		64
	.weak		__nv_reservedSMEM_allocation_phase
	.type		__nv_reservedSMEM_allocation_phase,@object
	.size		__nv_reservedSMEM_allocation_phase,(.L_0 - __nv_reservedSMEM_allocation_phase)
__nv_reservedSMEM_allocation_phase:
	.zero		1
.L_0:
	.zero		7
	.weak		__nv_reservedSMEM_devtool_atexit_pc
	.type		__nv_reservedSMEM_devtool_atexit_pc,@object
	.size		__nv_reservedSMEM_devtool_atexit_pc,(__nv_reservedSMEM_allocation_mask - __nv_reservedSMEM_devtool_atexit_pc)
__nv_reservedSMEM_devtool_atexit_pc:
	.zero		8
	.weak		__nv_reservedSMEM_allocation_mask
	.type		__nv_reservedSMEM_allocation_mask,@object
	.size		__nv_reservedSMEM_allocation_mask,(.L_2 - __nv_reservedSMEM_allocation_mask)
__nv_reservedSMEM_allocation_mask:
	.zero		4
.L_2:
	.zero		4
	.weak		__nv_reservedSMEM_tmem_allocation_pipeline_mbarrier
	.type		__nv_reservedSMEM_tmem_allocation_pipeline_mbarrier,@object
	.size		__nv_reservedSMEM_tmem_allocation_pipeline_mbarrier,(__nv_reservedSMEM_tmem_allocation_pipeline_mbarrier_parity - __nv_reservedSMEM_tmem_allocation_pipeline_mbarrier)
__nv_reservedSMEM_tmem_allocation_pipeline_mbarrier:
	.zero		8
	.weak		__nv_reservedSMEM_tmem_allocation_pipeline_mbarrier_parity
	.type		__nv_reservedSMEM_tmem_allocation_pipeline_mbarrier_parity,@object
	.size		__nv_reservedSMEM_tmem_allocation_pipeline_mbarrier_parity,(.L_4 - __nv_reservedSMEM_tmem_allocation_pipeline_mbarrier_parity)
__nv_reservedSMEM_tmem_allocation_pipeline_mbarrier_parity:
	.zero		4
.L_4:


//--------------------- .nv.constant0.matmul_kernel --------------------------
	.section	.nv.constant0.matmul_kernel,"a",@progbits
	.sectionflags	@""
	.align	4
.nv.constant0.matmul_kernel:
	.zero		976


//--------------------- SYMBOLS --------------------------

	.type		.nv.reservedSmem.offset0,@object
	.size		.nv.reservedSmem.offset0,0x4
	.type		.nv.reservedSmem.cap,@object
	.size		.nv.reservedSmem.cap,0x4
